	.target	sm_90a

	.elftype	@"ET_EXEC"


//--------------------- .note.nv.tkinfo           --------------------------
	.section	.note.nv.tkinfo,"",@"SHT_NOTE"
	.sectionflags	@"SHF_NOTE_NV_TKINFO"
	.tkinfo
        /*0018*/ 	.word	0x00000002
        /*0030*/ 	.string	""
        /*0030*/ 	.string	"ptxas"
        /*0030*/ 	.string	"Cuda compilation tools, release 13.0, V13.0.88"
        /*0030*/ 	.string	"Build cuda_13.0.r13.0/compiler.36424714_0"
        /*0030*/ 	.string	"-arch sm_90a -m 64 "



//--------------------- .note.nv.cuinfo           --------------------------
	.section	.note.nv.cuinfo,"",@"SHT_NOTE"
	.sectionflags	@"SHF_NOTE_NV_CUINFO"
        /*0018*/ 	.short	0x0002
        /*001a*/ 	.short	0x005a
        /*001c*/ 	.short	0x0082
	.zero		2


//--------------------- .nv.info                  --------------------------
	.section	.nv.info,"",@"SHT_CUDA_INFO"
	.align	4


	//----- nvinfo : EIATTR_REGCOUNT
	.align		4
        /*0000*/ 	.byte	0x04, 0x2f
        /*0002*/ 	.short	(.L_15 - .L_14)
	.align		4
.L_14:
        /*0004*/ 	.word	index@(_ZN7cutlass13device_kernelINS_4gemm6kernel13GemmUniversalIN4cute5tupleIJiiiiEEENS1_10collective13CollectiveMmaINS1_34MainloopSm90TmaGmmaWarpSpecializedILi4ENS5_IJNS4_1CILi2EEENSA_ILi1EEESC_EEENS1_35KernelTmaWarpSpecializedCooperativeEEENS5_IJNSA_ILi384EEENSA_ILi512EEENSA_ILi32EEEEEENS_10bfloat16_tENS5_IJlSC_lEEESK_SL_NS4_8TiledMMAINS4_8MMA_AtomIJNS4_4SM904GMMA28MMA_64x256x16_F32BF16BF16_SSILNSP_5MajorE0ELSR_0ELNSP_7ScaleInE1ELSS_1EEEEEENS4_6LayoutISD_NS5_IJSC_NSA_ILi0EEESW_EEEEENS5_IJNS4_10UnderscoreESZ_SZ_EEEEENS4_13SM90_TMA_LOADENS4_14ComposedLayoutINS4_7SwizzleILi2ELi4ELi3EEENS4_18smem_ptr_flag_bitsILi16EEENSV_INS5_IJNSA_ILi8EEESI_EEENS5_IJSI_SC_EEEEEEEvNS4_8identityENS4_23SM90_TMA_LOAD_MULTICASTES1C_vS1D_EENS_8epilogue10collective6detail29Sm90TmaWarpSpecializedAdapterINS1H_15DefaultEpilogueISK_SL_SL_NS1G_6thread17LinearCombinationISK_Li1EffLNS1L_9ScaleType4KindE0ELNS_15FloatRoundStyleE2ESK_EENS1_15EpilogueDefaultEEEEEvvEEEEvNT_6ParamsE)
        /*0008*/ 	.word	0x000000a8


	//----- nvinfo : EIATTR_FRAME_SIZE
	.align		4
.L_15:
        /*000c*/ 	.byte	0x04, 0x11
        /*000e*/ 	.short	(.L_17 - .L_16)
	.align		4
.L_16:
        /*0010*/ 	.word	index@(_ZN7cutlass13device_kernelINS_4gemm6kernel13GemmUniversalIN4cute5tupleIJiiiiEEENS1_10collective13CollectiveMmaINS1_34MainloopSm90TmaGmmaWarpSpecializedILi4ENS5_IJNS4_1CILi2EEENSA_ILi1EEESC_EEENS1_35KernelTmaWarpSpecializedCooperativeEEENS5_IJNSA_ILi384EEENSA_ILi512EEENSA_ILi32EEEEEENS_10bfloat16_tENS5_IJlSC_lEEESK_SL_NS4_8TiledMMAINS4_8MMA_AtomIJNS4_4SM904GMMA28MMA_64x256x16_F32BF16BF16_SSILNSP_5MajorE0ELSR_0ELNSP_7ScaleInE1ELSS_1EEEEEENS4_6LayoutISD_NS5_IJSC_NSA_ILi0EEESW_EEEEENS5_IJNS4_10UnderscoreESZ_SZ_EEEEENS4_13SM90_TMA_LOADENS4_14ComposedLayoutINS4_7SwizzleILi2ELi4ELi3EEENS4_18smem_ptr_flag_bitsILi16EEENSV_INS5_IJNSA_ILi8EEESI_EEENS5_IJSI_SC_EEEEEEEvNS4_8identityENS4_23SM90_TMA_LOAD_MULTICASTES1C_vS1D_EENS_8epilogue10collective6detail29Sm90TmaWarpSpecializedAdapterINS1H_15DefaultEpilogueISK_SL_SL_NS1G_6thread17LinearCombinationISK_Li1EffLNS1L_9ScaleType4KindE0ELNS_15FloatRoundStyleE2ESK_EENS1_15EpilogueDefaultEEEEEvvEEEEvNT_6ParamsE)
        /*0014*/ 	.word	0x00001938


	//----- nvinfo : EIATTR_MIN_STACK_SIZE
	.align		4
.L_17:
        /*0018*/ 	.byte	0x04, 0x12
        /*001a*/ 	.short	(.L_19 - .L_18)
	.align		4
.L_18:
        /*001c*/ 	.word	index@(_ZN7cutlass13device_kernelINS_4gemm6kernel13GemmUniversalIN4cute5tupleIJiiiiEEENS1_10collective13CollectiveMmaINS1_34MainloopSm90TmaGmmaWarpSpecializedILi4ENS5_IJNS4_1CILi2EEENSA_ILi1EEESC_EEENS1_35KernelTmaWarpSpecializedCooperativeEEENS5_IJNSA_ILi384EEENSA_ILi512EEENSA_ILi32EEEEEENS_10bfloat16_tENS5_IJlSC_lEEESK_SL_NS4_8TiledMMAINS4_8MMA_AtomIJNS4_4SM904GMMA28MMA_64x256x16_F32BF16BF16_SSILNSP_5MajorE0ELSR_0ELNSP_7ScaleInE1ELSS_1EEEEEENS4_6LayoutISD_NS5_IJSC_NSA_ILi0EEESW_EEEEENS5_IJNS4_10UnderscoreESZ_SZ_EEEEENS4_13SM90_TMA_LOADENS4_14ComposedLayoutINS4_7SwizzleILi2ELi4ELi3EEENS4_18smem_ptr_flag_bitsILi16EEENSV_INS5_IJNSA_ILi8EEESI_EEENS5_IJSI_SC_EEEEEEEvNS4_8identityENS4_23SM90_TMA_LOAD_MULTICASTES1C_vS1D_EENS_8epilogue10collective6detail29Sm90TmaWarpSpecializedAdapterINS1H_15DefaultEpilogueISK_SL_SL_NS1G_6thread17LinearCombinationISK_Li1EffLNS1L_9ScaleType4KindE0ELNS_15FloatRoundStyleE2ESK_EENS1_15EpilogueDefaultEEEEEvvEEEEvNT_6ParamsE)
        /*0020*/ 	.word	0x00001938
.L_19:


//--------------------- .nv.compat                --------------------------
	.section	.nv.compat,"",@"SHT_CUDA_COMPAT_INFO"
	.align	4
        /*0000*/ 	.byte	0x02, 0x09, 0x01, 0x00, 0x02, 0x02, 0x04, 0x00, 0x02, 0x05, 0x05, 0x00, 0x03, 0x07, 0x01, 0x01
        /*0010*/ 	.byte	0x02, 0x03, 0x01, 0x00, 0x02, 0x06, 0x01, 0x00, 0x04, 0x0b, 0x08, 0x00, 0x00, 0x00, 0x00, 0x00
        /*0020*/ 	.byte	0x00, 0x00, 0x00, 0x00


//--------------------- .nv.info._ZN7cutlass13device_kernelINS_4gemm6kernel13GemmUniversalIN4cute5tupleIJiiiiEEENS1_10collective13CollectiveMmaINS1_34MainloopSm90TmaGmmaWarpSpecializedILi4ENS5_IJNS4_1CILi2EEENSA_ILi1EEESC_EEENS1_35KernelTmaWarpSpecializedCooperativeEEENS5_IJNSA_ILi384EEENSA_ILi512EEENSA_ILi32EEEEEENS_10bfloat16_tENS5_IJlSC_lEEESK_SL_NS4_8TiledMMAINS4_8MMA_AtomIJNS4_4SM904GMMA28MMA_64x256x16_F32BF16BF16_SSILNSP_5MajorE0ELSR_0ELNSP_7ScaleInE1ELSS_1EEEEEENS4_6LayoutISD_NS5_IJSC_NSA_ILi0EEESW_EEEEENS5_IJNS4_10UnderscoreESZ_SZ_EEEEENS4_13SM90_TMA_LOADENS4_14ComposedLayoutINS4_7SwizzleILi2ELi4ELi3EEENS4_18smem_ptr_flag_bitsILi16EEENSV_INS5_IJNSA_ILi8EEESI_EEENS5_IJSI_SC_EEEEEEEvNS4_8identityENS4_23SM90_TMA_LOAD_MULTICASTES1C_vS1D_EENS_8epilogue10collective6detail29Sm90TmaWarpSpecializedAdapterINS1H_15DefaultEpilogueISK_SL_SL_NS1G_6thread17LinearCombinationISK_Li1EffLNS1L_9ScaleType4KindE0ELNS_15FloatRoundStyleE2ESK_EENS1_15EpilogueDefaultEEEEEvvEEEEvNT_6ParamsE --------------------------
	.section	.nv.info._ZN7cutlass13device_kernelINS_4gemm6kernel13GemmUniversalIN4cute5tupleIJiiiiEEENS1_10collective13CollectiveMmaINS1_34MainloopSm90TmaGmmaWarpSpecializedILi4ENS5_IJNS4_1CILi2EEENSA_ILi1EEESC_EEENS1_35KernelTmaWarpSpecializedCooperativeEEENS5_IJNSA_ILi384EEENSA_ILi512EEENSA_ILi32EEEEEENS_10bfloat16_tENS5_IJlSC_lEEESK_SL_NS4_8TiledMMAINS4_8MMA_AtomIJNS4_4SM904GMMA28MMA_64x256x16_F32BF16BF16_SSILNSP_5MajorE0ELSR_0ELNSP_7ScaleInE1ELSS_1EEEEEENS4_6LayoutISD_NS5_IJSC_NSA_ILi0EEESW_EEEEENS5_IJNS4_10UnderscoreESZ_SZ_EEEEENS4_13SM90_TMA_LOADENS4_14ComposedLayoutINS4_7SwizzleILi2ELi4ELi3EEENS4_18smem_ptr_flag_bitsILi16EEENSV_INS5_IJNSA_ILi8EEESI_EEENS5_IJSI_SC_EEEEEEEvNS4_8identityENS4_23SM90_TMA_LOAD_MULTICASTES1C_vS1D_EENS_8epilogue10collective6detail29Sm90TmaWarpSpecializedAdapterINS1H_15DefaultEpilogueISK_SL_SL_NS1G_6thread17LinearCombinationISK_Li1EffLNS1L_9ScaleType4KindE0ELNS_15FloatRoundStyleE2ESK_EENS1_15EpilogueDefaultEEEEEvvEEEEvNT_6ParamsE,"",@"SHT_CUDA_INFO"
	.sectionflags	@""
	.align	4


	//----- nvinfo : EIATTR_CUDA_API_VERSION
	.align		4
        /*0000*/ 	.byte	0x04, 0x37
        /*0002*/ 	.short	(.L_21 - .L_20)
.L_20:
        /*0004*/ 	.word	0x00000082


	//----- nvinfo : EIATTR_KPARAM_INFO
	.align		4
.L_21:
        /*0008*/ 	.byte	0x04, 0x17
        /*000a*/ 	.short	(.L_23 - .L_22)
.L_22:
        /*000c*/ 	.word	0x00000000
        /*0010*/ 	.short	0x0000
        /*0012*/ 	.short	0x0070
        /*0014*/ 	.byte	0x00, 0xf0, 0x01, 0x10


	//----- nvinfo : EIATTR_SPARSE_MMA_MASK
	.align		4
.L_23:
        /*0018*/ 	.byte	0x03, 0x50
        /*001a*/ 	.short	0x0000


	//----- nvinfo : EIATTR_MAXREG_COUNT
	.align		4
        /*001c*/ 	.byte	0x03, 0x1b
        /*001e*/ 	.short	0x00a8


	//----- nvinfo : EIATTR_NUM_BARRIERS
	.align		4
        /*0020*/ 	.byte	0x02, 0x4c
        /*0022*/ 	.byte	0x01
	.zero		1


	//----- nvinfo : EIATTR_EXTERNS
	.align		4
        /*0024*/ 	.byte	0x04, 0x0f
        /*0026*/ 	.short	(.L_25 - .L_24)


	//   ....[0]....
	.align		4
.L_24:
        /*0028*/ 	.word	index@(__assertfail)


	//----- nvinfo : EIATTR_ANNOTATIONS
	.align		4
.L_25:
        /*002c*/ 	.byte	0x04, 0x55
        /*002e*/ 	.short	(.L_27 - .L_26)


	//   ....[0]....
.L_26:
        /*0030*/ 	.word	0x00000001
        /*0034*/ 	.byte	0x40, 0x07, 0x00, 0x00, 0x01, 0x00, 0x00, 0x00, 0x20, 0x08, 0x00, 0x00, 0x01, 0x00, 0x00, 0x00
        /* <DEDUP_REMOVED lines=2697> */
        /*a8d4*/ 	.byte	0x30, 0xa0, 0x04, 0x00


	//----- nvinfo : EIATTR_MERCURY_ISA_VERSION
	.align		4
.L_27:
        /*a8d8*/ 	.byte	0x03, 0x5f
        /*a8da*/ 	.short	0x0101


	//----- nvinfo : EIATTR_INT_WARP_WIDE_INSTR_OFFSETS
	.align		4
        /*a8dc*/ 	.byte	0x04, 0x31
        /*a8de*/ 	.short	(.L_29 - .L_28)


	//   ....[0]....
.L_28:
        /*a8e0*/ 	.word	0x00000570


	//   ....[1]....
        /*a8e4*/ 	.word	0x00000580


	//   ....[2]....
        /*a8e8*/ 	.word	0x000006e0


	//----- nvinfo : EIATTR_COOP_GROUP_MASK_REGIDS
	.align		4
.L_29:
        /*a8ec*/ 	.byte	0x04, 0x29
        /*a8ee*/ 	.short	(.L_31 - .L_30)


	//   ....[0]....
.L_30:
        /*a8f0*/ 	.word	0xffffffff


	//   ....[1]....
        /*a8f4*/ 	.word	0xffffffff


	//   ....[2]....
        /*a8f8*/ 	.word	0xffffffff


	//   ....[3]....
        /*a8fc*/ 	.word	0xffffffff


	//   ....[4]....
        /*a900*/ 	.word	0xffffffff


	//   ....[5]....
        /*a904*/ 	.word	0xffffffff


	//----- nvinfo : EIATTR_COOP_GROUP_INSTR_OFFSETS
	.align		4
.L_31:
        /*a908*/ 	.byte	0x04, 0x28
        /*a90a*/ 	.short	(.L_33 - .L_32)


	//   ....[0]....
.L_32:
        /*a90c*/ 	.word	0x00000070


	//   ....[1]....
        /*a910*/ 	.word	0x00000080


	//   ....[2]....
        /*a914*/ 	.word	0x000001a0


	//   ....[3]....
        /*a918*/ 	.word	0x000003d0


	//   ....[4]....
        /*a91c*/ 	.word	0x00000860


	//   ....[5]....
        /*a920*/ 	.word	0x00001430


	//----- nvinfo : EIATTR_REG_RECONFIG
	.align		4
.L_33:
        /*a924*/ 	.byte	0x01, 0x54
	.zero		2


	//----- nvinfo : EIATTR_SYSCALL_OFFSETS
	.align		4
        /*a928*/ 	.byte	0x04, 0x46
        /*a92a*/ 	.short	(.L_35 - .L_34)


	//   ....[0]....
.L_34:
        /*a92c*/ 	.word	0x000015e0


	//----- nvinfo : EIATTR_MBARRIER_INSTR_OFFSETS
	.align		4
.L_35:
        /*a930*/ 	.byte	0x04, 0x39
        /*a932*/ 	.short	(.L_37 - .L_36)


	//   ....[0]....
.L_36:
        /*a934*/ 	.word	0x00000320
        /*a938*/ 	.word	0x000000ff
        /*a93c*/ 	.word	0x00000000
        /*a940*/ 	.short	0x0100
        /*a942*/ 	.byte	0x08
	.zero		1


	//   ....[1]....
        /*a944*/ 	.word	0x00000330
        /*a948*/ 	.word	0x000000ff
        /*a94c*/ 	.word	0x00000020
        /*a950*/ 	.short	0x0100
        /*a952*/ 	.byte	0x08
	.zero		1


	//   ....[2]....
        /*a954*/ 	.word	0x00000340
        /*a958*/ 	.word	0x000000ff
        /*a95c*/ 	.word	0x00000008
        /*a960*/ 	.short	0x0100
        /*a962*/ 	.byte	0x08
	.zero		1


	//   ....[3]....
        /*a964*/ 	.word	0x00000350
        /*a968*/ 	.word	0x000000ff
        /*a96c*/ 	.word	0x00000028
        /*a970*/ 	.short	0x0100
        /*a972*/ 	.byte	0x08
	.zero		1


	//   ....[4]....
        /*a974*/ 	.word	0x00000360
        /*a978*/ 	.word	0x000000ff
        /*a97c*/ 	.word	0x00000010
        /*a980*/ 	.short	0x0100
        /*a982*/ 	.byte	0x08
	.zero		1


	//   ....[5]....
        /*a984*/ 	.word	0x00000370
        /*a988*/ 	.word	0x000000ff
        /*a98c*/ 	.word	0x00000030
        /*a990*/ 	.short	0x0100
        /*a992*/ 	.byte	0x08
	.zero		1


	//   ....[6]....
        /*a994*/ 	.word	0x00000380
        /*a998*/ 	.word	0x000000ff
        /*a99c*/ 	.word	0x00000018
        /*a9a0*/ 	.short	0x0100
        /*a9a2*/ 	.byte	0x08
	.zero		1


	//   ....[7]....
        /*a9a4*/ 	.word	0x00000390
        /*a9a8*/ 	.word	0x000000ff
        /*a9ac*/ 	.word	0x00000038
        /*a9b0*/ 	.short	0x0100
        /*a9b2*/ 	.byte	0x08
	.zero		1


	//   ....[8]....
        /*a9b4*/ 	.word	0x00000760
        /*a9b8*/ 	.word	0x000000ff
        /*a9bc*/ 	.word	0x00000050
        /*a9c0*/ 	.short	0x0100
        /*a9c2*/ 	.byte	0x06
	.zero		1


	//   ....[9]....
        /*a9c4*/ 	.word	0x000007b0
        /*a9c8*/ 	.word	0x000000ff
        /*a9cc*/ 	.word	0x00000058
        /*a9d0*/ 	.short	0x0100
        /*a9d2*/ 	.byte	0x06
	.zero		1


	//   ....[10]....
        /*a9d4*/ 	.word	0x00001680
        /*a9d8*/ 	.word	0x00000003
        /*a9dc*/ 	.word	0x00000000
        /*a9e0*/ 	.short	0x010a
        /*a9e2*/ 	.byte	0x3f
	.zero		1


	//   ....[11]....
        /*a9e4*/ 	.word	0x000016c0
        /*a9e8*/ 	.word	0x00000003
        /*a9ec*/ 	.word	0x00000000
        /*a9f0*/ 	.short	0x010a
        /*a9f2*/ 	.byte	0x3f
	.zero		1


	//   ....[12]....
        /*a9f4*/ 	.word	0x00009600
        /*a9f8*/ 	.word	0x000000ff
        /*a9fc*/ 	.word	0x00000000
        /*aa00*/ 	.short	0x010a
        /*aa02*/ 	.byte	0x04
	.zero		1


	//   ....[13]....
        /*aa04*/ 	.word	0x00009640
        /*aa08*/ 	.word	0x000000ff
        /*aa0c*/ 	.word	0x00000000
        /*aa10*/ 	.short	0x010a
        /*aa12*/ 	.byte	0x04
	.zero		1


	//   ....[14]....
        /*aa14*/ 	.word	0x00013f70
        /*aa18*/ 	.word	0x00000004
        /*aa1c*/ 	.word	0x00000000
        /*aa20*/ 	.short	0x0101
        /*aa22*/ 	.byte	0x3f
	.zero		1


	//   ....[15]....
        /*aa24*/ 	.word	0x00014160
        /*aa28*/ 	.word	0x00000000
        /*aa2c*/ 	.word	0x00000000
        /*aa30*/ 	.short	0x0101
        /*aa32*/ 	.byte	0x3f
	.zero		1


	//   ....[16]....
        /*aa34*/ 	.word	0x00049b90
        /*aa38*/ 	.word	0x0000000f
        /*aa3c*/ 	.word	0x00000020
        /*aa40*/ 	.short	0x010a
        /*aa42*/ 	.byte	0x3f
	.zero		1


	//   ....[17]....
        /*aa44*/ 	.word	0x00049fa0
        /*aa48*/ 	.word	0x00000002
        /*aa4c*/ 	.word	0x00000058
        /*aa50*/ 	.short	0x0101
        /*aa52*/ 	.byte	0x3f
	.zero		1


	//   ....[18]....
        /*aa54*/ 	.word	0x0004a740
        /*aa58*/ 	.word	0x00000005
        /*aa5c*/ 	.word	0x00000000
        /*aa60*/ 	.short	0x010a
        /*aa62*/ 	.byte	0x3f
	.zero		1


	//   ....[19]....
        /*aa64*/ 	.word	0x0004a7d0
        /*aa68*/ 	.word	0x00000007
        /*aa6c*/ 	.word	0x00000000
        /*aa70*/ 	.short	0x010a
        /*aa72*/ 	.byte	0x3f
	.zero		1


	//   ....[20]....
        /*aa74*/ 	.word	0x0004a860
        /*aa78*/ 	.word	0x00000007
        /*aa7c*/ 	.word	0x00000000
        /*aa80*/ 	.short	0x010a
        /*aa82*/ 	.byte	0x3f
	.zero		1


	//   ....[21]....
        /*aa84*/ 	.word	0x0004a8f0
        /*aa88*/ 	.word	0x00000003
        /*aa8c*/ 	.word	0x00000000
        /*aa90*/ 	.short	0x010a
        /*aa92*/ 	.byte	0x3f
	.zero		1


	//   ....[22]....
        /*aa94*/ 	.word	0x0004a950
        /*aa98*/ 	.word	0x00000003
        /*aa9c*/ 	.word	0x00000000
        /*aaa0*/ 	.short	0x010a
        /*aaa2*/ 	.byte	0x3f
	.zero		1


	//   ....[23]....
        /*aaa4*/ 	.word	0x0004a9b0
        /*aaa8*/ 	.word	0x00000006
        /*aaac*/ 	.word	0x00000000
        /*aab0*/ 	.short	0x010a
        /*aab2*/ 	.byte	0x3f
	.zero		1


	//   ....[24]....
        /*aab4*/ 	.word	0x0004aa80
        /*aab8*/ 	.word	0x0000000f
        /*aabc*/ 	.word	0x00000020
        /*aac0*/ 	.short	0x010a
        /*aac2*/ 	.byte	0x3f
	.zero		1


	//   ....[25]....
        /*aac4*/ 	.word	0x0004ab50
        /*aac8*/ 	.word	0x00000005
        /*aacc*/ 	.word	0x00000000
        /*aad0*/ 	.short	0x010a
        /*aad2*/ 	.byte	0x3f
	.zero		1


	//   ....[26]....
        /*aad4*/ 	.word	0x0004aba0
        /*aad8*/ 	.word	0x00000007
        /*aadc*/ 	.word	0x00000000
        /*aae0*/ 	.short	0x010a
        /*aae2*/ 	.byte	0x3f
	.zero		1


	//   ....[27]....
        /*aae4*/ 	.word	0x0004abf0
        /*aae8*/ 	.word	0x00000007
        /*aaec*/ 	.word	0x00000000
        /*aaf0*/ 	.short	0x010a
        /*aaf2*/ 	.byte	0x3f
	.zero		1


	//----- nvinfo : EIATTR_NUM_MBARRIERS
	.align		4
.L_37:
        /*aaf4*/ 	.byte	0x03, 0x38
        /*aaf6*/ 	.short	0x000a


	//----- nvinfo : EIATTR_EXIT_INSTR_OFFSETS
	.align		4
        /*aaf8*/ 	.byte	0x04, 0x1c
        /*aafa*/ 	.short	(.L_39 - .L_38)


	//   ....[0]....
.L_38:
        /*aafc*/ 	.word	0x00000ac0


	//   ....[1]....
        /*ab00*/ 	.word	0x00001350


	//   ....[2]....
        /*ab04*/ 	.word	0x00049200


	//   ....[3]....
        /*ab08*/ 	.word	0x00049820


	//   ....[4]....
        /*ab0c*/ 	.word	0x0004a940


	//----- nvinfo : EIATTR_MAX_THREADS
	.align		4
.L_39:
        /*ab10*/ 	.byte	0x04, 0x05
        /*ab12*/ 	.short	(.L_41 - .L_40)
.L_40:
        /*ab14*/ 	.word	0x00000180
        /*ab18*/ 	.word	0x00000001
        /*ab1c*/ 	.word	0x00000001


	//----- nvinfo : EIATTR_CRS_STACK_SIZE
	.align		4
.L_41:
        /*ab20*/ 	.byte	0x04, 0x1e
        /*ab22*/ 	.short	(.L_43 - .L_42)
.L_42:
        /*ab24*/ 	.word	0x00000000


	//----- nvinfo : EIATTR_CBANK_PARAM_SIZE
	.align		4
.L_43:
        /*ab28*/ 	.byte	0x03, 0x19
        /*ab2a*/ 	.short	0x0470


	//----- nvinfo : EIATTR_PARAM_CBANK
	.align		4
        /*ab2c*/ 	.byte	0x04, 0x0a
        /*ab2e*/ 	.short	(.L_45 - .L_44)
	.align		4
.L_44:
        /*ab30*/ 	.word	index@(.nv.constant0._ZN7cutlass13device_kernelINS_4gemm6kernel13GemmUniversalIN4cute5tupleIJiiiiEEENS1_10collective13CollectiveMmaINS1_34MainloopSm90TmaGmmaWarpSpecializedILi4ENS5_IJNS4_1CILi2EEENSA_ILi1EEESC_EEENS1_35KernelTmaWarpSpecializedCooperativeEEENS5_IJNSA_ILi384EEENSA_ILi512EEENSA_ILi32EEEEEENS_10bfloat16_tENS5_IJlSC_lEEESK_SL_NS4_8TiledMMAINS4_8MMA_AtomIJNS4_4SM904GMMA28MMA_64x256x16_F32BF16BF16_SSILNSP_5MajorE0ELSR_0ELNSP_7ScaleInE1ELSS_1EEEEEENS4_6LayoutISD_NS5_IJSC_NSA_ILi0EEESW_EEEEENS5_IJNS4_10UnderscoreESZ_SZ_EEEEENS4_13SM90_TMA_LOADENS4_14ComposedLayoutINS4_7SwizzleILi2ELi4ELi3EEENS4_18smem_ptr_flag_bitsILi16EEENSV_INS5_IJNSA_ILi8EEESI_EEENS5_IJSI_SC_EEEEEEEvNS4_8identityENS4_23SM90_TMA_LOAD_MULTICASTES1C_vS1D_EENS_8epilogue10collective6detail29Sm90TmaWarpSpecializedAdapterINS1H_15DefaultEpilogueISK_SL_SL_NS1G_6thread17LinearCombinationISK_Li1EffLNS1L_9ScaleType4KindE0ELNS_15FloatRoundStyleE2ESK_EENS1_15EpilogueDefaultEEEEEvvEEEEvNT_6ParamsE)
        /*ab34*/ 	.short	0x0210
        /*ab36*/ 	.short	0x0470


	//----- nvinfo : EIATTR_SW_WAR
	.align		4
.L_45:
        /*ab38*/ 	.byte	0x04, 0x36
        /*ab3a*/ 	.short	(.L_47 - .L_46)
.L_46:
        /*ab3c*/ 	.word	0x00000008
.L_47:


//--------------------- .nv.callgraph             --------------------------
	.section	.nv.callgraph,"",@"SHT_CUDA_CALLGRAPH"
	.align	4
	.sectionentsize	8
	.align		4
        /*0000*/ 	.word	0x00000000
	.align		4
        /*0004*/ 	.word	0xffffffff
	.align		4
        /*0008*/ 	.word	index@(_ZN7cutlass13device_kernelINS_4gemm6kernel13GemmUniversalIN4cute5tupleIJiiiiEEENS1_10collective13CollectiveMmaINS1_34MainloopSm90TmaGmmaWarpSpecializedILi4ENS5_IJNS4_1CILi2EEENSA_ILi1EEESC_EEENS1_35KernelTmaWarpSpecializedCooperativeEEENS5_IJNSA_ILi384EEENSA_ILi512EEENSA_ILi32EEEEEENS_10bfloat16_tENS5_IJlSC_lEEESK_SL_NS4_8TiledMMAINS4_8MMA_AtomIJNS4_4SM904GMMA28MMA_64x256x16_F32BF16BF16_SSILNSP_5MajorE0ELSR_0ELNSP_7ScaleInE1ELSS_1EEEEEENS4_6LayoutISD_NS5_IJSC_NSA_ILi0EEESW_EEEEENS5_IJNS4_10UnderscoreESZ_SZ_EEEEENS4_13SM90_TMA_LOADENS4_14ComposedLayoutINS4_7SwizzleILi2ELi4ELi3EEENS4_18smem_ptr_flag_bitsILi16EEENSV_INS5_IJNSA_ILi8EEESI_EEENS5_IJSI_SC_EEEEEEEvNS4_8identityENS4_23SM90_TMA_LOAD_MULTICASTES1C_vS1D_EENS_8epilogue10collective6detail29Sm90TmaWarpSpecializedAdapterINS1H_15DefaultEpilogueISK_SL_SL_NS1G_6thread17LinearCombinationISK_Li1EffLNS1L_9ScaleType4KindE0ELNS_15FloatRoundStyleE2ESK_EENS1_15EpilogueDefaultEEEEEvvEEEEvNT_6ParamsE)
	.align		4
        /*000c*/ 	.word	index@(__assertfail)
	.align		4
        /*0010*/ 	.word	0x00000000
	.align		4
        /*0014*/ 	.word	0xfffffffe
	.align		4
        /*0018*/ 	.word	0x00000000
	.align		4
        /*001c*/ 	.word	0xfffffffd
	.align		4
        /*0020*/ 	.word	0x00000000
	.align		4
        /*0024*/ 	.word	0xfffffffc


//--------------------- .nv.constant4             --------------------------
	.section	.nv.constant4,"a",@progbits
	.align	8
	.align		8
.nv.constant4:
        /*0000*/ 	.dword	__assertfail
	.align		8
        /*0008*/ 	.dword	__unnamed_1
	.align		8
        /*0010*/ 	.dword	_ZN40_INTERNAL_4a48344d_4_k_cu_e797df10_155094cuda3std3__45__cpo5beginE
	.align		8
        /*0018*/ 	.dword	_ZN40_INTERNAL_4a48344d_4_k_cu_e797df10_155094cuda3std3__45__cpo3endE
	.align		8
        /*0020*/ 	.dword	_ZN40_INTERNAL_4a48344d_4_k_cu_e797df10_155094cuda3std3__45__cpo6cbeginE
	.align		8
        /*0028*/ 	.dword	_ZN40_INTERNAL_4a48344d_4_k_cu_e797df10_155094cuda3std3__45__cpo4cendE
	.align		8
        /*0030*/ 	.dword	_ZN40_INTERNAL_4a48344d_4_k_cu_e797df10_155094cuda3std3__442_GLOBAL__N__4a48344d_4_k_cu_e797df10_155096ignoreE
	.align		8
        /*0038*/ 	.dword	_ZN40_INTERNAL_4a48344d_4_k_cu_e797df10_155094cuda3std3__419piecewise_constructE
	.align		8
        /*0040*/ 	.dword	_ZN40_INTERNAL_4a48344d_4_k_cu_e797df10_155094cuda3std3__48in_placeE
	.align		8
        /*0048*/ 	.dword	_ZN40_INTERNAL_4a48344d_4_k_cu_e797df10_155094cuda3std6ranges3__45__cpo4swapE
	.align		8
        /*0050*/ 	.dword	_ZN40_INTERNAL_4a48344d_4_k_cu_e797df10_155094cuda3std6ranges3__45__cpo9iter_moveE
	.align		8
        /*0058*/ 	.dword	_ZN40_INTERNAL_4a48344d_4_k_cu_e797df10_155094cute7productE
	.align		8
        /*0060*/ 	.dword	_ZN40_INTERNAL_4a48344d_4_k_cu_e797df10_155094cute1_E
	.align		8
        /*0068*/ 	.dword	$str$22
	.align		8
        /*0070*/ 	.dword	$str$23


//--------------------- .text._ZN7cutlass13device_kernelINS_4gemm6kernel13GemmUniversalIN4cute5tupleIJiiiiEEENS1_10collective13CollectiveMmaINS1_34MainloopSm90TmaGmmaWarpSpecializedILi4ENS5_IJNS4_1CILi2EEENSA_ILi1EEESC_EEENS1_35KernelTmaWarpSpecializedCooperativeEEENS5_IJNSA_ILi384EEENSA_ILi512EEENSA_ILi32EEEEEENS_10bfloat16_tENS5_IJlSC_lEEESK_SL_NS4_8TiledMMAINS4_8MMA_AtomIJNS4_4SM904GMMA28MMA_64x256x16_F32BF16BF16_SSILNSP_5MajorE0ELSR_0ELNSP_7ScaleInE1ELSS_1EEEEEENS4_6LayoutISD_NS5_IJSC_NSA_ILi0EEESW_EEEEENS5_IJNS4_10UnderscoreESZ_SZ_EEEEENS4_13SM90_TMA_LOADENS4_14ComposedLayoutINS4_7SwizzleILi2ELi4ELi3EEENS4_18smem_ptr_flag_bitsILi16EEENSV_INS5_IJNSA_ILi8EEESI_EEENS5_IJSI_SC_EEEEEEEvNS4_8identityENS4_23SM90_TMA_LOAD_MULTICASTES1C_vS1D_EENS_8epilogue10collective6detail29Sm90TmaWarpSpecializedAdapterINS1H_15DefaultEpilogueISK_SL_SL_NS1G_6thread17LinearCombinationISK_Li1EffLNS1L_9ScaleType4KindE0ELNS_15FloatRoundStyleE2ESK_EENS1_15EpilogueDefaultEEEEEvvEEEEvNT_6ParamsE --------------------------
	.section	.text._ZN7cutlass13device_kernelINS_4gemm6kernel13GemmUniversalIN4cute5tupleIJiiiiEEENS1_10collective13CollectiveMmaINS1_34MainloopSm90TmaGmmaWarpSpecializedILi4ENS5_IJNS4_1CILi2EEENSA_ILi1EEESC_EEENS1_35KernelTmaWarpSpecializedCooperativeEEENS5_IJNSA_ILi384EEENSA_ILi512EEENSA_ILi32EEEEEENS_10bfloat16_tENS5_IJlSC_lEEESK_SL_NS4_8TiledMMAINS4_8MMA_AtomIJNS4_4SM904GMMA28MMA_64x256x16_F32BF16BF16_SSILNSP_5MajorE0ELSR_0ELNSP_7ScaleInE1ELSS_1EEEEEENS4_6LayoutISD_NS5_IJSC_NSA_ILi0EEESW_EEEEENS5_IJNS4_10UnderscoreESZ_SZ_EEEEENS4_13SM90_TMA_LOADENS4_14ComposedLayoutINS4_7SwizzleILi2ELi4ELi3EEENS4_18smem_ptr_flag_bitsILi16EEENSV_INS5_IJNSA_ILi8EEESI_EEENS5_IJSI_SC_EEEEEEEvNS4_8identityENS4_23SM90_TMA_LOAD_MULTICASTES1C_vS1D_EENS_8epilogue10collective6detail29Sm90TmaWarpSpecializedAdapterINS1H_15DefaultEpilogueISK_SL_SL_NS1G_6thread17LinearCombinationISK_Li1EffLNS1L_9ScaleType4KindE0ELNS_15FloatRoundStyleE2ESK_EENS1_15EpilogueDefaultEEEEEvvEEEEvNT_6ParamsE,"ax",@progbits
	.align	128
.text._ZN7cutlass13device_kernelINS_4gemm6kernel13GemmUniversalIN4cute5tupleIJiiiiEEENS1_10collective13CollectiveMmaINS1_34MainloopSm90TmaGmmaWarpSpecializedILi4ENS5_IJNS4_1CILi2EEENSA_ILi1EEESC_EEENS1_35KernelTmaWarpSpecializedCooperativeEEENS5_IJNSA_ILi384EEENSA_ILi512EEENSA_ILi32EEEEEENS_10bfloat16_tENS5_IJlSC_lEEESK_SL_NS4_8TiledMMAINS4_8MMA_AtomIJNS4_4SM904GMMA28MMA_64x256x16_F32BF16BF16_SSILNSP_5MajorE0ELSR_0ELNSP_7ScaleInE1ELSS_1EEEEEENS4_6LayoutISD_NS5_IJSC_NSA_ILi0EEESW_EEEEENS5_IJNS4_10UnderscoreESZ_SZ_EEEEENS4_13SM90_TMA_LOADENS4_14ComposedLayoutINS4_7SwizzleILi2ELi4ELi3EEENS4_18smem_ptr_flag_bitsILi16EEENSV_INS5_IJNSA_ILi8EEESI_EEENS5_IJSI_SC_EEEEEEEvNS4_8identityENS4_23SM90_TMA_LOAD_MULTICASTES1C_vS1D_EENS_8epilogue10collective6detail29Sm90TmaWarpSpecializedAdapterINS1H_15DefaultEpilogueISK_SL_SL_NS1G_6thread17LinearCombinationISK_Li1EffLNS1L_9ScaleType4KindE0ELNS_15FloatRoundStyleE2ESK_EENS1_15EpilogueDefaultEEEEEvvEEEEvNT_6ParamsE:
        .type           _ZN7cutlass13device_kernelINS_4gemm6kernel13GemmUniversalIN4cute5tupleIJiiiiEEENS1_10collective13CollectiveMmaINS1_34MainloopSm90TmaGmmaWarpSpecializedILi4ENS5_IJNS4_1CILi2EEENSA_ILi1EEESC_EEENS1_35KernelTmaWarpSpecializedCooperativeEEENS5_IJNSA_ILi384EEENSA_ILi512EEENSA_ILi32EEEEEENS_10bfloat16_tENS5_IJlSC_lEEESK_SL_NS4_8TiledMMAINS4_8MMA_AtomIJNS4_4SM904GMMA28MMA_64x256x16_F32BF16BF16_SSILNSP_5MajorE0ELSR_0ELNSP_7ScaleInE1ELSS_1EEEEEENS4_6LayoutISD_NS5_IJSC_NSA_ILi0EEESW_EEEEENS5_IJNS4_10UnderscoreESZ_SZ_EEEEENS4_13SM90_TMA_LOADENS4_14ComposedLayoutINS4_7SwizzleILi2ELi4ELi3EEENS4_18smem_ptr_flag_bitsILi16EEENSV_INS5_IJNSA_ILi8EEESI_EEENS5_IJSI_SC_EEEEEEEvNS4_8identityENS4_23SM90_TMA_LOAD_MULTICASTES1C_vS1D_EENS_8epilogue10collective6detail29Sm90TmaWarpSpecializedAdapterINS1H_15DefaultEpilogueISK_SL_SL_NS1G_6thread17LinearCombinationISK_Li1EffLNS1L_9ScaleType4KindE0ELNS_15FloatRoundStyleE2ESK_EENS1_15EpilogueDefaultEEEEEvvEEEEvNT_6ParamsE,@function
        .size           _ZN7cutlass13device_kernelINS_4gemm6kernel13GemmUniversalIN4cute5tupleIJiiiiEEENS1_10collective13CollectiveMmaINS1_34MainloopSm90TmaGmmaWarpSpecializedILi4ENS5_IJNS4_1CILi2EEENSA_ILi1EEESC_EEENS1_35KernelTmaWarpSpecializedCooperativeEEENS5_IJNSA_ILi384EEENSA_ILi512EEENSA_ILi32EEEEEENS_10bfloat16_tENS5_IJlSC_lEEESK_SL_NS4_8TiledMMAINS4_8MMA_AtomIJNS4_4SM904GMMA28MMA_64x256x16_F32BF16BF16_SSILNSP_5MajorE0ELSR_0ELNSP_7ScaleInE1ELSS_1EEEEEENS4_6LayoutISD_NS5_IJSC_NSA_ILi0EEESW_EEEEENS5_IJNS4_10UnderscoreESZ_SZ_EEEEENS4_13SM90_TMA_LOADENS4_14ComposedLayoutINS4_7SwizzleILi2ELi4ELi3EEENS4_18smem_ptr_flag_bitsILi16EEENSV_INS5_IJNSA_ILi8EEESI_EEENS5_IJSI_SC_EEEEEEEvNS4_8identityENS4_23SM90_TMA_LOAD_MULTICASTES1C_vS1D_EENS_8epilogue10collective6detail29Sm90TmaWarpSpecializedAdapterINS1H_15DefaultEpilogueISK_SL_SL_NS1G_6thread17LinearCombinationISK_Li1EffLNS1L_9ScaleType4KindE0ELNS_15FloatRoundStyleE2ESK_EENS1_15EpilogueDefaultEEEEEvvEEEEvNT_6ParamsE,(.L_x_1601 - _ZN7cutlass13device_kernelINS_4gemm6kernel13GemmUniversalIN4cute5tupleIJiiiiEEENS1_10collective13CollectiveMmaINS1_34MainloopSm90TmaGmmaWarpSpecializedILi4ENS5_IJNS4_1CILi2EEENSA_ILi1EEESC_EEENS1_35KernelTmaWarpSpecializedCooperativeEEENS5_IJNSA_ILi384EEENSA_ILi512EEENSA_ILi32EEEEEENS_10bfloat16_tENS5_IJlSC_lEEESK_SL_NS4_8TiledMMAINS4_8MMA_AtomIJNS4_4SM904GMMA28MMA_64x256x16_F32BF16BF16_SSILNSP_5MajorE0ELSR_0ELNSP_7ScaleInE1ELSS_1EEEEEENS4_6LayoutISD_NS5_IJSC_NSA_ILi0EEESW_EEEEENS5_IJNS4_10UnderscoreESZ_SZ_EEEEENS4_13SM90_TMA_LOADENS4_14ComposedLayoutINS4_7SwizzleILi2ELi4ELi3EEENS4_18smem_ptr_flag_bitsILi16EEENSV_INS5_IJNSA_ILi8EEESI_EEENS5_IJSI_SC_EEEEEEEvNS4_8identityENS4_23SM90_TMA_LOAD_MULTICASTES1C_vS1D_EENS_8epilogue10collective6detail29Sm90TmaWarpSpecializedAdapterINS1H_15DefaultEpilogueISK_SL_SL_NS1G_6thread17LinearCombinationISK_Li1EffLNS1L_9ScaleType4KindE0ELNS_15FloatRoundStyleE2ESK_EENS1_15EpilogueDefaultEEEEEvvEEEEvNT_6ParamsE)
        .other          _ZN7cutlass13device_kernelINS_4gemm6kernel13GemmUniversalIN4cute5tupleIJiiiiEEENS1_10collective13CollectiveMmaINS1_34MainloopSm90TmaGmmaWarpSpecializedILi4ENS5_IJNS4_1CILi2EEENSA_ILi1EEESC_EEENS1_35KernelTmaWarpSpecializedCooperativeEEENS5_IJNSA_ILi384EEENSA_ILi512EEENSA_ILi32EEEEEENS_10bfloat16_tENS5_IJlSC_lEEESK_SL_NS4_8TiledMMAINS4_8MMA_AtomIJNS4_4SM904GMMA28MMA_64x256x16_F32BF16BF16_SSILNSP_5MajorE0ELSR_0ELNSP_7ScaleInE1ELSS_1EEEEEENS4_6LayoutISD_NS5_IJSC_NSA_ILi0EEESW_EEEEENS5_IJNS4_10UnderscoreESZ_SZ_EEEEENS4_13SM90_TMA_LOADENS4_14ComposedLayoutINS4_7SwizzleILi2ELi4ELi3EEENS4_18smem_ptr_flag_bitsILi16EEENSV_INS5_IJNSA_ILi8EEESI_EEENS5_IJSI_SC_EEEEEEEvNS4_8identityENS4_23SM90_TMA_LOAD_MULTICASTES1C_vS1D_EENS_8epilogue10collective6detail29Sm90TmaWarpSpecializedAdapterINS1H_15DefaultEpilogueISK_SL_SL_NS1G_6thread17LinearCombinationISK_Li1EffLNS1L_9ScaleType4KindE0ELNS_15FloatRoundStyleE2ESK_EENS1_15EpilogueDefaultEEEEEvvEEEEvNT_6ParamsE,@"STO_CUDA_ENTRY STV_DEFAULT"
_ZN7cutlass13device_kernelINS_4gemm6kernel13GemmUniversalIN4cute5tupleIJiiiiEEENS1_10collective13CollectiveMmaINS1_34MainloopSm90TmaGmmaWarpSpecializedILi4ENS5_IJNS4_1CILi2EEENSA_ILi1EEESC_EEENS1_35KernelTmaWarpSpecializedCooperativeEEENS5_IJNSA_ILi384EEENSA_ILi512EEENSA_ILi32EEEEEENS_10bfloat16_tENS5_IJlSC_lEEESK_SL_NS4_8TiledMMAINS4_8MMA_AtomIJNS4_4SM904GMMA28MMA_64x256x16_F32BF16BF16_SSILNSP_5MajorE0ELSR_0ELNSP_7ScaleInE1ELSS_1EEEEEENS4_6LayoutISD_NS5_IJSC_NSA_ILi0EEESW_EEEEENS5_IJNS4_10UnderscoreESZ_SZ_EEEEENS4_13SM90_TMA_LOADENS4_14ComposedLayoutINS4_7SwizzleILi2ELi4ELi3EEENS4_18smem_ptr_flag_bitsILi16EEENSV_INS5_IJNSA_ILi8EEESI_EEENS5_IJSI_SC_EEEEEEEvNS4_8identityENS4_23SM90_TMA_LOAD_MULTICASTES1C_vS1D_EENS_8epilogue10collective6detail29Sm90TmaWarpSpecializedAdapterINS1H_15DefaultEpilogueISK_SL_SL_NS1G_6thread17LinearCombinationISK_Li1EffLNS1L_9ScaleType4KindE0ELNS_15FloatRoundStyleE2ESK_EENS1_15EpilogueDefaultEEEEEvvEEEEvNT_6ParamsE:
[----:B------:R-:W0:Y:S02]  /*0000*/  LDC R1, c[0x0][0x28] ;  /* 0x00000a00ff017b82 */ /* 0x000e240000000800 */
[----:B0-----:R-:W-:Y:S01]  /*0010*/  VIADD R1, R1, 0xffffe6c8 ;  /* 0xffffe6c801017836 */ /* 0x001fe20000000000 */
[----:B------:R-:W0:Y:S01]  /*0020*/  S2R R4, SR_TID.X ;  /* 0x0000000000047919 */ /* 0x000e220000002100 */
[----:B------:R-:W-:Y:S01]  /*0030*/  ELECT P0, URZ, PT ;  /* 0x00000000003f782f */ /* 0x000fe20003800000 */
[----:B------:R-:W-:Y:S01]  /*0040*/  BSSY B0, `(.L_x_0) ;  /* 0x0000015000007945 */ /* 0x000fe20003800000 */
[--C-:B0-----:R-:W-:Y:S02]  /*0050*/  SHF.R.U32.HI R0, RZ, 0x5, R4.reuse ;  /* 0x00000005ff007819 */ /* 0x101fe40000011604 */
[----:B------:R-:W-:-:S03]  /*0060*/  SHF.R.U32.HI R2, RZ, 0x7, R4 ;  /* 0x00000007ff027819 */ /* 0x000fc60000011604 */
[----:B------:R-:W0:Y:S04]  /*0070*/  SHFL.IDX PT, R3, R0, RZ, 0x1f ;  /* 0x00001fff00037589 */ /* 0x000e2800000e0000 */
[----:B------:R-:W1:Y:S01]  /*0080*/  SHFL.IDX PT, R2, R2, RZ, 0x1f ;  /* 0x00001fff02027589 */ /* 0x000e6200000e0000 */
[----:B0-----:R-:W-:Y:S02]  /*0090*/  R2UR UR9, R3 ;  /* 0x00000000030972ca */ /* 0x001fe400000e0000 */
[----:B-1----:R-:W-:-:S11]  /*00a0*/  R2UR UR5, R2 ;  /* 0x00000000020572ca */ /* 0x002fd600000e0000 */
[----:B------:R-:W-:Y:S02]  /*00b0*/  USHF.R.S32.HI UR4, URZ, 0x1f, UR9 ;  /* 0x0000001f3f047899 */ /* 0x000fe40008011409 */
[----:B------:R-:W-:Y:S02]  /*00c0*/  ISETP.NE.OR P0, PT, RZ, UR9, !P0 ;  /* 0x00000009ff007c0c */ /* 0x000fe4000c705670 */
[----:B------:R-:W-:-:S04]  /*00d0*/  ULEA.HI UR4, UR4, UR9, URZ, 0x2 ;  /* 0x0000000904047291 */ /* 0x000fc8000f8f103f */
[----:B------:R-:W-:-:S04]  /*00e0*/  ULOP3.LUT UR4, UR4, 0xfffffffc, URZ, 0xc0, !UPT ;  /* 0xfffffffc04047892 */ /* 0x000fc8000f8ec03f */
[----:B------:R-:W-:-:S03]  /*00f0*/  UIADD3 UR9, UR9, -UR4, URZ ;  /* 0x8000000409097290 */ /* 0x000fc6000fffe03f */
[----:B------:R-:W-:Y:S09]  /*0100*/  @P0 BRA `(.L_x_1) ;  /* 0x0000000000200947 */ /* 0x000ff20003800000 */
[----:B------:R-:W-:Y:S02]  /*0110*/  ULDC.64 UR6, c[0x0][0x198] ;  /* 0x0000660000067ab9 */ /* 0x000fe40000000a00 */
[----:B------:R-:W-:Y:S02]  /*0120*/  UIADD3 UR10, UP0, UR6, 0xf0, URZ ;  /* 0x000000f0060a7890 */ /* 0x000fe4000ff1e03f */
[----:B------:R-:W-:Y:S02]  /*0130*/  UIADD3 UR6, UP1, UR6, 0x1f0, URZ ;  /* 0x000001f006067890 */ /* 0x000fe4000ff3e03f */
[----:B------:R-:W-:Y:S02]  /*0140*/  UIADD3.X UR11, URZ, UR7, URZ, UP0, !UPT ;  /* 0x000000073f0b7290 */ /* 0x000fe400087fe43f */
[----:B------:R-:W-:-:S07]  /*0150*/  UIADD3.X UR7, URZ, UR7, URZ, UP1, !UPT ;  /* 0x000000073f077290 */ /* 0x000fce0008ffe43f */
[----:B------:R0:W-:Y:S02]  /*0160*/  UTMACCTL.PF [UR10] ;  /* 0x000000000a0079b9 */ /* 0x0001e40008040000 */
[----:B------:R0:W-:Y:S02]  /*0170*/  UTMACCTL.PF [UR6] ;  /* 0x00000000060079b9 */ /* 0x0001e40008040000 */
[----:B0-----:R-:W-:Y:S01]  /*0180*/  NOP ;  /* 0x0000000000007918 */ /* 0x001fe20000000000 */
.L_x_1:
[----:B------:R-:W-:Y:S05]  /*0190*/  BSYNC B0 ;  /* 0x0000000000007941 */ /* 0x000fea0003800000 */
.L_x_0:
[----:B------:R-:W0:Y:S01]  /*01a0*/  SHFL.IDX PT, R2, R0, RZ, 0x1f ;  /* 0x00001fff00027589 */ /* 0x000e2200000e0000 */
[----:B------:R-:W-:Y:S01]  /*01b0*/  UISETP.NE.AND UP0, UPT, UR9, 0x3, UPT ;  /* 0x000000030900788c */ /* 0x000fe2000bf05270 */
[----:B------:R-:W-:Y:S01]  /*01c0*/  ISETP.NE.AND P1, PT, RZ, UR5, PT ;  /* 0x00000005ff007c0c */ /* 0x000fe2000bf25270 */
[----:B------:R-:W-:Y:S02]  /*01d0*/  UIADD3 UR16, UR5, -0x1, URZ ;  /* 0xffffffff05107890 */ /* 0x000fe4000fffe03f */
[----:B------:R-:W-:Y:S02]  /*01e0*/  UISETP.EQ.OR UP0, UPT, UR9, URZ, !UP0 ;  /* 0x0000003f0900728c */ /* 0x000fe4000c702670 */
[----:B------:R-:W-:Y:S02]  /*01f0*/  UISETP.GE.U32.AND UP1, UPT, UR16, 0x2, UPT ;  /* 0x000000021000788c */ /* 0x000fe4000bf26070 */
[----:B------:R-:W-:-:S04]  /*0200*/  UISETP.EQ.AND UP0, UPT, UR5, URZ, UP0 ;  /* 0x0000003f0500728c */ /* 0x000fc80008702270 */
[----:B------:R-:W-:-:S04]  /*0210*/  USEL UR40, URZ, 0x1, !UP0 ;  /* 0x000000013f287887 */ /* 0x000fc8000c000000 */
[----:B------:R-:W-:Y:S01]  /*0220*/  USEL UR40, UR40, 0x2, UP1 ;  /* 0x0000000228287887 */ /* 0x000fe20008800000 */
[----:B0-----:R-:W-:-:S13]  /*0230*/  ISETP.NE.AND P0, PT, R2, RZ, PT ;  /* 0x000000ff0200720c */ /* 0x001fda0003f05270 */
[----:B------:R-:W-:Y:S05]  /*0240*/  @P0 BRA `(.L_x_2) ;  /* 0x0000000000580947 */ /* 0x000fea0003800000 */
[----:B------:R-:W0:Y:S01]  /*0250*/  S2UR UR8, SR_CgaCtaId ;  /* 0x00000000000879c3 */ /* 0x000e220000008800 */
[----:B------:R-:W-:Y:S01]  /*0260*/  UMOV UR4, 0x400 ;  /* 0x0000040000047882 */ /* 0x000fe20000000000 */
[----:B------:R-:W-:Y:S01]  /*0270*/  UMOV UR5, 0x1 ;  /* 0x0000000100057882 */ /* 0x000fe20000000000 */
[----:B------:R-:W-:Y:S01]  /*0280*/  UMOV UR6, 0x4 ;  /* 0x0000000400067882 */ /* 0x000fe20000000000 */
[----:B------:R-:W-:Y:S01]  /*0290*/  ELECT P0, URZ, PT ;  /* 0x00000000003f782f */ /* 0x000fe20003800000 */
[----:B------:R-:W-:-:S04]  /*02a0*/  UIADD3 UR6, -UR6, 0x100000, URZ ;  /* 0x0010000006067890 */ /* 0x000fc8000fffe13f */
[----:B------:R-:W-:Y:S02]  /*02b0*/  USHF.L.U32 UR7, UR6, 0xb, URZ ;  /* 0x0000000b06077899 */ /* 0x000fe4000800063f */
[----:B------:R-:W-:Y:S02]  /*02c0*/  USHF.L.U32 UR6, UR6, 0x1, URZ ;  /* 0x0000000106067899 */ /* 0x000fe4000800063f */
[----:B0-----:R-:W-:Y:S02]  /*02d0*/  ULEA UR8, UR8, UR4, 0x18 ;  /* 0x0000000408087291 */ /* 0x001fe4000f8ec03f */
[----:B------:R-:W-:-:S04]  /*02e0*/  UIADD3 UR4, -UR5, 0x100000, URZ ;  /* 0x0010000005047890 */ /* 0x000fc8000fffe13f */
[----:B------:R-:W-:Y:S02]  /*02f0*/  USHF.L.U32 UR5, UR4, 0xb, URZ ;  /* 0x0000000b04057899 */ /* 0x000fe4000800063f */
[----:B------:R-:W-:Y:S01]  /*0300*/  USHF.L.U32 UR4, UR4, 0x1, URZ ;  /* 0x0000000104047899 */ /* 0x000fe2000800063f */
[----:B------:R-:W0:Y:S11]  /*0310*/  FENCE.VIEW.ASYNC.S ;  /* 0x00000000000073c6 */ /* 0x000e360000000000 */
[----:B0-----:R0:W1:Y:S01]  /*0320*/  SYNCS.EXCH.64 URZ, [UR8], UR4 ;  /* 0x00000004083f75b2 */ /* 0x0010620008000100 */
[----:B------:R0:W2:Y:S01]  /*0330*/  SYNCS.EXCH.64 URZ, [UR8+0x20], UR6 ;  /* 0x00002006083f75b2 */ /* 0x0000a20008000100 */
[----:B------:R0:W3:Y:S01]  /*0340*/  SYNCS.EXCH.64 URZ, [UR8+0x8], UR4 ;  /* 0x00000804083f75b2 */ /* 0x0000e20008000100 */
[----:B------:R0:W4:Y:S01]  /*0350*/  SYNCS.EXCH.64 URZ, [UR8+0x28], UR6 ;  /* 0x00002806083f75b2 */ /* 0x0001220008000100 */
[----:B------:R0:W0:Y:S01]  /*0360*/  SYNCS.EXCH.64 URZ, [UR8+0x10], UR4 ;  /* 0x00001004083f75b2 */ /* 0x0000220008000100 */
[----:B------:R0:W0:Y:S01]  /*0370*/  SYNCS.EXCH.64 URZ, [UR8+0x30], UR6 ;  /* 0x00003006083f75b2 */ /* 0x0000220008000100 */
[----:B------:R0:W0:Y:S01]  /*0380*/  SYNCS.EXCH.64 URZ, [UR8+0x18], UR4 ;  /* 0x00001804083f75b2 */ /* 0x0000220008000100 */
[----:B------:R0:W0:Y:S01]  /*0390*/  SYNCS.EXCH.64 URZ, [UR8+0x38], UR6 ;  /* 0x00003806083f75b2 */ /* 0x0000220008000100 */
[----:B------:R-:W-:Y:S01]  /*03a0*/  NOP ;  /* 0x0000000000007918 */ /* 0x000fe20000000000 */
.L_x_2:
[----:B------:R-:W5:Y:S01]  /*03b0*/  S2UR UR13, SR_CTAID.X ;  /* 0x00000000000d79c3 */ /* 0x000f620000002500 */
[----:B------:R-:W-:Y:S01]  /*03c0*/  SHF.R.S32.HI R3, RZ, 0x1f, R4 ;  /* 0x0000001fff037819 */ /* 0x000fe20000011404 */
[----:B------:R5:W1:Y:S01]  /*03d0*/  SHFL.IDX PT, R6, R0, RZ, 0x1f ;  /* 0x00001fff00067589 */ /* 0x000a6200000e0000 */
[----:B0-----:R-:W-:Y:S01]  /*03e0*/  ULDC UR4, c[0x0][0x150] ;  /* 0x0000540000047ab9 */ /* 0x001fe20000000800 */
[----:B------:R-:W-:Y:S02]  /*03f0*/  ELECT P0, URZ, PT ;  /* 0x00000000003f782f */ /* 0x000fe40003800000 */
[----:B------:R-:W-:Y:S01]  /*0400*/  LEA.HI R3, R3, R4, RZ, 0x7 ;  /* 0x0000000403037211 */ /* 0x000fe200078f38ff */
[----:B------:R-:W-:Y:S01]  /*0410*/  ULDC UR5, c[0x0][0x154] ;  /* 0x0000550000057ab9 */ /* 0x000fe20000000800 */
[----:B------:R-:W-:Y:S01]  /*0420*/  SHF.R.S32.HI R7, RZ, 0x1f, R2 ;  /* 0x0000001fff077819 */ /* 0x000fe20000011402 */
[----:B------:R-:W0:Y:S01]  /*0430*/  S2UR UR10, SR_CTAID.Y ;  /* 0x00000000000a79c3 */ /* 0x000e220000002600 */
[----:B------:R-:W-:Y:S01]  /*0440*/  LOP3.LUT R3, R3, 0xffffff80, RZ, 0xc0, !PT ;  /* 0xffffff8003037812 */ /* 0x000fe200078ec0ff */
[----:B------:R-:W-:Y:S01]  /*0450*/  ULDC UR8, c[0x0][0x144] ;  /* 0x0000510000087ab9 */ /* 0x000fe20000000800 */
[----:B------:R-:W-:Y:S01]  /*0460*/  LEA.HI R7, R7, R2, RZ, 0x2 ;  /* 0x0000000207077211 */ /* 0x000fe200078f10ff */
[----:B------:R-:W-:Y:S01]  /*0470*/  NOP ;  /* 0x0000000000007918 */ /* 0x000fe20000000000 */
[----:B------:R-:W-:Y:S01]  /*0480*/  NOP ;  /* 0x0000000000007918 */ /* 0x000fe20000000000 */
[----:B------:R-:W-:Y:S01]  /*0490*/  IMAD.IADD R3, R4, 0x1, -R3 ;  /* 0x0000000104037824 */ /* 0x000fe200078e0a03 */
[----:B------:R-:W-:Y:S01]  /*04a0*/  LOP3.LUT R7, R7, 0x3ffffffc, RZ, 0xc0, !PT ;  /* 0x3ffffffc07077812 */ /* 0x000fe200078ec0ff */
[----:B------:R-:W-:-:S03]  /*04b0*/  ULDC UR11, c[0x0][0x148] ;  /* 0x00005200000b7ab9 */ /* 0x000fc60000000800 */
[----:B------:R-:W-:Y:S01]  /*04c0*/  SHF.R.S32.HI R4, RZ, 0x1f, R3 ;  /* 0x0000001fff047819 */ /* 0x000fe20000011403 */
[----:B------:R-:W-:-:S03]  /*04d0*/  IMAD.IADD R2, R2, 0x1, -R7 ;  /* 0x0000000102027824 */ /* 0x000fc600078e0a07 */
[----:B------:R-:W-:Y:S02]  /*04e0*/  LEA.HI R4, R4, R3, RZ, 0x3 ;  /* 0x0000000304047211 */ /* 0x000fe400078f18ff */
[----:B-----5:R-:W-:Y:S02]  /*04f0*/  I2FP.F32.U32 R5, UR13 ;  /* 0x0000000d00057c45 */ /* 0x020fe40008201000 */
[--C-:B------:R-:W-:Y:S02]  /*0500*/  SHF.R.S32.HI R0, RZ, 0x3, R4.reuse ;  /* 0x00000003ff007819 */ /* 0x100fe40000011404 */
[----:B-1----:R-:W-:Y:S01]  /*0510*/  ISETP.NE.OR P0, PT, R6, RZ, !P0 ;  /* 0x000000ff0600720c */ /* 0x002fe20004705670 */
[----:B------:R-:W-:Y:S01]  /*0520*/  FMUL R8, R5, UR4 ;  /* 0x0000000405087c20 */ /* 0x000fe20008400000 */
[----:B------:R-:W-:-:S04]  /*0530*/  SHF.R.S32.HI R5, RZ, 0x1f, R4 ;  /* 0x0000001fff057819 */ /* 0x000fc80000011404 */
[----:B------:R-:W-:Y:S01]  /*0540*/  LEA.HI R5, R5, R0, RZ, 0x2 ;  /* 0x0000000005057211 */ /* 0x000fe200078f10ff */
[----:B------:R-:W1:Y:S03]  /*0550*/  F2I.U32.TRUNC.NTZ R8, R8 ;  /* 0x0000000800087305 */ /* 0x000e66000020f000 */
[----:B------:R-:W-:-:S03]  /*0560*/  LOP3.LUT R5, R5, 0xfffffffc, RZ, 0xc0, !PT ;  /* 0xfffffffc05057812 */ /* 0x000fc600078ec0ff */
[----:B------:R-:W-:Y:S01]  /*0570*/  VOTEU.ALL UP0, P0 ;  /* 0x00000000003f7886 */ /* 0x000fe20000000000 */
[----:B------:R-:W-:Y:S01]  /*0580*/  VOTEU.ALL UP1, P0 ;  /* 0x00000000003f7886 */ /* 0x000fe20000020000 */
[----:B------:R-:W-:Y:S01]  /*0590*/  IMAD.IADD R5, R0, 0x1, -R5 ;  /* 0x0000000100057824 */ /* 0x000fe200078e0a05 */
[----:B0-----:R-:W-:Y:S02]  /*05a0*/  I2FP.F32.U32 R0, UR10 ;  /* 0x0000000a00007c45 */ /* 0x001fe40008201000 */
[----:B------:R-:W0:Y:S01]  /*05b0*/  @!UP0 S2UR UR7, SR_CgaCtaId ;  /* 0x00000000000789c3 */ /* 0x000e220000008800 */
[----:B------:R-:W-:Y:S01]  /*05c0*/  IMAD R2, R2, 0x4, R5 ;  /* 0x0000000402027824 */ /* 0x000fe200078e0205 */
[----:B------:R-:W-:Y:S01]  /*05d0*/  @!UP0 UMOV UR6, 0x400 ;  /* 0x0000040000068882 */ /* 0x000fe20000000000 */
[----:B------:R-:W-:Y:S01]  /*05e0*/  FMUL R4, R0, UR5 ;  /* 0x0000000500047c20 */ /* 0x000fe20008400000 */
[----:B-1----:R-:W-:Y:S02]  /*05f0*/  R2UR UR4, R8 ;  /* 0x00000000080472ca */ /* 0x002fe400000e0000 */
[----:B------:R-:W-:-:S03]  /*0600*/  LEA.HI R0, R2, R2, RZ, 0x1 ;  /* 0x0000000202007211 */ /* 0x000fc600078f08ff */
[----:B------:R-:W1:Y:S01]  /*0610*/  F2I.U32.TRUNC.NTZ R4, R4 ;  /* 0x0000000400047305 */ /* 0x000e62000020f000 */
[----:B------:R-:W-:-:S05]  /*0620*/  LOP3.LUT R5, R0, 0xfffffffe, RZ, 0xc0, !PT ;  /* 0xfffffffe00057812 */ /* 0x000fca00078ec0ff */
[----:B------:R-:W-:Y:S02]  /*0630*/  IMAD.IADD R5, R2, 0x1, -R5 ;  /* 0x0000000102057824 */ /* 0x000fe400078e0a05 */
[----:B------:R-:W-:-:S04]  /*0640*/  UIADD3 UR4, -UR4, URZ, URZ ;  /* 0x0000003f04047290 */ /* 0x000fc8000fffe13f */
[----:B------:R-:W-:Y:S01]  /*0650*/  UIMAD UR8, UR8, UR4, UR13 ;  /* 0x00000004080872a4 */ /* 0x000fe2000f8e020d */
[----:B-1----:R-:W-:Y:S02]  /*0660*/  R2UR UR12, R4 ;  /* 0x00000000040c72ca */ /* 0x002fe400000e0000 */
[----:B------:R-:W-:Y:S01]  /*0670*/  UMOV UR4, 0x20 ;  /* 0x0000002000047882 */ /* 0x000fe20000000000 */
[----:B0-----:R-:W-:Y:S02]  /*0680*/  @!UP0 ULEA UR6, UR7, UR6, 0x18 ;  /* 0x0000000607068291 */ /* 0x001fe4000f8ec03f */
[----:B------:R-:W-:Y:S01]  /*0690*/  ISETP.NE.AND P3, PT, R5, UR8, PT ;  /* 0x0000000805007c0c */ /* 0x000fe2000bf65270 */
[----:B------:R-:W-:-:S04]  /*06a0*/  @!UP0 UIADD3 UR4, -UR4, 0x100000, URZ ;  /* 0x0010000004048890 */ /* 0x000fc8000fffe13f */
[----:B------:R-:W-:Y:S02]  /*06b0*/  @!UP0 USHF.L.U32 UR5, UR4, 0xb, URZ ;  /* 0x0000000b04058899 */ /* 0x000fe4000800063f */
[----:B------:R-:W-:Y:S01]  /*06c0*/  @!UP0 USHF.L.U32 UR4, UR4, 0x1, URZ ;  /* 0x0000000104048899 */ /* 0x000fe2000800063f */
[C---:B------:R-:W-:Y:S01]  /*06d0*/  IMAD.SHL.U32 R5, R2.reuse, 0x4, RZ ;  /* 0x0000000402057824 */ /* 0x040fe200078e00ff */
[----:B------:R-:W-:Y:S01]  /*06e0*/  VOTEU.ALL UP0, P0 ;  /* 0x00000000003f7886 */ /* 0x000fe20000000000 */
[----:B------:R-:W0:Y:S01]  /*06f0*/  LDC R4, c[0x0][0x140] ;  /* 0x00005000ff047b82 */ /* 0x000e220000000800 */
[----:B------:R-:W-:Y:S02]  /*0700*/  LOP3.LUT P0, RZ, R3, 0x7, RZ, 0xc0, !PT ;  /* 0x0000000703ff7812 */ /* 0x000fe4000780c0ff */
[----:B------:R-:W-:Y:S01]  /*0710*/  LOP3.LUT R9, R2, 0xc, R5, 0x78, !PT ;  /* 0x0000000c02097812 */ /* 0x000fe200078e7805 */
[----:B------:R-:W-:-:S03]  /*0720*/  UIADD3 UR12, -UR12, URZ, URZ ;  /* 0x0000003f0c0c7290 */ /* 0x000fc6000fffe13f */
[C---:B------:R-:W-:Y:S01]  /*0730*/  ISETP.LT.U32.AND P0, PT, R9.reuse, 0x2, !P0 ;  /* 0x000000020900780c */ /* 0x040fe20004701070 */
[----:B------:R1:W-:Y:S04]  /*0740*/  STL [R1+0xa04], R9 ;  /* 0x000a040901007387 */ /* 0x0003e80000100800 */
[----:B------:R-:W5:Y:S02]  /*0750*/  FENCE.VIEW.ASYNC.S ;  /* 0x00000000000073c6 */ /* 0x000f640000000000 */
[----:B-----5:R-:W0:Y:S01]  /*0760*/  @!UP0 SYNCS.EXCH.64 URZ, [UR6+0x50], UR4 ;  /* 0x00005004063f85b2 */ /* 0x020e220008000100 */
[----:B------:R-:W-:Y:S02]  /*0770*/  @P3 LEA.HI R0, R9, R9, RZ, 0x1 ;  /* 0x0000000909003211 */ /* 0x000fe400078f08ff */
[----:B------:R-:W-:-:S02]  /*0780*/  SEL R3, RZ, 0x1, !P0 ;  /* 0x00000001ff037807 */ /* 0x000fc40004000000 */
[----:B------:R-:W-:Y:S02]  /*0790*/  @P3 SHF.R.S32.HI R0, RZ, 0x1, R0 ;  /* 0x00000001ff003819 */ /* 0x000fe40000011400 */
[----:B0-----:R-:W-:Y:S01]  /*07a0*/  ISETP.EQ.U32.AND P2, PT, R4, 0x1, PT ;  /* 0x000000010400780c */ /* 0x001fe20003f42070 */
[----:B------:R0:W1:Y:S01]  /*07b0*/  @!UP1 SYNCS.EXCH.64 URZ, [UR6+0x58], UR4 ;  /* 0x00005804063f95b2 */ /* 0x0000620008000100 */
[----:B------:R-:W-:Y:S01]  /*07c0*/  NOP ;  /* 0x0000000000007918 */ /* 0x000fe20000000000 */
[----:B0-----:R-:W-:-:S06]  /*07d0*/  UIMAD UR4, UR11, UR12, UR10 ;  /* 0x0000000c0b0472a4 */ /* 0x001fcc000f8e020a */
[----:B------:R-:W-:Y:S01]  /*07e0*/  @P3 ISETP.NE.AND P4, PT, R0, UR4, PT ;  /* 0x0000000400003c0c */ /* 0x000fe2000bf85270 */
[----:B------:R-:W-:-:S03]  /*07f0*/  IMAD.MOV.U32 R0, RZ, RZ, 0x1 ;  /* 0x00000001ff007424 */ /* 0x000fc600078e00ff */
[----:B------:R-:W-:-:S04]  /*0800*/  @P3 SEL R0, RZ, 0x1, P4 ;  /* 0x00000001ff003807 */ /* 0x000fc80002000000 */
[----:B------:R-:W-:-:S05]  /*0810*/  LOP3.LUT R0, R0, R3, RZ, 0xc0, !PT ;  /* 0x0000000300007212 */ /* 0x000fca00078ec0ff */
[----:B------:R0:W-:Y:S01]  /*0820*/  STL [R1+0xa00], R0 ;  /* 0x000a000001007387 */ /* 0x0001e20000100800 */
[----:B------:R-:W-:Y:S05]  /*0830*/  @!P2 BRA `(.L_x_3) ;  /* 0x000000000008a947 */ /* 0x000fea0003800000 */
[----:B-1234-:R-:W-:Y:S01]  /*0840*/  UCGABAR_ARV ;  /* 0x00000000000079c7 */ /* 0x01efe20008000000 */
[----:B------:R-:W-:Y:S05]  /*0850*/  BRA `(.L_x_4) ;  /* 0x0000000000047947 */ /* 0x000fea0003800000 */
.L_x_3:
[----:B-1234-:R-:W-:Y:S01]  /*0860*/  NOP ;  /* 0x0000000000007918 */ /* 0x01efe20000000000 */
.L_x_4:
[----:B------:R-:W-:Y:S01]  /*0870*/  ULDC UR4, c[0x0][0x65c] ;  /* 0x0001970000047ab9 */ /* 0x000fe20000000800 */
[----:B------:R-:W-:Y:S01]  /*0880*/  UMOV UR5, URZ ;  /* 0x0000003f00057c82 */ /* 0x000fe20008000000 */
[----:B------:R-:W-:-:S03]  /*0890*/  UISETP.NE.AND UP0, UPT, UR4, 0x1, UPT ;  /* 0x000000010400788c */ /* 0x000fc6000bf05270 */
[----:B------:R-:W-:Y:S01]  /*08a0*/  UMOV UR4, UR13 ;  /* 0x0000000d00047c82 */ /* 0x000fe20008000000 */
[----:B------:R-:W-:Y:S02]  /*08b0*/  UP2UR UR41, UPR, URZ, 0x1 ;  /* 0x000000013f297883 */ /* 0x000fe40008000000 */
[----:B------:R-:W-:Y:S02]  /*08c0*/  PLOP3.LUT P0, PT, PT, PT, UP0, 0x80, 0x0 ;  /* 0x000000000000781c */ /* 0x000fe40003f0f008 */
[----:B------:R-:W-:Y:S02]  /*08d0*/  PLOP3.LUT P3, PT, PT, PT, UP0, 0x80, 0x0 ;  /* 0x000000000000781c */ /* 0x000fe40003f6f008 */
[----:B------:R-:W-:Y:S01]  /*08e0*/  PLOP3.LUT P5, PT, PT, PT, UP0, 0x80, 0x0 ;  /* 0x000000000000781c */ /* 0x000fe20003faf008 */
[----:B------:R-:W-:Y:S01]  /*08f0*/  @UP0 ULDC UR14, c[0x0][0x10] ;  /* 0x00000400000e0ab9 */ /* 0x000fe20000000800 */
[----:B------:R-:W-:Y:S01]  /*0900*/  @UP0 UMOV UR6, UR10 ;  /* 0x0000000a00060c82 */ /* 0x000fe20008000000 */
[----:B------:R-:W-:Y:S01]  /*0910*/  @UP0 UMOV UR7, URZ ;  /* 0x0000003f00070c82 */ /* 0x000fe20008000000 */
[----:B------:R-:W-:Y:S01]  /*0920*/  PLOP3.LUT P4, PT, PT, PT, UP0, 0x80, 0x0 ;  /* 0x000000000000781c */ /* 0x000fe20003f8f008 */
[----:B------:R-:W-:-:S03]  /*0930*/  @UP0 UIMAD.WIDE.U32 UR14, UR13, UR14, UR6 ;  /* 0x0000000e0d0e02a5 */ /* 0x000fc6000f8e0006 */
[----:B------:R-:W-:Y:S01]  /*0940*/  @!UP0 ULDC UR7, c[0x0][0xc] ;  /* 0x0000030000078ab9 */ /* 0x000fe20000000800 */
[----:B------:R-:W-:Y:S01]  /*0950*/  @UP0 UMOV UR6, URZ ;  /* 0x0000003f00060c82 */ /* 0x000fe20008000000 */
[----:B------:R-:W-:Y:S01]  /*0960*/  @!UP0 UIMAD.WIDE.U32 UR4, UR10, UR7, UR4 ;  /* 0x000000070a0482a5 */ /* 0x000fe2000f8e0004 */
[----:B------:R-:W-:Y:S01]  /*0970*/  IMAD.U32 R2, RZ, RZ, UR14 ;  /* 0x0000000eff027e24 */ /* 0x000fe2000f8e00ff */
[----:B------:R-:W-:Y:S02]  /*0980*/  @UP0 UIADD3 UR6, UR15, UR6, URZ ;  /* 0x000000060f060290 */ /* 0x000fe4000fffe03f */
[----:B------:R-:W-:Y:S01]  /*0990*/  MOV R3, UR15 ;  /* 0x0000000f00037c02 */ /* 0x000fe20008000f00 */
[----:B------:R-:W-:Y:S02]  /*09a0*/  @P0 IMAD.MOV.U32 R7, RZ, RZ, R2 ;  /* 0x000000ffff070224 */ /* 0x000fe400078e0002 */
[----:B------:R-:W-:Y:S02]  /*09b0*/  IMAD.U32 R5, RZ, RZ, UR5 ;  /* 0x00000005ff057e24 */ /* 0x000fe4000f8e00ff */
[----:B------:R-:W-:-:S02]  /*09c0*/  IMAD.U32 R2, RZ, RZ, UR4 ;  /* 0x00000004ff027e24 */ /* 0x000fc4000f8e00ff */
[----:B------:R-:W-:Y:S02]  /*09d0*/  @P3 IMAD.U32 R6, RZ, RZ, UR6 ;  /* 0x00000006ff063e24 */ /* 0x000fe4000f8e00ff */
[----:B------:R-:W-:Y:S02]  /*09e0*/  @!P5 IMAD.MOV.U32 R6, RZ, RZ, R5 ;  /* 0x000000ffff06d224 */ /* 0x000fe400078e0005 */
[----:B------:R-:W-:Y:S02]  /*09f0*/  @!P4 IMAD.MOV.U32 R7, RZ, RZ, R2 ;  /* 0x000000ffff07c224 */ /* 0x000fe400078e0002 */
[----:B------:R-:W-:Y:S01]  /*0a00*/  IMAD.U32 R3, RZ, RZ, UR5 ;  /* 0x00000005ff037e24 */ /* 0x000fe2000f8e00ff */
[----:B------:R1:W-:Y:S01]  /*0a10*/  STL [R1+0xa08], R6 ;  /* 0x000a080601007387 */ /* 0x0003e20000100800 */
[----:B------:R-:W-:-:S03]  /*0a20*/  IMAD.U32 R4, RZ, RZ, UR4 ;  /* 0x00000004ff047e24 */ /* 0x000fc6000f8e00ff */
[----:B------:R1:W-:Y:S01]  /*0a30*/  STL [R1+0xa0c], R7 ;  /* 0x000a0c0701007387 */ /* 0x0003e20000100800 */
[----:B------:R-:W-:Y:S05]  /*0a40*/  @!P2 BRA `(.L_x_5) ;  /* 0x00000000000ca947 */ /* 0x000fea0003800000 */
[----:B------:R-:W-:Y:S01]  /*0a50*/  UCGABAR_WAIT ;  /* 0x0000000000007dc7 */ /* 0x000fe20008000000 */
[----:B------:R-:W-:Y:S01]  /*0a60*/  CCTL.IVALL ;  /* 0x00000000ff00798f */ /* 0x000fe20002000000 */
[----:B------:R-:W-:Y:S05]  /*0a70*/  BRA `(.L_x_6) ;  /* 0x0000000000047947 */ /* 0x000fea0003800000 */
.L_x_5:
[----:B------:R-:W-:Y:S06]  /*0a80*/  BAR.SYNC.DEFER_BLOCKING 0x0 ;  /* 0x0000000000007b1d */ /* 0x000fec0000010000 */
.L_x_6:
[----:B------:R-:W-:Y:S05]  /*0a90*/  @!P1 BRA `(.L_x_7) ;  /* 0x0000048400dc9947 */ /* 0x000fea0003800000 */
[----:B------:R-:W-:-:S06]  /*0aa0*/  UISETP.GT.U32.AND UP0, UPT, UR16, 0x1, UPT ;  /* 0x000000011000788c */ /* 0x000fcc000bf04070 */
[----:B------:R-:W-:-:S13]  /*0ab0*/  PLOP3.LUT P0, PT, PT, PT, UP0, 0x80, 0x0 ;  /* 0x000000000000781c */ /* 0x000fda0003f0f008 */
[----:B------:R-:W-:Y:S05]  /*0ac0*/  @P0 EXIT ;  /* 0x000000000000094d */ /* 0x000fea0003800000 */
[----:B------:R-:W-:Y:S01]  /*0ad0*/  ULDC.64 UR4, c[0x0][0x650] ;  /* 0x0001940000047ab9 */ /* 0x000fe20000000a00 */
[----:B------:R-:W-:Y:S01]  /*0ae0*/  UMOV UR42, 0xffffffff ;  /* 0xffffffff002a7882 */ /* 0x000fe20000000000 */
[----:B------:R-:W-:Y:S01]  /*0af0*/  ISETP.GE.U32.AND P0, PT, R7, UR4, PT ;  /* 0x0000000407007c0c */ /* 0x000fe2000bf06070 */
[----:B------:R-:W-:Y:S01]  /*0b00*/  UMOV UR43, 0xffffffff ;  /* 0xffffffff002b7882 */ /* 0x000fe20000000000 */
[----:B------:R-:W-:Y:S01]  /*0b10*/  UMOV UR44, 0xffffffff ;  /* 0xffffffff002c7882 */ /* 0x000fe20000000000 */
[----:B0-----:R-:W-:Y:S02]  /*0b20*/  PRMT R0, RZ, 0x7610, R0 ;  /* 0x00007610ff007816 */ /* 0x001fe40000000000 */
[----:B------:R-:W-:-:S13]  /*0b30*/  ISETP.GE.U32.AND.EX P0, PT, R6, UR5, PT, P0 ;  /* 0x0000000506007c0c */ /* 0x000fda000bf06100 */
[----:B------:R-:W-:Y:S05]  /*0b40*/  @P0 BRA `(.L_x_8) ;  /* 0x0000000400480947 */ /* 0x000fea0003800000 */
[----:B------:R-:W-:Y:S01]  /*0b50*/  ULDC.64 UR16, c[0x0][0x628] ;  /* 0x00018a0000107ab9 */ /* 0x000fe20000000a00 */
[C---:B------:R-:W-:Y:S01]  /*0b60*/  R2UR UR19, R7.reuse ;  /* 0x00000000071372ca */ /* 0x040fe200000e0000 */
[----:B------:R-:W-:Y:S01]  /*0b70*/  ULDC UR18, c[0x0][0x630] ;  /* 0x00018c0000127ab9 */ /* 0x000fe20000000800 */
[----:B------:R-:W-:Y:S02]  /*0b80*/  ISETP.NE.U32.AND P0, PT, RZ, UR16, PT ;  /* 0x00000010ff007c0c */ /* 0x000fe4000bf05070 */
[----:B------:R-:W-:Y:S02]  /*0b90*/  R2UR UR4, R7 ;  /* 0x00000000070472ca */ /* 0x000fe400000e0000 */
[----:B------:R-:W-:Y:S02]  /*0ba0*/  ISETP.NE.AND.EX P0, PT, RZ, UR17, PT, P0 ;  /* 0x00000011ff007c0c */ /* 0x000fe4000bf05300 */
[----:B------:R-:W-:-:S11]  /*0bb0*/  R2UR UR5, R6 ;  /* 0x00000000060572ca */ /* 0x000fd600000e0000 */
[----:B------:R-:W-:Y:S05]  /*0bc0*/  @!P0 BRA `(.L_x_9) ;  /* 0x0000000000308947 */ /* 0x000fea0003800000 */
[----:B------:R-:W-:Y:S01]  /*0bd0*/  R2UR UR4, R7 ;  /* 0x00000000070472ca */ /* 0x000fe200000e0000 */
[----:B------:R-:W-:Y:S01]  /*0be0*/  ULDC UR9, c[0x0][0x634] ;  /* 0x00018d0000097ab9 */ /* 0x000fe20000000800 */
[----:B------:R-:W-:-:S11]  /*0bf0*/  R2UR UR13, R6 ;  /* 0x00000000060d72ca */ /* 0x000fd600000e0000 */
[----:B------:R-:W-:-:S04]  /*0c00*/  UIADD3 UR9, UP0, UR4, UR9, URZ ;  /* 0x0000000904097290 */ /* 0x000fc8000ff1e03f */
[----:B------:R-:W-:-:S04]  /*0c10*/  UIADD3.X UR13, URZ, UR13, URZ, UP0, !UPT ;  /* 0x0000000d3f0d7290 */ /* 0x000fc800087fe43f */
[----:B------:R-:W-:-:S04]  /*0c20*/  UIMAD.WIDE.U32 UR4, UR13, UR16, URZ ;  /* 0x000000100d0472a5 */ /* 0x000fc8000f8e003f */
[----:B------:R-:W-:Y:S02]  /*0c30*/  UIMAD.WIDE.U32 UR6, UP0, UR9, UR17, UR4 ;  /* 0x00000011090672a5 */ /* 0x000fe4000f800004 */
[----:B------:R-:W-:Y:S02]  /*0c40*/  UIMAD.WIDE.U32 UR4, UR9, UR16, URZ ;  /* 0x00000010090472a5 */ /* 0x000fe4000f8e003f */
[----:B------:R-:W-:Y:S02]  /*0c50*/  UIADD3.X UR15, URZ, URZ, URZ, UP0, !UPT ;  /* 0x0000003f3f0f7290 */ /* 0x000fe400087fe43f */
[----:B------:R-:W-:Y:S01]  /*0c60*/  UIADD3 URZ, UP0, UR5, UR6, URZ ;  /* 0x00000006053f7290 */ /* 0x000fe2000ff1e03f */
[----:B------:R-:W-:-:S03]  /*0c70*/  UMOV UR14, UR7 ;  /* 0x00000007000e7c82 */ /* 0x000fc60008000000 */
[----:B------:R-:W-:-:S12]  /*0c80*/  UIMAD.WIDE.U32.X UR4, UR13, UR17, UR14, UP0 ;  /* 0x000000110d0472a5 */ /* 0x000fd800080e040e */
.L_x_9:
[----:B------:R-:W-:Y:S01]  /*0c90*/  USHF.R.U64 UR44, UR4, UR18, UR5 ;  /* 0x00000012042c7299 */ /* 0x000fe20008001205 */
[----:B------:R-:W-:Y:S01]  /*0ca0*/  R2UR UR7, R6 ;  /* 0x00000000060772ca */ /* 0x000fe200000e0000 */
[----:B------:R-:W-:Y:S02]  /*0cb0*/  USHF.R.U32.HI UR4, URZ, UR18, UR5 ;  /* 0x000000123f047299 */ /* 0x000fe40008011605 */
[----:B------:R-:W-:Y:S01]  /*0cc0*/  UIADD3 UR5, UP0, URZ, -UR44, URZ ;  /* 0x8000002c3f057290 */ /* 0x000fe2000ff1e03f */
[----:B------:R-:W-:Y:S01]  /*0cd0*/  ULDC.64 UR14, c[0x0][0x620] ;  /* 0x00018800000e7ab9 */ /* 0x000fe20000000a00 */
[----:B------:R-:W-:Y:S02]  /*0ce0*/  UMOV UR6, UR19 ;  /* 0x0000001300067c82 */ /* 0x000fe40008000000 */
[----:B------:R-:W-:Y:S01]  /*0cf0*/  UIADD3.X UR4, URZ, ~UR4, URZ, UP0, !UPT ;  /* 0x800000043f047290 */ /* 0x000fe200087fe43f */
[----:B------:R-:W-:Y:S01]  /*0d00*/  ULDC UR9, c[0x0][0x618] ;  /* 0x0001860000097ab9 */ /* 0x000fe20000000800 */
[----:B------:R-:W-:-:S02]  /*0d10*/  UIMAD UR12, UR11, UR12, UR10 ;  /* 0x0000000c0b0c72a4 */ /* 0x000fc4000f8e020a */
[----:B------:R-:W-:Y:S02]  /*0d20*/  UIMAD UR4, UR4, UR14, URZ ;  /* 0x0000000e040472a4 */ /* 0x000fe4000f8e023f */
[----:B------:R-:W-:Y:S02]  /*0d30*/  UIMAD.WIDE.U32 UR6, UR5, UR14, UR6 ;  /* 0x0000000e050672a5 */ /* 0x000fe4000f8e0006 */
[----:B------:R-:W-:Y:S01]  /*0d40*/  UIMAD UR4, UR5, UR15, UR4 ;  /* 0x0000000f050472a4 */ /* 0x000fe2000f8e0204 */
[----:B------:R-:W-:Y:S01]  /*0d50*/  ULDC UR10, c[0x0][0x608] ;  /* 0x00018200000a7ab9 */ /* 0x000fe20000000800 */
[----:B------:R-:W-:Y:S02]  /*0d60*/  ULDC UR18, c[0x0][0x658] ;  /* 0x0001960000127ab9 */ /* 0x000fe40000000800 */
[----:B------:R-:W-:Y:S01]  /*0d70*/  UIADD3 UR7, UR7, UR4, URZ ;  /* 0x0000000407077290 */ /* 0x000fe2000fffe03f */
[----:B------:R-:W-:Y:S02]  /*0d80*/  UMOV UR11, 0xffffffff ;  /* 0xffffffff000b7882 */ /* 0x000fe40000000000 */
[----:B------:R-:W-:Y:S01]  /*0d90*/  ULDC.64 UR4, c[0x0][0x640] ;  /* 0x0001900000047ab9 */ /* 0x000fe20000000a00 */
[----:B------:R-:W-:Y:S01]  /*0da0*/  USHF.R.U64 UR16, UR6, UR9, UR7 ;  /* 0x0000000906107299 */ /* 0x000fe20008001207 */
[----:B------:R-:W-:Y:S01]  /*0db0*/  ISETP.NE.U32.AND P0, PT, RZ, UR4, PT ;  /* 0x00000004ff007c0c */ /* 0x000fe2000bf05070 */
[----:B------:R-:W-:-:S02]  /*0dc0*/  USHF.R.U32.HI UR7, URZ, UR9, UR7 ;  /* 0x000000093f077299 */ /* 0x000fc40008011607 */
[----:B------:R-:W-:Y:S01]  /*0dd0*/  USHF.L.U32 UR6, UR11, UR18, URZ ;  /* 0x000000120b067299 */ /* 0x000fe2000800063f */
[----:B------:R-:W-:Y:S01]  /*0de0*/  ISETP.NE.AND.EX P0, PT, RZ, UR5, PT, P0 ;  /* 0x00000005ff007c0c */ /* 0x000fe2000bf05300 */
[----:B------:R-:W-:Y:S02]  /*0df0*/  USHF.R.U64 UR22, UR16, UR10, UR7 ;  /* 0x0000000a10167299 */ /* 0x000fe40008001207 */
[----:B------:R-:W-:Y:S02]  /*0e00*/  USHF.R.U32.HI UR7, URZ, UR10, UR7 ;  /* 0x0000000a3f077299 */ /* 0x000fe40008011607 */
[----:B------:R-:W-:Y:S02]  /*0e10*/  UISETP.NE.AND UP1, UPT, UR41, URZ, UPT ;  /* 0x0000003f2900728c */ /* 0x000fe4000bf25270 */
[----:B------:R-:W-:Y:S01]  /*0e20*/  USHF.R.U64 UR23, UR22, UR18, UR7 ;  /* 0x0000001216177299 */ /* 0x000fe20008001207 */
[----:B------:R-:W-:Y:S01]  /*0e30*/  ULDC UR17, c[0x0][0x600] ;  /* 0x0001800000117ab9 */ /* 0x000fe20000000800 */
[----:B------:R-:W-:-:S02]  /*0e40*/  ULOP3.LUT UR13, URZ, UR6, URZ, 0x33, !UPT ;  /* 0x000000063f0d7292 */ /* 0x000fc4000f8e333f */
[----:B------:R-:W-:Y:S02]  /*0e50*/  UIADD3 UR15, UR17, -0x1, URZ ;  /* 0xffffffff110f7890 */ /* 0x000fe4000fffe03f */
[----:B------:R-:W-:Y:S02]  /*0e60*/  USEL UR12, UR8, UR12, !UP1 ;  /* 0x0000000c080c7287 */ /* 0x000fe4000c800000 */
[----:B------:R-:W-:Y:S01]  /*0e70*/  USHF.R.U32.HI UR7, URZ, UR18, UR7 ;  /* 0x000000123f077299 */ /* 0x000fe20008011607 */
[----:B------:R-:W-:Y:S01]  /*0e80*/  ULDC UR19, c[0x0][0x648] ;  /* 0x0001920000137ab9 */ /* 0x000fe20000000800 */
[----:B------:R-:W-:Y:S01]  /*0e90*/  ULDC UR20, c[0x0][0x638] ;  /* 0x00018e0000147ab9 */ /* 0x000fe20000000800 */
[----:B------:R-:W-:Y:S01]  /*0ea0*/  UMOV UR21, 0x1 ;  /* 0x0000000100157882 */ /* 0x000fe20000000000 */
[----:B------:R-:W-:Y:S01]  /*0eb0*/  UMOV UR6, UR23 ;  /* 0x0000001700067c82 */ /* 0x000fe20008000000 */
[----:B------:R-:W-:Y:S07]  /*0ec0*/  @!P0 BRA `(.L_x_10) ;  /* 0x0000000000308947 */ /* 0x000fee0003800000 */
[----:B------:R-:W-:Y:S02]  /*0ed0*/  ULDC UR10, c[0x0][0x64c] ;  /* 0x00019300000a7ab9 */ /* 0x000fe40000000800 */
        /* <DEDUP_REMOVED lines=8> */
[----:B------:R-:W-:-:S07]  /*0f60*/  UIMAD.WIDE.U32.X UR4, UR14, UR5, UR10, UP0 ;  /* 0x000000050e0472a5 */ /* 0x000fce00080e040a */
[----:B------:R-:W-:Y:S01]  /*0f70*/  UMOV UR6, UR4 ;  /* 0x0000000400067c82 */ /* 0x000fe20008000000 */
[----:B------:R-:W-:-:S05]  /*0f80*/  UMOV UR7, UR5 ;  /* 0x0000000500077c82 */ /* 0x000fca0008000000 */
.L_x_10:
[----:B------:R-:W-:Y:S01]  /*0f90*/  USHF.R.U64 UR5, UR6, UR19, UR7 ;  /* 0x0000001306057299 */ /* 0x000fe20008001207 */
[----:B------:R-:W-:Y:S01]  /*0fa0*/  IMAD.MOV.U32 R0, RZ, RZ, 0x1 ;  /* 0x00000001ff007424 */ /* 0x000fe200078e00ff */
[----:B------:R-:W-:Y:S02]  /*0fb0*/  USHF.L.U32 UR4, UR21, UR18, URZ ;  /* 0x0000001215047299 */ /* 0x000fe4000800063f */
[----:B------:R-:W-:Y:S02]  /*0fc0*/  ULOP3.LUT UR13, UR22, UR13, URZ, 0xc0, !UPT ;  /* 0x0000000d160d7292 */ /* 0x000fe4000f8ec03f */
[----:B------:R-:W-:Y:S02]  /*0fd0*/  UIADD3 UR6, -UR5, URZ, URZ ;  /* 0x0000003f05067290 */ /* 0x000fe4000fffe13f */
[----:B------:R-:W-:Y:S02]  /*0fe0*/  UIMAD UR13, UR4, UR5, UR13 ;  /* 0x00000005040d72a4 */ /* 0x000fe4000f8e020d */
[----:B------:R-:W-:-:S02]  /*0ff0*/  ULOP3.LUT UR15, UR16, UR15, URZ, 0xc0, !UPT ;  /* 0x0000000f100f7292 */ /* 0x000fc4000f8ec03f */
[----:B------:R-:W-:Y:S01]  /*1000*/  UIMAD UR4, UR6, UR20, UR23 ;  /* 0x00000014060472a4 */ /* 0x000fe2000f8e0217 */
[----:B------:R-:W-:Y:S01]  /*1010*/  ULDC UR5, c[0x0][0x610] ;  /* 0x0001840000057ab9 */ /* 0x000fe20000000800 */
[----:B------:R-:W-:Y:S02]  /*1020*/  UISETP.NE.AND UP0, UPT, UR41, URZ, UPT ;  /* 0x0000003f2900728c */ /* 0x000fe4000bf05270 */
[----:B------:R-:W-:Y:S02]  /*1030*/  UIMAD UR12, UR13, UR5, UR12 ;  /* 0x000000050d0c72a4 */ /* 0x000fe4000f8e020c */
[----:B------:R-:W-:-:S04]  /*1040*/  UIMAD UR4, UR4, UR17, UR15 ;  /* 0x00000011040472a4 */ /* 0x000fc8000f8e020f */
[----:B------:R-:W-:Y:S02]  /*1050*/  USEL UR43, UR4, UR12, !UP0 ;  /* 0x0000000c042b7287 */ /* 0x000fe4000c000000 */
[----:B------:R-:W-:-:S12]  /*1060*/  USEL UR42, UR12, UR4, !UP0 ;  /* 0x000000040c2a7287 */ /* 0x000fd8000c000000 */
.L_x_8:
[----:B------:R-:W-:-:S08]  /*1070*/  NOP ;  /* 0x0000000000007918 */ /* 0x000fd00000000000 */
[----:B------:R-:W0:Y:S02]  /*1080*/  USETMAXREG.TRY_ALLOC.CTAPOOL UP0, 0xf0 ;  /* 0x000000f0000079c8 */ /* 0x000e240008000600 */
[----:B0-----:R-:W-:-:S13]  /*1090*/  PLOP3.LUT P0, PT, PT, PT, UP0, 0x80, 0x0 ;  /* 0x000000000000781c */ /* 0x001fda0003f0f008 */
[----:B------:R-:W-:Y:S05]  /*10a0*/  @!P0 BRA `(.L_x_8) ;  /* 0xfffffffc00f08947 */ /* 0x000fea000383ffff */
[----:B------:R-:W-:Y:S01]  /*10b0*/  ULDC.64 UR4, c[0x0][0x598] ;  /* 0x0001660000047ab9 */ /* 0x000fe20000000a00 */
[----:B------:R-:W-:Y:S01]  /*10c0*/  ULDC.64 UR36, c[0x0][0x208] ;  /* 0x0000820000247ab9 */ /* 0x000fe20000000a00 */
[----:B------:R-:W-:-:S04]  /*10d0*/  ISETP.NE.U32.AND P0, PT, RZ, UR4, PT ;  /* 0x00000004ff007c0c */ /* 0x000fc8000bf05070 */
[----:B------:R-:W-:-:S13]  /*10e0*/  ISETP.NE.AND.EX P0, PT, RZ, UR5, PT, P0 ;  /* 0x00000005ff007c0c */ /* 0x000fda000bf05300 */
[----:B------:R-:W-:Y:S05]  /*10f0*/  @!P0 BRA `(.L_x_11) ;  /* 0x00000000001c8947 */ /* 0x000fea0003800000 */
[----:B------:R-:W0:Y:S02]  /*1100*/  LDC.64 R2, c[0x0][0x598] ;  /* 0x00016600ff027b82 */ /* 0x000e240000000a00 */
[----:B0-----:R-:W2:Y:S02]  /*1110*/  LDG.E.64 R2, desc[UR36][R2.64] ;  /* 0x0000002402027981 */ /* 0x001ea4000c1e1b00 */
[----:B--2---:R-:W-:-:S04]  /*1120*/  ISETP.NE.U32.AND P0, PT, R2, RZ, PT ;  /* 0x000000ff0200720c */ /* 0x004fc80003f05070 */
[----:B------:R-:W-:-:S13]  /*1130*/  ISETP.NE.AND.EX P0, PT, R3, RZ, PT, P0 ;  /* 0x000000ff0300720c */ /* 0x000fda0003f05300 */
[----:B------:R-:W-:Y:S05]  /*1140*/  @!P0 BRA `(.L_x_11) ;  /* 0x0000000000088947 */ /* 0x000fea0003800000 */
[----:B------:R0:W5:Y:S01]  /*1150*/  LD.E R2, desc[UR36][R2.64] ;  /* 0x0000002402027980 */ /* 0x000162000c101900 */
[----:B------:R-:W-:Y:S05]  /*1160*/  BRA `(.L_x_12) ;  /* 0x0000000000247947 */ /* 0x000fea0003800000 */
.L_x_11:
[----:B------:R-:W-:Y:S02]  /*1170*/  ULDC.64 UR4, c[0x0][0x588] ;  /* 0x0001620000047ab9 */ /* 0x000fe40000000a00 */
[----:B------:R-:W-:-:S04]  /*1180*/  ISETP.NE.U32.AND P0, PT, RZ, UR4, PT ;  /* 0x00000004ff007c0c */ /* 0x000fc8000bf05070 */
[----:B------:R-:W-:-:S13]  /*1190*/  ISETP.NE.AND.EX P0, PT, RZ, UR5, PT, P0 ;  /* 0x00000005ff007c0c */ /* 0x000fda000bf05300 */
[----:B------:R-:W-:Y:S05]  /*11a0*/  @!P0 BRA `(.L_x_13) ;  /* 0x00000000000c8947 */ /* 0x000fea0003800000 */
[----:B------:R-:W0:Y:S02]  /*11b0*/  LDC.64 R2, c[0x0][0x588] ;  /* 0x00016200ff027b82 */ /* 0x000e240000000a00 */
[----:B0-----:R2:W5:Y:S01]  /*11c0*/  LDG.E R2, desc[UR36][R2.64] ;  /* 0x0000002402027981 */ /* 0x001562000c1e1900 */
[----:B------:R-:W-:Y:S05]  /*11d0*/  BRA `(.L_x_12) ;  /* 0x0000000000087947 */ /* 0x000fea0003800000 */
.L_x_13:
[----:B------:R-:W-:Y:S02]  /*11e0*/  ULDC UR4, c[0x0][0x580] ;  /* 0x0001600000047ab9 */ /* 0x000fe40000000800 */
[----:B------:R-:W-:-:S07]  /*11f0*/  MOV R2, UR4 ;  /* 0x0000000400027c02 */ /* 0x000fce0008000f00 */
.L_x_12:
[----:B------:R-:W-:Y:S02]  /*1200*/  ULDC.64 UR4, c[0x0][0x5a0] ;  /* 0x0001680000047ab9 */ /* 0x000fe40000000a00 */
[----:B------:R-:W-:-:S04]  /*1210*/  ISETP.NE.U32.AND P0, PT, RZ, UR4, PT ;  /* 0x00000004ff007c0c */ /* 0x000fc8000bf05070 */
[----:B------:R-:W-:-:S13]  /*1220*/  ISETP.NE.AND.EX P0, PT, RZ, UR5, PT, P0 ;  /* 0x00000005ff007c0c */ /* 0x000fda000bf05300 */
[----:B------:R-:W-:Y:S05]  /*1230*/  @!P0 BRA `(.L_x_14) ;  /* 0x00000000001c8947 */ /* 0x000fea0003800000 */
[----:B------:R-:W3:Y:S02]  /*1240*/  LDC.64 R4, c[0x0][0x5a0] ;  /* 0x00016800ff047b82 */ /* 0x000ee40000000a00 */
[----:B---3--:R-:W3:Y:S02]  /*1250*/  LDG.E.64 R4, desc[UR36][R4.64] ;  /* 0x0000002404047981 */ /* 0x008ee4000c1e1b00 */
[----:B---3--:R-:W-:-:S04]  /*1260*/  ISETP.NE.U32.AND P0, PT, R4, RZ, PT ;  /* 0x000000ff0400720c */ /* 0x008fc80003f05070 */
[----:B------:R-:W-:-:S13]  /*1270*/  ISETP.NE.AND.EX P0, PT, R5, RZ, PT, P0 ;  /* 0x000000ff0500720c */ /* 0x000fda0003f05300 */
[----:B------:R-:W-:Y:S05]  /*1280*/  @!P0 BRA `(.L_x_14) ;  /* 0x0000000000088947 */ /* 0x000fea0003800000 */
[----:B------:R3:W5:Y:S01]  /*1290*/  LD.E R16, desc[UR36][R4.64] ;  /* 0x0000002404107980 */ /* 0x000762000c101900 */
[----:B------:R-:W-:Y:S05]  /*12a0*/  BRA `(.L_x_15) ;  /* 0x0000000000247947 */ /* 0x000fea0003800000 */
.L_x_14:
[----:B------:R-:W-:Y:S02]  /*12b0*/  ULDC.64 UR4, c[0x0][0x590] ;  /* 0x0001640000047ab9 */ /* 0x000fe40000000a00 */
[----:B------:R-:W-:-:S04]  /*12c0*/  ISETP.NE.U32.AND P0, PT, RZ, UR4, PT ;  /* 0x00000004ff007c0c */ /* 0x000fc8000bf05070 */
[----:B------:R-:W-:-:S13]  /*12d0*/  ISETP.NE.AND.EX P0, PT, RZ, UR5, PT, P0 ;  /* 0x00000005ff007c0c */ /* 0x000fda000bf05300 */
[----:B------:R-:W-:Y:S05]  /*12e0*/  @!P0 BRA `(.L_x_16) ;  /* 0x00000000000c8947 */ /* 0x000fea0003800000 */
[----:B------:R-:W3:Y:S02]  /*12f0*/  LDC.64 R16, c[0x0][0x590] ;  /* 0x00016400ff107b82 */ /* 0x000ee40000000a00 */
[----:B---3--:R4:W5:Y:S01]  /*1300*/  LDG.E R16, desc[UR36][R16.64] ;  /* 0x0000002410107981 */ /* 0x008962000c1e1900 */
[----:B------:R-:W-:Y:S05]  /*1310*/  BRA `(.L_x_15) ;  /* 0x0000000000087947 */ /* 0x000fea0003800000 */
.L_x_16:
[----:B------:R-:W-:Y:S02]  /*1320*/  ULDC UR4, c[0x0][0x584] ;  /* 0x0001610000047ab9 */ /* 0x000fe40000000800 */
[----:B------:R-:W-:-:S07]  /*1330*/  IMAD.U32 R16, RZ, RZ, UR4 ;  /* 0x00000004ff107e24 */ /* 0x000fce000f8e00ff */
.L_x_15:
[----:B------:R-:W-:-:S13]  /*1340*/  LOP3.LUT P0, RZ, R0, 0xff, RZ, 0xc0, !PT ;  /* 0x000000ff00ff7812 */ /* 0x000fda000780c0ff */
[----:B------:R-:W-:Y:S05]  /*1350*/  @!P0 EXIT ;  /* 0x000000000000894d */ /* 0x000fea0003800000 */
[----:B------:R-:W-:Y:S01]  /*1360*/  ULDC UR4, c[0x0][0x28c] ;  /* 0x0000a30000047ab9 */ /* 0x000fe20000000800 */
[----:B------:R-:W-:Y:S01]  /*1370*/  UMOV UR38, URZ ;  /* 0x0000003f00267c82 */ /* 0x000fe20008000000 */
[----:B------:R-:W-:Y:S01]  /*1380*/  UIADD3 UR4, UR4, 0x1f, URZ ;  /* 0x0000001f04047890 */ /* 0x000fe2000fffe03f */
[----:B------:R-:W-:-:S03]  /*1390*/  UMOV UR39, URZ ;  /* 0x0000003f00277c82 */ /* 0x000fc60008000000 */
[----:B------:R-:W-:-:S04]  /*13a0*/  USHF.R.S32.HI UR5, URZ, 0x1f, UR4 ;  /* 0x0000001f3f057899 */ /* 0x000fc80008011404 */
[----:B------:R-:W-:-:S04]  /*13b0*/  ULEA.HI UR5, UR5, UR4, URZ, 0x5 ;  /* 0x0000000405057291 */ /* 0x000fc8000f8f283f */
[----:B------:R-:W-:-:S12]  /*13c0*/  USHF.R.S32.HI UR45, URZ, 0x5, UR5 ;  /* 0x000000053f2d7899 */ /* 0x000fd80008011405 */
.L_x_1566:
[----:B0-----:R-:W0:Y:S01]  /*13d0*/  S2R R0, SR_TID.X ;  /* 0x0000000000007919 */ /* 0x001e220000002100 */
[----:B------:R-:W1:Y:S01]  /*13e0*/  S2UR UR6, SR_CgaCtaId ;  /* 0x00000000000679c3 */ /* 0x000e620000008800 */
[----:B------:R-:W-:Y:S02]  /*13f0*/  UMOV UR46, 0x400 ;  /* 0x00000400002e7882 */ /* 0x000fe40000000000 */
[----:B-1----:R-:W-:Y:S01]  /*1400*/  ULEA UR46, UR6, UR46, 0x18 ;  /* 0x0000002e062e7291 */ /* 0x002fe2000f8ec03f */
[----:B0-----:R-:W-:-:S04]  /*1410*/  LOP3.LUT R0, R0, 0x80, RZ, 0xc0, !PT ;  /* 0x0000008000007812 */ /* 0x001fc800078ec0ff */
[----:B------:R-:W-:-:S06]  /*1420*/  SHF.R.U32.HI R0, RZ, 0x7, R0 ;  /* 0x00000007ff007819 */ /* 0x000fcc0000011600 */
[----:B------:R-:W0:Y:S02]  /*1430*/  SHFL.IDX PT, R0, R0, RZ, 0x1f ;  /* 0x00001fff00007589 */ /* 0x000e2400000e0000 */
[----:B0-----:R-:W-:-:S13]  /*1440*/  R2UR UR4, R0 ;  /* 0x00000000000472ca */ /* 0x001fda00000e0000 */
[----:B------:R-:W-:-:S04]  /*1450*/  ULEA.HI UR5, UR4, UR4, URZ, 0x1 ;  /* 0x0000000404057291 */ /* 0x000fc8000f8f083f */
[----:B------:R-:W-:-:S04]  /*1460*/  ULOP3.LUT UR5, UR5, 0xffffe, URZ, 0xc0, !UPT ;  /* 0x000ffffe05057892 */ /* 0x000fc8000f8ec03f */
[----:B------:R-:W-:-:S03]  /*1470*/  UIADD3 UR5, UR4, -UR5, URZ ;  /* 0x8000000504057290 */ /* 0x000fc6000fffe03f */
[----:B------:R-:W-:Y:S01]  /*1480*/  ULDC UR4, c[0x0][0x28c] ;  /* 0x0000a30000047ab9 */ /* 0x000fe20000000800 */
[----:B------:R-:W-:Y:S01]  /*1490*/  ULEA UR5, UR5, UR46, 0xc ;  /* 0x0000002e05057291 */ /* 0x000fe2000f8e603f */
[----:B------:R-:W-:-:S03]  /*14a0*/  ISETP.LT.AND P0, PT, RZ, UR4, PT ;  /* 0x00000004ff007c0c */ /* 0x000fc6000bf01270 */
[----:B------:R-:W-:-:S04]  /*14b0*/  UIADD3 UR5, UR5, 0x100, URZ ;  /* 0x0000010005057890 */ /* 0x000fc8000fffe03f */
[----:B------:R-:W-:-:S04]  /*14c0*/  USHF.R.U32.HI UR5, URZ, 0x4, UR5 ;  /* 0x000000043f057899 */ /* 0x000fc80008011605 */
[----:B------:R-:W-:Y:S02]  /*14d0*/  ULOP3.LUT UR47, UR5, 0x3fff, URZ, 0xc0, !UPT ;  /* 0x00003fff052f7892 */ /* 0x000fe4000f8ec03f */
[----:B--2---:R-:W-:Y:S10]  /*14e0*/  @P0 BRA `(.L_x_17) ;  /* 0x0000000000400947 */ /* 0x004ff40003800000 */
[----:B------:R-:W-:Y:S01]  /*14f0*/  MOV R0, 0x0 ;  /* 0x0000000000007802 */ /* 0x000fe20000000f00 */
[----:B------:R-:W-:Y:S01]  /*1500*/  ULDC.64 UR4, c[0x4][0x68] ;  /* 0x01001a0000047ab9 */ /* 0x000fe20000000a00 */
[----:B------:R-:W-:Y:S01]  /*1510*/  ULDC.64 UR6, c[0x4][0x8] ;  /* 0x0100020000067ab9 */ /* 0x000fe20000000a00 */
[----:B---3--:R-:W-:Y:S01]  /*1520*/  IMAD.U32 R4, RZ, RZ, UR4 ;  /* 0x00000004ff047e24 */ /* 0x008fe2000f8e00ff */
[----:B------:R0:W1:Y:S01]  /*1530*/  LDC.64 R14, c[0x4][R0] ;  /* 0x01000000000e7b82 */ /* 0x0000620000000a00 */
[----:B------:R-:W-:Y:S01]  /*1540*/  IMAD.U32 R5, RZ, RZ, UR5 ;  /* 0x00000005ff057e24 */ /* 0x000fe2000f8e00ff */
[----:B------:R-:W-:Y:S01]  /*1550*/  ULDC.64 UR4, c[0x4][0x70] ;  /* 0x01001c0000047ab9 */ /* 0x000fe20000000a00 */
[----:B------:R-:W-:Y:S01]  /*1560*/  IMAD.U32 R10, RZ, RZ, UR6 ;  /* 0x00000006ff0a7e24 */ /* 0x000fe2000f8e00ff */
[----:B------:R-:W-:Y:S01]  /*1570*/  MOV R13, RZ ;  /* 0x000000ff000d7202 */ /* 0x000fe20000000f00 */
[----:B------:R-:W-:Y:S02]  /*1580*/  IMAD.U32 R6, RZ, RZ, UR4 ;  /* 0x00000004ff067e24 */ /* 0x000fe4000f8e00ff */
[----:B------:R-:W-:-:S02]  /*1590*/  IMAD.U32 R7, RZ, RZ, UR5 ;  /* 0x00000005ff077e24 */ /* 0x000fc4000f8e00ff */
[----:B------:R-:W-:Y:S02]  /*15a0*/  IMAD.U32 R11, RZ, RZ, UR7 ;  /* 0x00000007ff0b7e24 */ /* 0x000fe4000f8e00ff */
[----:B------:R-:W-:Y:S02]  /*15b0*/  IMAD.MOV.U32 R8, RZ, RZ, 0x1e1 ;  /* 0x000001e1ff087424 */ /* 0x000fe400078e00ff */
[----:B0-----:R-:W-:-:S07]  /*15c0*/  IMAD.MOV.U32 R12, RZ, RZ, 0x1 ;  /* 0x00000001ff0c7424 */ /* 0x001fce00078e00ff */
[----:B------:R-:W-:-:S07]  /*15d0*/  LEPC R20, `(.L_x_17) ;  /* 0x000000001014794e */ /* 0x000fce0000000000 */
[----:B-12-45:R-:W-:Y:S05]  /*15e0*/  CALL.ABS.NOINC R14 ;  /* 0x000000000e007343 */ /* 0x036fea0003c00000 */
.L_x_17:
[----:B------:R-:W-:-:S06]  /*15f0*/  ULOP3.LUT UR4, UR40, 0x1, URZ, 0xfc, !UPT ;  /* 0x0000000128047892 */ /* 0x000fcc000f8efc3f */
[----:B------:R-:W-:-:S05]  /*1600*/  IMAD.U32 R0, RZ, RZ, UR4 ;  /* 0x00000004ff007e24 */ /* 0x000fca000f8e00ff */
[----:B------:R-:W-:-:S13]  /*1610*/  ISETP.NE.AND P0, PT, R0, 0x3, PT ;  /* 0x000000030000780c */ /* 0x000fda0003f05270 */
[----:B------:R-:W-:Y:S05]  /*1620*/  @!P0 BRA `(.L_x_18) ;  /* 0x0000000000048947 */ /* 0x000fea0003800000 */
[----:B------:R-:W-:Y:S01]  /*1630*/  BPT.TRAP 0x1 ;  /* 0x000000040000795c */ /* 0x000fe20000300000 */
.L_x_18:
[----:B--2---:R-:W-:Y:S02]  /*1640*/  IMAD.U32 R3, RZ, RZ, UR39 ;  /* 0x00000027ff037e24 */ /* 0x004fe4000f8e00ff */
[----:B------:R-:W-:-:S03]  /*1650*/  IMAD.U32 R0, RZ, RZ, UR38 ;  /* 0x00000026ff007e24 */ /* 0x000fc6000f8e00ff */
[----:B------:R-:W-:Y:S02]  /*1660*/  LEA R3, R3, UR46, 0x3 ;  /* 0x0000002e03037c11 */ /* 0x000fe4000f8e18ff */
[----:B------:R-:W-:-:S04]  /*1670*/  SHF.L.U32 R0, R0, 0x1f, RZ ;  /* 0x0000001f00007819 */ /* 0x000fc800000006ff */
[----:B------:R0:W1:Y:S01]  /*1680*/  SYNCS.PHASECHK.TRANS64.TRYWAIT P1, [R3+URZ], R0 ;  /* 0x00000000030075a7 */ /* 0x000062000802017f */
[----:B------:R-:W-:Y:S05]  /*1690*/  @!P0 BRA `(.L_x_19) ;  /* 0x0000000000048947 */ /* 0x000fea0003800000 */
[----:B------:R-:W-:Y:S01]  /*16a0*/  BPT.TRAP 0x1 ;  /* 0x000000040000795c */ /* 0x000fe20000300000 */
.L_x_19:
[----:B-1----:R-:W-:Y:S05]  /*16b0*/  @P1 BRA `(.L_x_20) ;  /* 0x0000000000081947 */ /* 0x002fea0003800000 */
[----:B------:R-:W1:Y:S02]  /*16c0*/  SYNCS.PHASECHK.TRANS64.TRYWAIT P1, [R3+URZ], R0 ;  /* 0x00000000030075a7 */ /* 0x000e64000802017f */
[----:B-1----:R-:W-:Y:S05]  /*16d0*/  @!P1 BRA `(.L_x_21) ;  /* 0x00000490009c9947 */ /* 0x002fea0003800000 */
.L_x_20:
[----:B------:R-:W-:-:S04]  /*16e0*/  UISETP.LT.AND UP0, UPT, UR45, 0x1, UPT ;  /* 0x000000012d00788c */ /* 0x000fc8000bf01270 */
[----:B------:R-:W-:-:S06]  /*16f0*/  USEL UR4, UR45, 0x1, UP0 ;  /* 0x000000012d047887 */ /* 0x000fcc0008000000 */
[----:B---3--:R-:W-:Y:S01]  /*1700*/  IMAD.U32 R5, RZ, RZ, UR4 ;  /* 0x00000004ff057e24 */ /* 0x008fe2000f8e00ff */
[----:B------:R-:W-:Y:S05]  /*1710*/  WARPSYNC.ALL ;  /* 0x0000000000007948 */ /* 0x000fea0003800000 */
[----:B------:R-:W-:-:S04]  /*1720*/  IADD3 R5, -R5, UR45, RZ ;  /* 0x0000002d05057c10 */ /* 0x000fc8000fffe1ff */
[----:B------:R-:W-:Y:S01]  /*1730*/  ISETP.GE.AND P1, PT, R5, 0x1, PT ;  /* 0x000000010500780c */ /* 0x000fe20003f26270 */
[----:B------:R-:W-:Y:S01]  /*1740*/  UIADD3 UR4, UR46, 0x18100, URZ ;  /* 0x000181002e047890 */ /* 0x000fe2000fffe03f */
[----:B------:R-:W-:Y:S01]  /*1750*/  WARPGROUP.ARRIVE ;  /* 0x00000000000079c5 */ /* 0x000fe20000000000 */
[----:B------:R-:W-:Y:S01]  /*1760*/  ULOP3.LUT UR12, UR47, 0x10000, URZ, 0xfc, !UPT ;  /* 0x000100002f0c7892 */ /* 0x000fe2000f8efc3f */
[----:B-----5:R-:W-:Y:S01]  /*1770*/  STL [R1+0x12c8], R16 ;  /* 0x0012c81001007387 */ /* 0x020fe20000100800 */
[----:B------:R-:W-:Y:S02]  /*1780*/  USHF.R.U32.HI UR4, URZ, 0x4, UR4 ;  /* 0x000000043f047899 */ /* 0x000fe40008011604 */
[----:B------:R-:W-:Y:S01]  /*1790*/  UIMAD UR14, UR39, 0x600, UR12 ;  /* 0x00000600270e78a4 */ /* 0x000fe2000f8e020c */
[----:B------:R-:W-:Y:S01]  /*17a0*/  STL [R1+0x12c4], R5 ;  /* 0x0012c40501007387 */ /* 0x000fe20000100800 */
[----:B------:R-:W-:Y:S01]  /*17b0*/  ULOP3.LUT UR4, UR4, 0x3fff, URZ, 0xc0, !UPT ;  /* 0x00003fff04047892 */ /* 0x000fe2000f8ec03f */
[----:B------:R-:W-:Y:S01]  /*17c0*/  UMOV UR5, 0x80000020 ;  /* 0x8000002000057882 */ /* 0x000fe20000000000 */
[----:B------:R-:W-:-:S02]  /*17d0*/  UMOV UR7, 0x80000020 ;  /* 0x8000002000077882 */ /* 0x000fc40000000000 */
[----:B------:R-:W-:Y:S01]  /*17e0*/  ULOP3.LUT UR13, UR4, 0x10000, URZ, 0xfc, !UPT ;  /* 0x00010000040d7892 */ /* 0x000fe2000f8efc3f */
[----:B------:R-:W-:Y:S01]  /*17f0*/  STL [R1+0x12c0], R2 ;  /* 0x0012c00201007387 */ /* 0x000fe20000100800 */
[----:B------:R-:W-:Y:S01]  /*1800*/  UMOV UR9, UR5 ;  /* 0x0000000500097c82 */ /* 0x000fe20008000000 */
[----:B------:R-:W-:Y:S01]  /*1810*/  UMOV UR4, UR14 ;  /* 0x0000000e00047c82 */ /* 0x000fe20008000000 */
[----:B------:R-:W-:Y:S01]  /*1820*/  ULEA UR15, UR39, UR13, 0xb ;  /* 0x0000000d270f7291 */ /* 0x000fe2000f8e583f */
[----:B------:R-:W-:Y:S01]  /*1830*/  UMOV UR8, UR4 ;  /* 0x0000000400087c82 */ /* 0x000fe20008000000 */
[----:B------:R-:W-:Y:S02]  /*1840*/  UMOV UR11, 0x80000020 ;  /* 0x80000020000b7882 */ /* 0x000fe40000000000 */
[----:B------:R-:W-:-:S03]  /*1850*/  UIADD3 UR10, UR15, 0x400, URZ ;  /* 0x000004000f0a7890 */ /* 0x000fc6000fffe03f */
[----:B------:R-:W-:Y:S02]  /*1860*/  UMOV UR6, UR15 ;  /* 0x0000000f00067c82 */ /* 0x000fe40008000000 */
[----:B------:R-:W-:Y:S03]  /*1870*/  HGMMA.64x256x16.F32.BF16 R20, gdesc[UR4], RZ, !UPT, gsb0 ;  /* 0x03e00000041479f0 */ /* 0x000fe6000c0018ff */
[----:B------:R-:W-:Y:S02]  /*1880*/  WARPGROUP.DEPBAR.LE gsb0, 0x0 ;  /* 0x00008000000079c5 */ /* 0x000fe40000010000 */
[----:B------:R-:W-:Y:S01]  /*1890*/  STL.64 [R1+0x800], R20 ;  /* 0x0008001401007387 */ /* 0x000fe20000100a00 */
[----:B------:R-:W-:Y:S01]  /*18a0*/  IMAD.MOV.U32 R235, RZ, RZ, R128 ;  /* 0x000000ffffeb7224 */ /* 0x000fe200078e0080 */
[----:B------:R-:W-:Y:S01]  /*18b0*/  MOV R230, R133 ;  /* 0x0000008500e67202 */ /* 0x000fe20000000f00 */
[----:B------:R-:W-:Y:S01]  /*18c0*/  IMAD.MOV.U32 R234, RZ, RZ, R129 ;  /* 0x000000ffffea7224 */ /* 0x000fe200078e0081 */
[----:B------:R-:W-:Y:S01]  /*18d0*/  STL.64 [R1+0x808], R22 ;  /* 0x0008081601007387 */ /* 0x000fe20000100a00 */
[----:B------:R-:W-:Y:S01]  /*18e0*/  IMAD.MOV.U32 R233, RZ, RZ, R130 ;  /* 0x000000ffffe97224 */ /* 0x000fe200078e0082 */
[----:B------:R-:W-:Y:S01]  /*18f0*/  MOV R220, R143 ;  /* 0x0000008f00dc7202 */ /* 0x000fe20000000f00 */
[----:B------:R-:W-:Y:S01]  /*1900*/  IMAD.MOV.U32 R232, RZ, RZ, R131 ;  /* 0x000000ffffe87224 */ /* 0x000fe200078e0083 */
[----:B------:R-:W-:Y:S01]  /*1910*/  STL.64 [R1+0x810], R24 ;  /* 0x0008101801007387 */ /* 0x000fe20000100a00 */
[----:B------:R-:W-:-:S02]  /*1920*/  IMAD.MOV.U32 R231, RZ, RZ, R132 ;  /* 0x000000ffffe77224 */ /* 0x000fc400078e0084 */
[----:B------:R-:W-:Y:S01]  /*1930*/  IMAD.MOV.U32 R229, RZ, RZ, R134 ;  /* 0x000000ffffe57224 */ /* 0x000fe200078e0086 */
[----:B------:R-:W-:Y:S01]  /*1940*/  STL.64 [R1+0x818], R26 ;  /* 0x0008181a01007387 */ /* 0x000fe20000100a00 */
[----:B------:R-:W-:Y:S02]  /*1950*/  IMAD.MOV.U32 R228, RZ, RZ, R135 ;  /* 0x000000ffffe47224 */ /* 0x000fe400078e0087 */
[----:B------:R-:W-:Y:S01]  /*1960*/  IMAD.MOV.U32 R227, RZ, RZ, R136 ;  /* 0x000000ffffe37224 */ /* 0x000fe200078e0088 */
[----:B------:R-:W-:Y:S01]  /*1970*/  STL.64 [R1+0x820], R28 ;  /* 0x0008201c01007387 */ /* 0x000fe20000100a00 */
[----:B------:R-:W-:Y:S02]  /*1980*/  IMAD.MOV.U32 R226, RZ, RZ, R137 ;  /* 0x000000ffffe27224 */ /* 0x000fe400078e0089 */
        /* <DEDUP_REMOVED lines=13> */
[----:B------:R-:W-:Y:S04]  /*1a60*/  STL.64 [R1+0x848], R38 ;  /* 0x0008482601007387 */ /* 0x000fe80000100a00 */
        /* <DEDUP_REMOVED lines=43> */
[----:B------:R2:W-:Y:S04]  /*1d20*/  STL.64 [R1+0x9a8], R126 ;  /* 0x0009a87e01007387 */ /* 0x0005e80000100a00 */
[----:B------:R-:W-:Y:S04]  /*1d30*/  STL [R1+0x1318], R216 ;  /* 0x001318d801007387 */ /* 0x000fe80000100800 */
[----:B------:R-:W-:Y:S01]  /*1d40*/  STL [R1+0x1314], R217 ;  /* 0x001314d901007387 */ /* 0x000fe20000100800 */
[----:B--2---:R-:W-:-:S03]  /*1d50*/  WARPGROUP.ARRIVE ;  /* 0x00000000000079c5 */ /* 0x004fc60000000000 */
[----:B------:R-:W-:Y:S04]  /*1d60*/  STL [R1+0x1310], R218 ;  /* 0x001310da01007387 */ /* 0x000fe80000100800 */
[----:B------:R-:W-:Y:S01]  /*1d70*/  STL [R1+0x130c], R219 ;  /* 0x00130cdb01007387 */ /* 0x000fe20000100800 */
[----:B------:R-:W-:Y:S01]  /*1d80*/  HGMMA.64x256x16.F32.BF16 R20, gdesc[UR8], RZ, !UPT, gsb0 ;  /* 0x03e00000081479f0 */ /* 0x000fe2000c0018ff */
[----:B------:R-:W-:Y:S02]  /*1d90*/  UIADD3 UR8, UR14, 0x200, URZ ;  /* 0x000002000e087890 */ /* 0x000fe4000fffe03f */
[----:B------:R-:W-:Y:S01]  /*1da0*/  STL [R1+0x1308], R220 ;  /* 0x001308dc01007387 */ /* 0x000fe20000100800 */
[----:B------:R-:W-:Y:S02]  /*1db0*/  UMOV UR9, 0x80000020 ;  /* 0x8000002000097882 */ /* 0x000fe40000000000 */
[----:B------:R-:W-:Y:S01]  /*1dc0*/  UMOV UR5, UR9 ;  /* 0x0000000900057c82 */ /* 0x000fe20008000000 */
[----:B------:R-:W-:Y:S01]  /*1dd0*/  STL [R1+0x1304], R221 ;  /* 0x001304dd01007387 */ /* 0x000fe20000100800 */
[----:B------:R-:W-:-:S03]  /*1de0*/  UMOV UR4, UR8 ;  /* 0x0000000800047c82 */ /* 0x000fc60008000000 */
[----:B------:R-:W-:Y:S04]  /*1df0*/  STL [R1+0x1300], R222 ;  /* 0x001300de01007387 */ /* 0x000fe80000100800 */
        /* <DEDUP_REMOVED lines=12> */
[----:B------:R-:W-:Y:S01]  /*1ec0*/  STL [R1+0x12cc], R235 ;  /* 0x0012cceb01007387 */ /* 0x000fe20000100800 */
[----:B------:R-:W-:-:S03]  /*1ed0*/  WARPGROUP.DEPBAR.LE gsb0, 0x0 ;  /* 0x00008000000079c5 */ /* 0x000fc60000010000 */
[----:B------:R-:W-:Y:S01]  /*1ee0*/  STL.64 [R1+0x200], R20 ;  /* 0x0002001401007387 */ /* 0x000fe20000100a00 */
[----:B------:R-:W-:Y:S02]  /*1ef0*/  IMAD.MOV.U32 R16, RZ, RZ, R145 ;  /* 0x000000ffff107224 */ /* 0x000fe400078e0091 */
[----:B------:R-:W-:Y:S01]  /*1f00*/  IMAD.MOV.U32 R5, RZ, RZ, R146 ;  /* 0x000000ffff057224 */ /* 0x000fe200078e0092 */
[----:B------:R-:W-:Y:S01]  /*1f10*/  STL.64 [R1+0x208], R22 ;  /* 0x0002081601007387 */ /* 0x000fe20000100a00 */
[----:B------:R-:W-:-:S03]  /*1f20*/  IMAD.MOV.U32 R2, RZ, RZ, R147 ;  /* 0x000000ffff027224 */ /* 0x000fc600078e0093 */
        /* <DEDUP_REMOVED lines=60> */
[----:B------:R2:W-:Y:S04]  /*22f0*/  STL [R1+0x3f0], R144 ;  /* 0x0003f09001007387 */ /* 0x0005e80000100800 */
[----:B------:R-:W-:Y:S04]  /*2300*/  STL [R1+0x1324], R2 ;  /* 0x0013240201007387 */ /* 0x000fe80000100800 */
[----:B------:R-:W-:Y:S01]  /*2310*/  STL [R1+0x1320], R5 ;  /* 0x0013200501007387 */ /* 0x000fe20000100800 */
[----:B--2---:R-:W-:-:S03]  /*2320*/  WARPGROUP.ARRIVE ;  /* 0x00000000000079c5 */ /* 0x004fc60000000000 */
[----:B------:R-:W-:Y:S03]  /*2330*/  STL [R1+0x131c], R16 ;  /* 0x00131c1001007387 */ /* 0x000fe60000100800 */
[----:B------:R-:W-:Y:S03]  /*2340*/  HGMMA.64x256x16.F32.BF16 R20, gdesc[UR8], RZ, !UPT, gsb0 ;  /* 0x03e00000081479f0 */ /* 0x000fe6000c0018ff */
[----:B------:R-:W-:Y:S02]  /*2350*/  WARPGROUP.DEPBAR.LE gsb0, 0x0 ;  /* 0x00008000000079c5 */ /* 0x000fe40000010000 */
[----:B------:R-:W-:Y:S01]  /*2360*/  STL.64 [R1], R20 ;  /* 0x0000001401007387 */ /* 0x000fe20000100a00 */
        /* <DEDUP_REMOVED lines=75> */
[----:B----4-:R-:W-:-:S03]  /*2820*/  WARPGROUP.ARRIVE ;  /* 0x00000000000079c5 */ /* 0x010fc60000000000 */
[----:B------:R-:W-:Y:S04]  /*2830*/  STL [R1+0x136c], R233 ;  /* 0x00136ce901007387 */ /* 0x000fe80000100800 */
[----:B------:R-:W-:Y:S01]  /*2840*/  STL [R1+0x1368], R232 ;  /* 0x001368e801007387 */ /* 0x000fe20000100800 */
[----:B------:R-:W-:Y:S01]  /*2850*/  HGMMA.64x256x16.F32.BF16 R8, gdesc[UR4], RZ, !UPT, gsb0 ;  /* 0x03e00000040879f0 */ /* 0x000fe2000c0018ff */
[----:B------:R-:W-:Y:S02]  /*2860*/  UIADD3 UR4, UR14, 0x400, URZ ;  /* 0x000004000e047890 */ /* 0x000fe4000fffe03f */
[----:B------:R-:W-:Y:S01]  /*2870*/  STL [R1+0x1364], R231 ;  /* 0x001364e701007387 */ /* 0x000fe20000100800 */
[----:B------:R-:W-:-:S03]  /*2880*/  UMOV UR5, 0x80000020 ;  /* 0x8000002000057882 */ /* 0x000fc60000000000 */
        /* <DEDUP_REMOVED lines=19> */
[----:B------:R-:W-:Y:S04]  /*29c0*/  STL.64 [R1+0x608], R10 ;  /* 0x0006080a01007387 */ /* 0x000fe80000100a00 */
[----:B------:R-:W-:Y:S04]  /*29d0*/  STL.64 [R1+0x610], R12 ;  /* 0x0006100c01007387 */ /* 0x000fe80000100a00 */
[----:B------:R-:W-:Y:S04]  /*29e0*/  STL.64 [R1+0x618], R14 ;  /* 0x0006180e01007387 */ /* 0x000fe80000100a00 */
[----:B------:R2:W-:Y:S04]  /*29f0*/  STL.64 [R1+0x620], R16 ;  /* 0x0006201001007387 */ /* 0x0005e80000100a00 */
[----:B------:R-:W-:Y:S04]  /*2a00*/  STL.64 [R1+0x628], R18 ;  /* 0x0006281201007387 */ /* 0x000fe80000100a00 */
[----:B------:R-:W-:Y:S04]  /*2a10*/  STL.64 [R1+0x630], R20 ;  /* 0x0006301401007387 */ /* 0x000fe80000100a00 */
[----:B------:R-:W-:Y:S01]  /*2a20*/  STL.64 [R1+0x638], R22 ;  /* 0x0006381601007387 */ /* 0x000fe20000100a00 */
[----:B--2---:R-:W-:-:S03]  /*2a30*/  MOV R16, R135 ;  /* 0x0000008700107202 */ /* 0x004fc60000000f00 */
        /* <DEDUP_REMOVED lines=54> */
[----:B------:R2:W-:Y:S02]  /*2da0*/  STL [R1+0x7f0], R132 ;  /* 0x0007f08401007387 */ /* 0x0005e40000100800 */
[----:B--2---:R-:W-:-:S06]  /*2db0*/  WARPGROUP.ARRIVE ;  /* 0x00000000000079c5 */ /* 0x004fcc0000000000 */
[----:B------:R-:W-:Y:S01]  /*2dc0*/  HGMMA.64x256x16.F32.BF16 R24, gdesc[UR4], RZ, !UPT, gsb0 ;  /* 0x03e00000041879f0 */ /* 0x000fe2000c0018ff */
[----:B------:R-:W-:Y:S01]  /*2dd0*/  UMOV UR6, UR10 ;  /* 0x0000000a00067c82 */ /* 0x000fe20008000000 */
[----:B------:R-:W-:Y:S01]  /*2de0*/  UMOV UR7, UR11 ;  /* 0x0000000b00077c82 */ /* 0x000fe20008000000 */
        /* <DEDUP_REMOVED lines=44> */
[----:B------:R2:W-:Y:S01]  /*30b0*/  STL.64 [R1+0x458], R46 ;  /* 0x0004582e01007387 */ /* 0x0005e20000100a00 */
[----:B------:R-:W-:Y:S02]  /*30c0*/  IMAD.MOV.U32 R156, RZ, RZ, R72 ;  /* 0x000000ffff9c7224 */ /* 0x000fe400078e0048 */
[----:B------:R-:W-:Y:S02]  /*30d0*/  IMAD.MOV.U32 R157, RZ, RZ, R73 ;  /* 0x000000ffff9d7224 */ /* 0x000fe400078e0049 */
[----:B------:R-:W-:Y:S02]  /*30e0*/  IMAD.MOV.U32 R158, RZ, RZ, R74 ;  /* 0x000000ffff9e7224 */ /* 0x000fe400078e004a */
[----:B------:R-:W-:Y:S02]  /*30f0*/  IMAD.MOV.U32 R159, RZ, RZ, R75 ;  /* 0x000000ffff9f7224 */ /* 0x000fe400078e004b */
[----:B------:R-:W-:-:S02]  /*3100*/  IMAD.MOV.U32 R160, RZ, RZ, R76 ;  /* 0x000000ffffa07224 */ /* 0x000fc400078e004c */
[----:B------:R-:W-:Y:S02]  /*3110*/  IMAD.MOV.U32 R162, RZ, RZ, R78 ;  /* 0x000000ffffa27224 */ /* 0x000fe400078e004e */
        /* <DEDUP_REMOVED lines=64> */
[----:B01----:R-:W-:-:S02]  /*3520*/  IMAD.MOV.U32 R3, RZ, RZ, R150 ;  /* 0x000000ffff037224 */ /* 0x003fc400078e0096 */
[----:B------:R-:W-:Y:S02]  /*3530*/  IMAD.MOV.U32 R0, RZ, RZ, R151 ;  /* 0x000000ffff007224 */ /* 0x000fe400078e0097 */
[----:B--2---:R-:W-:-:S06]  /*3540*/  WARPGROUP.ARRIVE ;  /* 0x00000000000079c5 */ /* 0x004fcc0000000000 */
[----:B------:R-:W-:Y:S03]  /*3550*/  HGMMA.64x256x16.F32.BF16 R24, gdesc[UR4], RZ, !UPT, gsb0 ;  /* 0x03e00000041879f0 */ /* 0x000fe6000c0018ff */
[----:B------:R-:W-:Y:S02]  /*3560*/  WARPGROUP.DEPBAR.LE gsb0, 0x0 ;  /* 0x00008000000079c5 */ /* 0x000fe40000010000 */
        /* <DEDUP_REMOVED lines=22> */
[----:B0-----:R-:W2:Y:S04]  /*36d0*/  LDL.LU R108, [R1+0x400] ;  /* 0x00040000016c7983 */ /* 0x001ea80000300800 */
[----:B------:R-:W2:Y:S04]  /*36e0*/  LDL.LU R109, [R1+0x404] ;  /* 0x00040400016d7983 */ /* 0x000ea80000300800 */
[----:B------:R-:W3:Y:S04]  /*36f0*/  LDL.LU R110, [R1+0x408] ;  /* 0x00040800016e7983 */ /* 0x000ee80000300800 */
[----:B------:R-:W3:Y:S04]  /*3700*/  LDL.LU R111, [R1+0x40c] ;  /* 0x00040c00016f7983 */ /* 0x000ee80000300800 */
[----:B------:R-:W4:Y:S04]  /*3710*/  LDL.LU R112, [R1+0x410] ;  /* 0x0004100001707983 */ /* 0x000f280000300800 */
[----:B------:R-:W4:Y:S04]  /*3720*/  LDL.LU R113, [R1+0x414] ;  /* 0x0004140001717983 */ /* 0x000f280000300800 */
[----:B------:R-:W2:Y:S04]  /*3730*/  LDL.LU R114, [R1+0x418] ;  /* 0x0004180001727983 */ /* 0x000ea80000300800 */
        /* <DEDUP_REMOVED lines=16> */
[----:B------:R-:W4:Y:S01]  /*3840*/  LDL.LU R131, [R1+0x45c] ;  /* 0x00045c0001837983 */ /* 0x000f220000300800 */
[----:B------:R-:W-:-:S02]  /*3850*/  IMAD.MOV.U32 R132, RZ, RZ, R235 ;  /* 0x000000ffff847224 */ /* 0x000fc400078e00eb */
[----:B------:R-:W-:Y:S01]  /*3860*/  IMAD.MOV.U32 R133, RZ, RZ, R234 ;  /* 0x000000ffff857224 */ /* 0x000fe200078e00ea */
[----:B------:R-:W2:Y:S01]  /*3870*/  LDL.LU R235, [R1+0x1374] ;  /* 0x0013740001eb7983 */ /* 0x000ea20000300800 */
[----:B------:R-:W-:Y:S02]  /*3880*/  IMAD.MOV.U32 R134, RZ, RZ, R233 ;  /* 0x000000ffff867224 */ /* 0x000fe400078e00e9 */
[----:B------:R-:W-:Y:S01]  /*3890*/  IMAD.MOV.U32 R135, RZ, RZ, R232 ;  /* 0x000000ffff877224 */ /* 0x000fe200078e00e8 */
[----:B------:R-:W2:Y:S01]  /*38a0*/  LDL.LU R234, [R1+0x1370] ;  /* 0x0013700001ea7983 */ /* 0x000ea20000300800 */
[----:B------:R-:W-:Y:S01]  /*38b0*/  IMAD.MOV.U32 R136, RZ, RZ, R231 ;  /* 0x000000ffff887224 */ /* 0x000fe200078e00e7 */
[----:B------:R-:W-:Y:S02]  /*38c0*/  MOV R137, R230 ;  /* 0x000000e600897202 */ /* 0x000fe40000000f00 */
[----:B------:R-:W2:Y:S01]  /*38d0*/  LDL.LU R233, [R1+0x136c] ;  /* 0x00136c0001e97983 */ /* 0x000ea20000300800 */
[----:B------:R-:W-:-:S03]  /*38e0*/  IMAD.MOV.U32 R138, RZ, RZ, R229 ;  /* 0x000000ffff8a7224 */ /* 0x000fc600078e00e5 */
        /* <DEDUP_REMOVED lines=17> */
[----:B------:R-:W-:-:S03]  /*3a00*/  MOV R147, R220 ;  /* 0x000000dc00937202 */ /* 0x000fc60000000f00 */
[----:B------:R-:W2:Y:S01]  /*3a10*/  LDL.LU R223, [R1+0x1344] ;  /* 0x0013440001df7983 */ /* 0x000ea20000300800 */
[----:B------:R-:W-:-:S03]  /*3a20*/  IMAD.MOV.U32 R148, RZ, RZ, R219 ;  /* 0x000000ffff947224 */ /* 0x000fc600078e00db */
[----:B------:R-:W2:Y:S01]  /*3a30*/  LDL.LU R222, [R1+0x1340] ;  /* 0x0013400001de7983 */ /* 0x000ea20000300800 */
[----:B------:R-:W-:Y:S02]  /*3a40*/  IMAD.MOV.U32 R150, RZ, RZ, R217 ;  /* 0x000000ffff967224 */ /* 0x000fe400078e00d9 */
[----:B------:R-:W-:Y:S01]  /*3a50*/  IMAD.MOV.U32 R151, RZ, RZ, R216 ;  /* 0x000000ffff977224 */ /* 0x000fe200078e00d8 */
[----:B------:R-:W2:Y:S01]  /*3a60*/  LDL.LU R221, [R1+0x133c] ;  /* 0x00133c0001dd7983 */ /* 0x000ea20000300800 */
[----:B------:R-:W-:-:S03]  /*3a70*/  IMAD.MOV.U32 R149, RZ, RZ, R218 ;  /* 0x000000ffff957224 */ /* 0x000fc600078e00da */
[----:B------:R-:W2:Y:S04]  /*3a80*/  LDL.LU R220, [R1+0x1338] ;  /* 0x0013380001dc7983 */ /* 0x000ea80000300800 */
[----:B------:R-:W2:Y:S04]  /*3a90*/  LDL.LU R219, [R1+0x1334] ;  /* 0x0013340001db7983 */ /* 0x000ea80000300800 */
[----:B------:R-:W2:Y:S04]  /*3aa0*/  LDL.LU R218, [R1+0x1330] ;  /* 0x0013300001da7983 */ /* 0x000ea80000300800 */
[----:B------:R-:W2:Y:S04]  /*3ab0*/  LDL.LU R217, [R1+0x132c] ;  /* 0x00132c0001d97983 */ /* 0x000ea80000300800 */
[----:B------:R-:W2:Y:S04]  /*3ac0*/  LDL.LU R216, [R1+0x1328] ;  /* 0x0013280001d87983 */ /* 0x000ea80000300800 */
        /* <DEDUP_REMOVED lines=10> */
[----:B----4-:R-:W-:Y:S04]  /*3b70*/  STL.64 [R1+0xc68], R130 ;  /* 0x000c688201007387 */ /* 0x010fe80000100a00 */
[----:B---3--:R-:W-:Y:S04]  /*3b80*/  STL.64 [R1+0xc60], R128 ;  /* 0x000c608001007387 */ /* 0x008fe80000100a00 */
[----:B--2---:R-:W-:Y:S04]  /*3b90*/  STL.64 [R1+0xc58], R126 ;  /* 0x000c587e01007387 */ /* 0x004fe80000100a00 */
        /* <DEDUP_REMOVED lines=175> */
[----:B------:R-:W4:Y:S01]  /*4690*/  LDL.LU R148, [R1+0x7f0] ;  /* 0x0007f00001947983 */ /* 0x000f220000300800 */
[----:B------:R-:W-:-:S02]  /*46a0*/  IMAD.MOV.U32 R150, RZ, RZ, R5 ;  /* 0x000000ffff967224 */ /* 0x000fc400078e0005 */
[----:B------:R-:W-:Y:S02]  /*46b0*/  IMAD.MOV.U32 R151, RZ, RZ, R16 ;  /* 0x000000ffff977224 */ /* 0x000fe400078e0010 */
[----:B------:R-:W-:Y:S02]  /*46c0*/  IMAD.MOV.U32 R149, RZ, RZ, R2 ;  /* 0x000000ffff957224 */ /* 0x000fe400078e0002 */
[----:B------:R-:W2:Y:S04]  /*46d0*/  LDL.LU R2, [R1+0x1324] ;  /* 0x0013240001027983 */ /* 0x000ea80000300800 */
[----:B------:R-:W2:Y:S04]  /*46e0*/  LDL.LU R5, [R1+0x1320] ;  /* 0x0013200001057983 */ /* 0x000ea80000300800 */
[----:B------:R-:W2:Y:S04]  /*46f0*/  LDL.LU R16, [R1+0x131c] ;  /* 0x00131c0001107983 */ /* 0x000ea80000300800 */
        /* <DEDUP_REMOVED lines=64> */
[----:B0-----:R-:W2:Y:S04]  /*4b00*/  LDL.LU R24, [R1] ;  /* 0x0000000001187983 */ /* 0x001ea80000300800 */
        /* <DEDUP_REMOVED lines=107> */
[----:B------:R-:W-:Y:S01]  /*51c0*/  IMAD.MOV.U32 R132, RZ, RZ, R216 ;  /* 0x000000ffff847224 */ /* 0x000fe200078e00d8 */
[----:B------:R-:W-:Y:S01]  /*51d0*/  MOV R134, R218 ;  /* 0x000000da00867202 */ /* 0x000fe20000000f00 */
[----:B------:R-:W-:Y:S01]  /*51e0*/  IMAD.MOV.U32 R133, RZ, RZ, R217 ;  /* 0x000000ffff857224 */ /* 0x000fe200078e00d9 */
        /* <DEDUP_REMOVED lines=226> */
[----:B------:R-:W-:Y:S01]  /*6010*/  IMAD.MOV.U32 R150, RZ, RZ, R5 ;  /* 0x000000ffff967224 */ /* 0x000fe200078e0005 */
[----:B------:R-:W-:Y:S01]  /*6020*/  MOV R151, R2 ;  /* 0x0000000200977202 */ /* 0x000fe20000000f00 */
[----:B------:R-:W-:-:S02]  /*6030*/  IMAD.MOV.U32 R149, RZ, RZ, R16 ;  /* 0x000000ffff957224 */ /* 0x000fc400078e0010 */
[----:B------:R0:W5:Y:S04]  /*6040*/  LDL.LU R16, [R1+0x12c8] ;  /* 0x0012c80001107983 */ /* 0x0001680000300800 */
[----:B------:R0:W5:Y:S04]  /*6050*/  LDL.LU R5, [R1+0x12c4] ;  /* 0x0012c40001057983 */ /* 0x0001680000300800 */
[----:B------:R0:W5:Y:S04]  /*6060*/  LDL.LU R2, [R1+0x12c0] ;  /* 0x0012c00001027983 */ /* 0x0001680000300800 */
        /* <DEDUP_REMOVED lines=64> */
[----:B-1----:R-:W2:Y:S04]  /*6470*/  LDL.LU R24, [R1+0x800] ;  /* 0x0008000001187983 */ /* 0x002ea80000300800 */
[----:B------:R-:W2:Y:S04]  /*6480*/  LDL.LU R25, [R1+0x804] ;  /* 0x0008040001197983 */ /* 0x000ea80000300800 */
        /* <DEDUP_REMOVED lines=105> */
[----:B------:R-:W2:Y:S01]  /*6b20*/  LDL.LU R131, [R1+0x9ac] ;  /* 0x0009ac0001837983 */ /* 0x000ea20000300800 */
[----:B------:R-:W-:Y:S01]  /*6b30*/  IMAD.MOV.U32 R132, RZ, RZ, R235 ;  /* 0x000000ffff847224 */ /* 0x000fe200078e00eb */
[----:B------:R-:W-:Y:S01]  /*6b40*/  MOV R141, R226 ;  /* 0x000000e2008d7202 */ /* 0x000fe20000000f00 */
[----:B------:R-:W-:Y:S01]  /*6b50*/  IMAD.MOV.U32 R133, RZ, RZ, R234 ;  /* 0x000000ffff857224 */ /* 0x000fe200078e00ea */
[----:B------:R-:W-:Y:S01]  /*6b60*/  MOV R151, R216 ;  /* 0x000000d800977202 */ /* 0x000fe20000000f00 */
[----:B------:R-:W-:Y:S01]  /*6b70*/  IMAD.MOV.U32 R134, RZ, RZ, R233 ;  /* 0x000000ffff867224 */ /* 0x000fe200078e00e9 */
[----:B------:R-:W-:Y:S01]  /*6b80*/  UIADD3 UR4, UR14, 0x2, URZ ;  /* 0x000000020e047890 */ /* 0x000fe2000fffe03f */
[----:B------:R-:W-:Y:S01]  /*6b90*/  IMAD.MOV.U32 R135, RZ, RZ, R232 ;  /* 0x000000ffff877224 */ /* 0x000fe200078e00e8 */
[----:B------:R-:W-:Y:S01]  /*6ba0*/  UIADD3 UR6, UR15, 0x2, URZ ;  /* 0x000000020f067890 */ /* 0x000fe2000fffe03f */
[----:B------:R-:W-:Y:S01]  /*6bb0*/  IMAD.MOV.U32 R136, RZ, RZ, R231 ;  /* 0x000000ffff887224 */ /* 0x000fe200078e00e7 */
[----:B------:R-:W-:Y:S01]  /*6bc0*/  UMOV UR5, 0x80000020 ;  /* 0x8000002000057882 */ /* 0x000fe20000000000 */
[----:B------:R-:W-:Y:S01]  /*6bd0*/  IMAD.MOV.U32 R137, RZ, RZ, R230 ;  /* 0x000000ffff897224 */ /* 0x000fe200078e00e6 */
[----:B------:R-:W-:Y:S01]  /*6be0*/  UMOV UR7, 0x80000020 ;  /* 0x8000002000077882 */ /* 0x000fe20000000000 */
        /* <DEDUP_REMOVED lines=11> */
[----:B------:R-:W-:Y:S01]  /*6ca0*/  IMAD.MOV.U32 R150, RZ, RZ, R217 ;  /* 0x000000ffff967224 */ /* 0x000fe200078e00d9 */
[----:B------:R-:W-:Y:S01]  /*6cb0*/  UIADD3 UR10, UR15, 0x402, URZ ;  /* 0x000004020f0a7890 */ /* 0x000fe2000fffe03f */
[----:B------:R-:W-:Y:S01]  /*6cc0*/  IMAD.MOV.U32 R216, RZ, RZ, R23 ;  /* 0x000000ffffd87224 */ /* 0x000fe200078e0017 */
[----:B------:R-:W-:Y:S01]  /*6cd0*/  UMOV UR8, UR4 ;  /* 0x0000000400087c82 */ /* 0x000fe20008000000 */
[----:B------:R-:W-:Y:S01]  /*6ce0*/  UMOV UR9, UR5 ;  /* 0x0000000500097c82 */ /* 0x000fe20008000000 */
[----:B------:R-:W-:Y:S01]  /*6cf0*/  UMOV UR11, 0x80000020 ;  /* 0x80000020000b7882 */ /* 0x000fe20000000000 */
[----:B------:R-:W-:Y:S01]  /*6d00*/  IMAD.MOV.U32 R217, RZ, RZ, R22 ;  /* 0x000000ffffd97224 */ /* 0x000fe200078e0016 */
[----:B------:R-:W-:Y:S01]  /*6d10*/  MOV R225, R13 ;  /* 0x0000000d00e17202 */ /* 0x000fe20000000f00 */
[----:B------:R-:W-:Y:S01]  /*6d20*/  IMAD.MOV.U32 R218, RZ, RZ, R21 ;  /* 0x000000ffffda7224 */ /* 0x000fe200078e0015 */
[----:B------:R-:W-:Y:S01]  /*6d30*/  MOV R235, R0 ;  /* 0x0000000000eb7202 */ /* 0x000fe20000000f00 */
        /* <DEDUP_REMOVED lines=14> */
[----:B------:R-:W-:Y:S01]  /*6e20*/  IMAD.MOV.U32 R234, RZ, RZ, R3 ;  /* 0x000000ffffea7224 */ /* 0x000fe200078e0003 */
[----:B--2---:R-:W-:-:S06]  /*6e30*/  WARPGROUP.ARRIVE ;  /* 0x00000000000079c5 */ /* 0x004fcc0000000000 */
[----:B------:R-:W-:Y:S03]  /*6e40*/  HGMMA.64x256x16.F32.BF16 R24, gdesc[UR4], R24, gsb0 ;  /* 0x03e00000041879f0 */ /* 0x000fe60008001818 */
        /* <DEDUP_REMOVED lines=65> */
[----:B-1----:R-:W2:Y:S04]  /*7260*/  LDL.LU.64 R150, [R1+0x12b8] ;  /* 0x0012b80001967983 */ /* 0x002ea80000300a00 */
[----:B------:R-:W2:Y:S04]  /*7270*/  LDL.LU.64 R148, [R1+0x12b0] ;  /* 0x0012b00001947983 */ /* 0x000ea80000300a00 */
        /* <DEDUP_REMOVED lines=61> */
[----:B------:R-:W2:Y:S02]  /*7650*/  LDL.LU.64 R24, [R1+0x10c0] ;  /* 0x0010c00001187983 */ /* 0x000ea40000300a00 */
        /* <DEDUP_REMOVED lines=130> */
[----:B------:R-:W2:Y:S01]  /*7e80*/  LDL.LU.64 R24, [R1+0xec0] ;  /* 0x000ec00001187983 */ /* 0x000ea20000300a00 */
[----:B------:R-:W-:Y:S01]  /*7e90*/  UIADD3 UR8, UR14, 0x202, URZ ;  /* 0x000002020e087890 */ /* 0x000fe2000fffe03f */
[----:B------:R-:W-:Y:S01]  /*7ea0*/  UMOV UR9, 0x80000020 ;  /* 0x8000002000097882 */ /* 0x000fe20000000000 */
[----:B--2---:R-:W-:-:S07]  /*7eb0*/  WARPGROUP.ARRIVE ;  /* 0x00000000000079c5 */ /* 0x004fce0000000000 */
[----:B------:R-:W-:Y:S03]  /*7ec0*/  HGMMA.64x256x16.F32.BF16 R24, gdesc[UR8], R24, gsb0 ;  /* 0x03e00000081879f0 */ /* 0x000fe60008001818 */
[----:B------:R-:W-:Y:S02]  /*7ed0*/  WARPGROUP.DEPBAR.LE gsb0, 0x0 ;  /* 0x00008000000079c5 */ /* 0x000fe40000010000 */
[----:B------:R-:W-:Y:S04]  /*7ee0*/  STL.64 [R1], R24 ;  /* 0x0000001801007387 */ /* 0x000fe80000100a00 */
        /* <DEDUP_REMOVED lines=127> */
[----:B------:R-:W-:Y:S01]  /*86e0*/  UMOV UR4, UR8 ;  /* 0x0000000800047c82 */ /* 0x000fe20008000000 */
[----:B------:R-:W-:Y:S01]  /*86f0*/  UMOV UR5, UR9 ;  /* 0x0000000900057c82 */ /* 0x000fe20008000000 */
        /* <DEDUP_REMOVED lines=90> */
[----:B------:R-:W-:-:S02]  /*8ca0*/  UMOV UR5, 0x80000020 ;  /* 0x8000002000057882 */ /* 0x000fc40000000000 */
[----:B------:R-:W3:Y:S04]  /*8cb0*/  LDL.LU.64 R106, [R1+0xc08] ;  /* 0x000c0800016a7983 */ /* 0x000ee80000300a00 */
        /* <DEDUP_REMOVED lines=40> */
[----:B------:R-:W3:Y:S01]  /*8f40*/  LDL.LU.64 R24, [R1+0xac0] ;  /* 0x000ac00001187983 */ /* 0x000ee20000300a00 */
        /* <DEDUP_REMOVED lines=67> */
[----:B-1----:R-:W3:Y:S04]  /*9380*/  LDL.LU.64 R150, [R1+0xab8] ;  /* 0x000ab80001967983 */ /* 0x002ee80000300a00 */
        /* <DEDUP_REMOVED lines=21> */
[----:B------:R-:W-:Y:S01]  /*94e0*/  UMOV UR6, UR10 ;  /* 0x0000000a00067c82 */ /* 0x000fe20008000000 */
[----:B------:R-:W-:Y:S01]  /*94f0*/  UMOV UR7, UR11 ;  /* 0x0000000b00077c82 */ /* 0x000fe20008000000 */
[----:B---3--:R-:W-:-:S06]  /*9500*/  WARPGROUP.ARRIVE ;  /* 0x00000000000079c5 */ /* 0x008fcc0000000000 */
[----:B------:R-:W-:Y:S03]  /*9510*/  HGMMA.64x256x16.F32.BF16 R24, gdesc[UR4], R24, gsb0 ;  /* 0x03e00000041879f0 */ /* 0x000fe60008001818 */
[----:B------:R-:W-:Y:S02]  /*9520*/  WARPGROUP.DEPBAR.LE gsb0, 0x0 ;  /* 0x00008000000079c5 */ /* 0x000fe40000010000 */
[----:B0-----:R-:W-:Y:S05]  /*9530*/  @!P1 BRA `(.L_x_22) ;  /* 0x000000a800c89947 */ /* 0x001fea0003800000 */
[----:B------:R-:W-:Y:S01]  /*9540*/  UIADD3 UR15, UR39, 0x1, URZ ;  /* 0x00000001270f7890 */ /* 0x000fe2000fffe03f */
[----:B-----5:R-:W-:Y:S01]  /*9550*/  IMAD.MOV.U32 R0, RZ, RZ, R5 ;  /* 0x000000ffff007224 */ /* 0x020fe200078e0005 */
[----:B------:R-:W-:Y:S02]  /*9560*/  UMOV UR14, UR39 ;  /* 0x00000027000e7c82 */ /* 0x000fe40008000000 */
[----:B------:R-:W-:-:S04]  /*9570*/  UISETP.NE.AND UP0, UPT, UR15, 0x4, UPT ;  /* 0x000000040f00788c */ /* 0x000fc8000bf05270 */
[----:B------:R-:W-:Y:S02]  /*9580*/  USEL UR4, URZ, 0x1, UP0 ;  /* 0x000000013f047887 */ /* 0x000fe40008000000 */
[----:B------:R-:W-:Y:S02]  /*9590*/  USEL UR15, UR15, URZ, UP0 ;  /* 0x0000003f0f0f7287 */ /* 0x000fe40008000000 */
[----:B------:R-:W-:-:S06]  /*95a0*/  ULOP3.LUT UR4, UR38, UR4, URZ, 0x3c, !UPT ;  /* 0x0000000426047292 */ /* 0x000fcc000f8e3c3f */
[----:B------:R-:W-:-:S07]  /*95b0*/  IMAD.U32 R3, RZ, RZ, UR4 ;  /* 0x00000004ff037e24 */ /* 0x000fce000f8e00ff */
.L_x_29:
[----:B------:R-:W-:Y:S05]  /*95c0*/  @!P0 BRA `(.L_x_23) ;  /* 0x0000000000048947 */ /* 0x000fea0003800000 */
[----:B------:R-:W-:Y:S01]  /*95d0*/  BPT.TRAP 0x1 ;  /* 0x000000040000795c */ /* 0x000fe20000300000 */
.L_x_23:
[----:B------:R-:W-:Y:S01]  /*95e0*/  ULEA UR4, UR15, UR46, 0x3 ;  /* 0x0000002e0f047291 */ /* 0x000fe2000f8e183f */
[----:B------:R-:W-:-:S08]  /*95f0*/  SHF.L.U32 R4, R3, 0x1f, RZ ;  /* 0x0000001f03047819 */ /* 0x000fd000000006ff */
[----:B------:R0:W1:Y:S01]  /*9600*/  SYNCS.PHASECHK.TRANS64.TRYWAIT P1, [UR4], R4 ;  /* 0x00000004ff0075a7 */ /* 0x0000620008020144 */
[----:B------:R-:W-:Y:S05]  /*9610*/  @!P0 BRA `(.L_x_24) ;  /* 0x0000000000048947 */ /* 0x000fea0003800000 */
[----:B------:R-:W-:Y:S01]  /*9620*/  BPT.TRAP 0x1 ;  /* 0x000000040000795c */ /* 0x000fe20000300000 */
.L_x_24:
[----:B-1----:R-:W-:Y:S05]  /*9630*/  @P1 BRA `(.L_x_25) ;  /* 0x0000000000081947 */ /* 0x002fea0003800000 */
[----:B------:R-:W1:Y:S02]  /*9640*/  SYNCS.PHASECHK.TRANS64.TRYWAIT P1, [UR4], R4 ;  /* 0x00000004ff0075a7 */ /* 0x000e640008020144 */
[----:B-1----:R-:W-:Y:S05]  /*9650*/  @!P1 BRA `(.L_x_26) ;  /* 0x0000041000d09947 */ /* 0x002fea0003800000 */
.L_x_25:
        /* <DEDUP_REMOVED lines=32> */
[----:B--2---:R-:W2:Y:S04]  /*9860*/  LDL.LU.64 R88, [R1+0x800] ;  /* 0x0008000001587983 */ /* 0x004ea80000300a00 */
        /* <DEDUP_REMOVED lines=63> */
[----:B------:R-:W-:-:S02]  /*9c60*/  UIMAD UR16, UR15, 0x600, UR12 ;  /* 0x000006000f1078a4 */ /* 0x000fc4000f8e020c */
[----:B------:R-:W-:Y:S01]  /*9c70*/  ULEA UR17, UR15, UR13, 0xb ;  /* 0x0000000d0f117291 */ /* 0x000fe2000f8e583f */
[----:B------:R-:W-:Y:S01]  /*9c80*/  STL.64 [R1+0x1470], R86 ;  /* 0x0014705601007387 */ /* 0x000fe20000100a00 */
[----:B------:R-:W-:Y:S01]  /*9c90*/  UMOV UR9, 0x80000020 ;  /* 0x8000002000097882 */ /* 0x000fe20000000000 */
[----:B------:R-:W-:Y:S02]  /*9ca0*/  UMOV UR11, 0x80000020 ;  /* 0x80000020000b7882 */ /* 0x000fe40000000000 */
[----:B------:R-:W-:Y:S01]  /*9cb0*/  UMOV UR8, UR16 ;  /* 0x0000001000087c82 */ /* 0x000fe20008000000 */
[----:B------:R-:W-:Y:S01]  /*9cc0*/  STL.64 [R1+0x1468], R84 ;  /* 0x0014685401007387 */ /* 0x000fe20000100a00 */
[----:B------:R-:W-:-:S03]  /*9cd0*/  UMOV UR10, UR17 ;  /* 0x00000011000a7c82 */ /* 0x000fc60008000000 */
        /* <DEDUP_REMOVED lines=31> */
[----:B------:R-:W-:Y:S04]  /*9ed0*/  STL [R1+0x12cc], R5 ;  /* 0x0012cc0501007387 */ /* 0x000fe80000100800 */
[----:B------:R-:W-:Y:S04]  /*9ee0*/  STL [R1+0x12c8], R3 ;  /* 0x0012c80301007387 */ /* 0x000fe80000100800 */
[----:B------:R-:W-:Y:S04]  /*9ef0*/  STL [R1+0x12c4], R2 ;  /* 0x0012c40201007387 */ /* 0x000fe80000100800 */
[----:B------:R-:W-:Y:S01]  /*9f00*/  STL [R1+0x12c0], R0 ;  /* 0x0012c00001007387 */ /* 0x000fe20000100800 */
[----:B--2---:R-:W-:-:S06]  /*9f10*/  WARPGROUP.ARRIVE ;  /* 0x00000000000079c5 */ /* 0x004fcc0000000000 */
[----:B------:R-:W-:Y:S03]  /*9f20*/  HGMMA.64x256x16.F32.BF16 R88, gdesc[UR8], R88, gsb0 ;  /* 0x03e00000085879f0 */ /* 0x000fe60008001858 */
[----:B------:R-:W-:Y:S02]  /*9f30*/  WARPGROUP.DEPBAR.LE gsb0, 0x0 ;  /* 0x00008000000079c5 */ /* 0x000fe40000010000 */
[----:B------:R2:W-:Y:S01]  /*9f40*/  STL.64 [R1+0x800], R88 ;  /* 0x0008005801007387 */ /* 0x0005e20000100a00 */
[----:B------:R-:W-:Y:S01]  /*9f50*/  IMAD.MOV.U32 R235, RZ, RZ, R198 ;  /* 0x000000ffffeb7224 */ /* 0x000fe200078e00c6 */
[----:B------:R-:W-:Y:S01]  /*9f60*/  MOV R228, R205 ;  /* 0x000000cd00e47202 */ /* 0x000fe20000000f00 */
[----:B------:R-:W-:Y:S01]  /*9f70*/  IMAD.MOV.U32 R234, RZ, RZ, R199 ;  /* 0x000000ffffea7224 */ /* 0x000fe200078e00c7 */
[----:B------:R4:W-:Y:S01]  /*9f80*/  STL.64 [R1+0x808], R90 ;  /* 0x0008085a01007387 */ /* 0x0009e20000100a00 */
[----:B------:R-:W-:Y:S01]  /*9f90*/  IMAD.MOV.U32 R233, RZ, RZ, R200 ;  /* 0x000000ffffe97224 */ /* 0x000fe200078e00c8 */
[----:B------:R-:W-:Y:S01]  /*9fa0*/  MOV R218, R215 ;  /* 0x000000d700da7202 */ /* 0x000fe20000000f00 */
[----:B------:R-:W-:Y:S01]  /*9fb0*/  IMAD.MOV.U32 R232, RZ, RZ, R201 ;  /* 0x000000ffffe87224 */ /* 0x000fe200078e00c9 */
[----:B------:R0:W-:Y:S01]  /*9fc0*/  STL.64 [R1+0x810], R92 ;  /* 0x0008105c01007387 */ /* 0x0001e20000100a00 */
[----:B------:R-:W-:-:S02]  /*9fd0*/  IMAD.MOV.U32 R231, RZ, RZ, R202 ;  /* 0x000000ffffe77224 */ /* 0x000fc400078e00ca */
[----:B------:R-:W-:Y:S01]  /*9fe0*/  IMAD.MOV.U32 R230, RZ, RZ, R203 ;  /* 0x000000ffffe67224 */ /* 0x000fe200078e00cb */
[----:B------:R1:W-:Y:S01]  /*9ff0*/  STL.64 [R1+0x818], R94 ;  /* 0x0008185e01007387 */ /* 0x0003e20000100a00 */
[----:B------:R-:W-:Y:S02]  /*a000*/  IMAD.MOV.U32 R229, RZ, RZ, R204 ;  /* 0x000000ffffe57224 */ /* 0x000fe400078e00cc */
[----:B------:R-:W-:Y:S01]  /*a010*/  IMAD.MOV.U32 R227, RZ, RZ, R206 ;  /* 0x000000ffffe37224 */ /* 0x000fe200078e00ce */
[----:B------:R1:W-:Y:S01]  /*a020*/  STL.64 [R1+0x820], R96 ;  /* 0x0008206001007387 */ /* 0x0003e20000100a00 */
[----:B------:R-:W-:Y:S02]  /*a030*/  IMAD.MOV.U32 R226, RZ, RZ, R207 ;  /* 0x000000ffffe27224 */ /* 0x000fe400078e00cf */
        /* <DEDUP_REMOVED lines=57> */
[----:B------:R-:W4:Y:S04]  /*a3d0*/  LDL.LU.64 R20, [R1] ;  /* 0x0000000001147983 */ /* 0x000f280000300a00 */
[----:B------:R-:W4:Y:S04]  /*a3e0*/  LDL.LU.64 R22, [R1+0x8] ;  /* 0x0000080001167983 */ /* 0x000f280000300a00 */
[----:B---3--:R-:W3:Y:S04]  /*a3f0*/  LDL.LU.64 R24, [R1+0x10] ;  /* 0x0000100001187983 */ /* 0x008ee80000300a00 */
        /* <DEDUP_REMOVED lines=31> */
[----:B--2---:R-:W2:Y:S04]  /*a5f0*/  LDL.LU.64 R88, [R1+0x110] ;  /* 0x0001100001587983 */ /* 0x004ea80000300a00 */
[----:B----4-:R-:W4:Y:S04]  /*a600*/  LDL.LU.64 R90, [R1+0x118] ;  /* 0x00011800015a7983 */ /* 0x010f280000300a00 */
[----:B0-----:R-:W3:Y:S04]  /*a610*/  LDL.LU.64 R92, [R1+0x120] ;  /* 0x00012000015c7983 */ /* 0x001ee80000300a00 */
[----:B-1----:R-:W2:Y:S04]  /*a620*/  LDL.LU.64 R94, [R1+0x128] ;  /* 0x00012800015e7983 */ /* 0x002ea80000300a00 */
[----:B------:R-:W4:Y:S04]  /*a630*/  LDL.LU.64 R96, [R1+0x130] ;  /* 0x0001300001607983 */ /* 0x000f280000300a00 */
[----:B------:R-:W3:Y:S04]  /*a640*/  LDL.LU.64 R98, [R1+0x138] ;  /* 0x0001380001627983 */ /* 0x000ee80000300a00 */
[----:B------:R-:W2:Y:S04]  /*a650*/  LDL.LU.64 R100, [R1+0x140] ;  /* 0x0001400001647983 */ /* 0x000ea80000300a00 */
        /* <DEDUP_REMOVED lines=23> */
[----:B---3--:R-:W-:Y:S04]  /*a7d0*/  STL.64 [R1+0x1930], R146 ;  /* 0x0019309201007387 */ /* 0x008fe80000100a00 */
[----:B----4-:R-:W-:Y:S04]  /*a7e0*/  STL.64 [R1+0x1928], R144 ;  /* 0x0019289001007387 */ /* 0x010fe80000100a00 */
        /* <DEDUP_REMOVED lines=28> */
[----:B0-----:R-:W2:Y:S04]  /*a9b0*/  LDL.LU.64 R88, [R1+0x200] ;  /* 0x0002000001587983 */ /* 0x001ea80000300a00 */
        /* <DEDUP_REMOVED lines=64> */
[----:B------:R-:W-:Y:S01]  /*adc0*/  UMOV UR4, UR8 ;  /* 0x0000000800047c82 */ /* 0x000fe20008000000 */
[----:B------:R-:W-:Y:S01]  /*add0*/  UMOV UR5, UR9 ;  /* 0x0000000900057c82 */ /* 0x000fe20008000000 */
[----:B------:R-:W-:Y:S01]  /*ade0*/  UMOV UR7, 0x80000020 ;  /* 0x8000002000077882 */ /* 0x000fe20000000000 */
        /* <DEDUP_REMOVED lines=55> */
[----:B------:R-:W-:Y:S01]  /*b160*/  STL.64 [R1+0x200], R88 ;  /* 0x0002005801007387 */ /* 0x000fe20000100a00 */
[----:B------:R-:W-:Y:S01]  /*b170*/  UIADD3 UR4, UR16, 0x200, URZ ;  /* 0x0000020010047890 */ /* 0x000fe2000fffe03f */
[----:B------:R-:W-:Y:S02]  /*b180*/  IMAD.MOV.U32 R0, RZ, RZ, R215 ;  /* 0x000000ffff007224 */ /* 0x000fe400078e00d7 */
[----:B------:R-:W-:Y:S01]  /*b190*/  STL.64 [R1+0x208], R90 ;  /* 0x0002085a01007387 */ /* 0x000fe20000100a00 */
[----:B------:R-:W-:Y:S01]  /*b1a0*/  UMOV UR5, 0x80000020 ;  /* 0x8000002000057882 */ /* 0x000fe20000000000 */
[----:B------:R-:W-:-:S02]  /*b1b0*/  IMAD.MOV.U32 R2, RZ, RZ, R214 ;  /* 0x000000ffff027224 */ /* 0x000fc400078e00d6 */
        /* <DEDUP_REMOVED lines=135> */
[----:B------:R-:W-:Y:S01]  /*ba30*/  STL.64 [R1], R20 ;  /* 0x0000001401007387 */ /* 0x000fe20000100a00 */
[----:B------:R-:W-:Y:S01]  /*ba40*/  IMAD.MOV.U32 R218, RZ, RZ, R130 ;  /* 0x000000ffffda7224 */ /* 0x000fe200078e0082 */
[----:B------:R-:W-:Y:S01]  /*ba50*/  MOV R222, R134 ;  /* 0x0000008600de7202 */ /* 0x000fe20000000f00 */
[----:B------:R-:W-:Y:S01]  /*ba60*/  IMAD.MOV.U32 R219, RZ, RZ, R131 ;  /* 0x000000ffffdb7224 */ /* 0x000fe200078e0083 */
[----:B------:R-:W-:Y:S01]  /*ba70*/  STL.64 [R1+0x8], R22 ;  /* 0x0000081601007387 */ /* 0x000fe20000100a00 */
[----:B------:R-:W-:Y:S01]  /*ba80*/  IMAD.MOV.U32 R220, RZ, RZ, R132 ;  /* 0x000000ffffdc7224 */ /* 0x000fe200078e0084 */
[----:B------:R-:W-:Y:S01]  /*ba90*/  UMOV UR8, UR4 ;  /* 0x0000000400087c82 */ /* 0x000fe20008000000 */
[----:B------:R-:W-:Y:S01]  /*baa0*/  IMAD.MOV.U32 R221, RZ, RZ, R133 ;  /* 0x000000ffffdd7224 */ /* 0x000fe200078e0085 */
[----:B------:R0:W-:Y:S01]  /*bab0*/  STL.64 [R1+0x10], R24 ;  /* 0x0000101801007387 */ /* 0x0001e20000100a00 */
[----:B------:R-:W-:Y:S01]  /*bac0*/  IMAD.MOV.U32 R223, RZ, RZ, R135 ;  /* 0x000000ffffdf7224 */ /* 0x000fe200078e0087 */
[----:B------:R-:W-:Y:S01]  /*bad0*/  UMOV UR9, UR5 ;  /* 0x0000000500097c82 */ /* 0x000fe20008000000 */
        /* <DEDUP_REMOVED lines=64> */
[----:B0-----:R-:W4:Y:S04]  /*bee0*/  LDL.LU.64 R24, [R1+0x400] ;  /* 0x0004000001187983 */ /* 0x001f280000300a00 */
[----:B-1----:R-:W4:Y:S04]  /*bef0*/  LDL.LU.64 R26, [R1+0x408] ;  /* 0x00040800011a7983 */ /* 0x002f280000300a00 */
[----:B--2---:R-:W2:Y:S04]  /*bf00*/  LDL.LU.64 R28, [R1+0x410] ;  /* 0x00041000011c7983 */ /* 0x004ea80000300a00 */
[----:B---3--:R-:W3:Y:S04]  /*bf10*/  LDL.LU.64 R30, [R1+0x418] ;  /* 0x00041800011e7983 */ /* 0x008ee80000300a00 */
[----:B----4-:R-:W4:Y:S04]  /*bf20*/  LDL.LU.64 R32, [R1+0x420] ;  /* 0x0004200001207983 */ /* 0x010f280000300a00 */
[----:B------:R-:W2:Y:S04]  /*bf30*/  LDL.LU.64 R34, [R1+0x428] ;  /* 0x0004280001227983 */ /* 0x000ea80000300a00 */
[----:B------:R-:W3:Y:S04]  /*bf40*/  LDL.LU.64 R36, [R1+0x430] ;  /* 0x0004300001247983 */ /* 0x000ee80000300a00 */
[----:B------:R-:W4:Y:S04]  /*bf50*/  LDL.LU.64 R38, [R1+0x438] ;  /* 0x0004380001267983 */ /* 0x000f280000300a00 */
        /* <DEDUP_REMOVED lines=205> */
[----:B------:R0:W-:Y:S04]  /*cc30*/  STL.64 [R1+0x620], R16 ;  /* 0x0006201001007387 */ /* 0x0001e80000100a00 */
[----:B------:R-:W-:Y:S04]  /*cc40*/  STL.64 [R1+0x628], R18 ;  /* 0x0006281201007387 */ /* 0x000fe80000100a00 */
[----:B------:R-:W-:Y:S04]  /*cc50*/  STL.64 [R1+0x630], R20 ;  /* 0x0006301401007387 */ /* 0x000fe80000100a00 */
[----:B------:R-:W-:Y:S01]  /*cc60*/  STL.64 [R1+0x638], R22 ;  /* 0x0006381601007387 */ /* 0x000fe20000100a00 */
[----:B0-----:R-:W-:-:S03]  /*cc70*/  IMAD.MOV.U32 R16, RZ, RZ, R135 ;  /* 0x000000ffff107224 */ /* 0x001fc600078e0087 */
        /* <DEDUP_REMOVED lines=54> */
[----:B------:R-:W3:Y:S04]  /*cfe0*/  LDL.LU.64 R134, [R1+0x1730] ;  /* 0x0017300001867983 */ /* 0x000ee80000300a00 */
[----:B------:R-:W3:Y:S04]  /*cff0*/  LDL.LU.64 R132, [R1+0x1728] ;  /* 0x0017280001847983 */ /* 0x000ee80000300a00 */
[----:B0-----:R-:W3:Y:S04]  /*d000*/  LDL.LU.64 R130, [R1+0x1720] ;  /* 0x0017200001827983 */ /* 0x001ee80000300a00 */
        /* <DEDUP_REMOVED lines=53> */
[----:B------:R-:W-:Y:S01]  /*d360*/  UIADD3 UR8, UR16, 0x400, URZ ;  /* 0x0000040010087890 */ /* 0x000fe2000fffe03f */
[----:B------:R-:W-:Y:S01]  /*d370*/  UMOV UR9, 0x80000020 ;  /* 0x8000002000097882 */ /* 0x000fe20000000000 */
[----:B---3--:R-:W-:-:S07]  /*d380*/  WARPGROUP.ARRIVE ;  /* 0x00000000000079c5 */ /* 0x008fce0000000000 */
[----:B------:R-:W-:Y:S03]  /*d390*/  HGMMA.64x256x16.F32.BF16 R24, gdesc[UR8], R24, gsb0 ;  /* 0x03e00000081879f0 */ /* 0x000fe60008001818 */
        /* <DEDUP_REMOVED lines=50> */
[----:B------:R-:W-:Y:S01]  /*d6c0*/  IMAD.MOV.U32 R206, RZ, RZ, R122 ;  /* 0x000000ffffce7224 */ /* 0x000fe200078e007a */
[----:B------:R-:W2:Y:S01]  /*d6d0*/  LDL.LU.64 R150, [R1+0x1570] ;  /* 0x0015700001967983 */ /* 0x000ea20000300a00 */
[----:B------:R-:W-:Y:S02]  /*d6e0*/  IMAD.MOV.U32 R207, RZ, RZ, R123 ;  /* 0x000000ffffcf7224 */ /* 0x000fe400078e007b */
[----:B------:R-:W-:Y:S01]  /*d6f0*/  IMAD.MOV.U32 R204, RZ, RZ, R120 ;  /* 0x000000ffffcc7224 */ /* 0x000fe200078e0078 */
[----:B------:R-:W2:Y:S01]  /*d700*/  LDL.LU.64 R148, [R1+0x1568] ;  /* 0x0015680001947983 */ /* 0x000ea20000300a00 */
[----:B------:R-:W-:-:S02]  /*d710*/  IMAD.MOV.U32 R205, RZ, RZ, R121 ;  /* 0x000000ffffcd7224 */ /* 0x000fc400078e0079 */
[----:B------:R-:W-:Y:S01]  /*d720*/  IMAD.MOV.U32 R202, RZ, RZ, R118 ;  /* 0x000000ffffca7224 */ /* 0x000fe200078e0076 */
[----:B------:R-:W2:Y:S01]  /*d730*/  LDL.LU.64 R146, [R1+0x1560] ;  /* 0x0015600001927983 */ /* 0x000ea20000300a00 */
        /* <DEDUP_REMOVED lines=90> */
[----:B------:R-:W-:-:S03]  /*dce0*/  IMAD.MOV.U32 R235, RZ, RZ, R50 ;  /* 0x000000ffffeb7224 */ /* 0x000fc600078e0032 */
        /* <DEDUP_REMOVED lines=83> */
[----:B------:R-:W2:Y:S01]  /*e220*/  LDL.LU R133, [R1+0x464] ;  /* 0x0004640001857983 */ /* 0x000ea20000300800 */
[----:B------:R-:W-:Y:S01]  /*e230*/  IMAD.MOV.U32 R134, RZ, RZ, R235 ;  /* 0x000000ffff867224 */ /* 0x000fe200078e00eb */
[----:B------:R-:W-:Y:S01]  /*e240*/  MOV R135, R234 ;  /* 0x000000ea00877202 */ /* 0x000fe20000000f00 */
[----:B------:R-:W-:Y:S01]  /*e250*/  IMAD.MOV.U32 R136, RZ, RZ, R233 ;  /* 0x000000ffff887224 */ /* 0x000fe200078e00e9 */
[----:B------:R-:W3:Y:S01]  /*e260*/  LDL.LU R235, [R1+0x1374] ;  /* 0x0013740001eb7983 */ /* 0x000ee20000300800 */
[----:B------:R-:W-:-:S03]  /*e270*/  IMAD.MOV.U32 R137, RZ, RZ, R232 ;  /* 0x000000ffff897224 */ /* 0x000fc600078e00e8 */
        /* <DEDUP_REMOVED lines=11> */
[----:B------:R-:W-:Y:S01]  /*e330*/  IMAD.MOV.U32 R143, RZ, RZ, R226 ;  /* 0x000000ffff8f7224 */ /* 0x000fe200078e00e2 */
[----:B------:R-:W-:Y:S02]  /*e340*/  MOV R144, R225 ;  /* 0x000000e100907202 */ /* 0x000fe40000000f00 */
        /* <DEDUP_REMOVED lines=9> */
[----:B------:R-:W-:Y:S02]  /*e3e0*/  IMAD.MOV.U32 R150, RZ, RZ, R219 ;  /* 0x000000ffff967224 */ /* 0x000fe400078e00db */
[----:B------:R-:W-:Y:S01]  /*e3f0*/  IMAD.MOV.U32 R151, RZ, RZ, R218 ;  /* 0x000000ffff977224 */ /* 0x000fe200078e00da */
[----:B------:R-:W3:Y:S01]  /*e400*/  LDL.LU R223, [R1+0x1344] ;  /* 0x0013440001df7983 */ /* 0x000ee20000300800 */
[----:B------:R-:W-:-:S03]  /*e410*/  IMAD.MOV.U32 R149, RZ, RZ, R220 ;  /* 0x000000ffff957224 */ /* 0x000fc600078e00dc */
[----:B------:R-:W3:Y:S04]  /*e420*/  LDL.LU R222, [R1+0x1340] ;  /* 0x0013400001de7983 */ /* 0x000ee80000300800 */
[----:B------:R-:W3:Y:S04]  /*e430*/  LDL.LU R221, [R1+0x133c] ;  /* 0x00133c0001dd7983 */ /* 0x000ee80000300800 */
[----:B------:R-:W3:Y:S04]  /*e440*/  LDL.LU R220, [R1+0x1338] ;  /* 0x0013380001dc7983 */ /* 0x000ee80000300800 */
[----:B------:R-:W3:Y:S04]  /*e450*/  LDL.LU R219, [R1+0x1334] ;  /* 0x0013340001db7983 */ /* 0x000ee80000300800 */
[----:B------:R-:W3:Y:S04]  /*e460*/  LDL.LU R218, [R1+0x1330] ;  /* 0x0013300001da7983 */ /* 0x000ee80000300800 */
        /* <DEDUP_REMOVED lines=9> */
[----:B--2---:R-:W-:Y:S04]  /*e500*/  STL.64 [R1+0xc70], R132 ;  /* 0x000c708401007387 */ /* 0x004fe80000100a00 */
[----:B----4-:R-:W-:Y:S04]  /*e510*/  STL.64 [R1+0xc68], R130 ;  /* 0x000c688201007387 */ /* 0x010fe80000100a00 */
[----:B---3--:R-:W-:Y:S04]  /*e520*/  STL.64 [R1+0xc60], R128 ;  /* 0x000c608001007387 */ /* 0x008fe80000100a00 */
        /* <DEDUP_REMOVED lines=174> */
[----:B------:R-:W3:Y:S01]  /*f010*/  LDL.LU R146, [R1+0x7e8] ;  /* 0x0007e80001927983 */ /* 0x000ee20000300800 */
[----:B------:R-:W-:Y:S01]  /*f020*/  IMAD.MOV.U32 R147, RZ, RZ, R0 ;  /* 0x000000ffff937224 */ /* 0x000fe200078e0000 */
[----:B------:R-:W-:Y:S01]  /*f030*/  MOV R148, R2 ;  /* 0x0000000200947202 */ /* 0x000fe20000000f00 */
[----:B------:R-:W-:Y:S01]  /*f040*/  IMAD.MOV.U32 R150, RZ, RZ, R5 ;  /* 0x000000ffff967224 */ /* 0x000fe200078e0005 */
[----:B------:R-:W4:Y:S01]  /*f050*/  LDL.LU R0, [R1+0x132c] ;  /* 0x00132c0001007983 */ /* 0x000f220000300800 */
[----:B------:R-:W-:-:S02]  /*f060*/  IMAD.MOV.U32 R151, RZ, RZ, R16 ;  /* 0x000000ffff977224 */ /* 0x000fc400078e0010 */
[----:B------:R-:W-:Y:S01]  /*f070*/  IMAD.MOV.U32 R149, RZ, RZ, R3 ;  /* 0x000000ffff957224 */ /* 0x000fe200078e0003 */
[----:B------:R-:W4:Y:S04]  /*f080*/  LDL.LU R2, [R1+0x1328] ;  /* 0x0013280001027983 */ /* 0x000f280000300800 */
[----:B------:R-:W4:Y:S04]  /*f090*/  LDL.LU R3, [R1+0x1324] ;  /* 0x0013240001037983 */ /* 0x000f280000300800 */
[----:B------:R-:W4:Y:S04]  /*f0a0*/  LDL.LU R5, [R1+0x1320] ;  /* 0x0013200001057983 */ /* 0x000f280000300800 */
[----:B------:R-:W4:Y:S04]  /*f0b0*/  LDL.LU R16, [R1+0x131c] ;  /* 0x00131c0001107983 */ /* 0x000f280000300800 */
[----:B------:R-:W-:Y:S04]  /*f0c0*/  STL.64 [R1+0xeb8], R150 ;  /* 0x000eb89601007387 */ /* 0x000fe80000100a00 */
[----:B------:R-:W-:Y:S04]  /*f0d0*/  STL.64 [R1+0xeb0], R148 ;  /* 0x000eb09401007387 */ /* 0x000fe80000100a00 */
[----:B---3--:R-:W-:Y:S04]  /*f0e0*/  STL.64 [R1+0xea8], R146 ;  /* 0x000ea89201007387 */ /* 0x008fe80000100a00 */
[----:B--2---:R-:W-:Y:S04]  /*f0f0*/  STL.64 [R1+0xea0], R144 ;  /* 0x000ea09001007387 */ /* 0x004fe80000100a00 */
[----:B----4-:R-:W-:Y:S04]  /*f100*/  STL.64 [R1+0xe98], R142 ;  /* 0x000e988e01007387 */ /* 0x010fe80000100a00 */
        /* <DEDUP_REMOVED lines=169> */
[----:B------:R-:W-:-:S02]  /*fba0*/  IMAD.MOV.U32 R134, RZ, RZ, R218 ;  /* 0x000000ffff867224 */ /* 0x000fc400078e00da */
[----:B------:R-:W-:Y:S01]  /*fbb0*/  IMAD.MOV.U32 R135, RZ, RZ, R219 ;  /* 0x000000ffff877224 */ /* 0x000fe200078e00db */
[----:B------:R-:W3:Y:S01]  /*fbc0*/  LDL.LU R218, [R1+0x1318] ;  /* 0x0013180001da7983 */ /* 0x000ee20000300800 */
[----:B------:R-:W-:Y:S02]  /*fbd0*/  IMAD.MOV.U32 R136, RZ, RZ, R220 ;  /* 0x000000ffff887224 */ /* 0x000fe400078e00dc */
[----:B------:R-:W-:Y:S01]  /*fbe0*/  IMAD.MOV.U32 R137, RZ, RZ, R221 ;  /* 0x000000ffff897224 */ /* 0x000fe200078e00dd */
        /* <DEDUP_REMOVED lines=20> */
[----:B------:R-:W-:Y:S01]  /*fd30*/  MOV R148, R232 ;  /* 0x000000e800947202 */ /* 0x000fe20000000f00 */
[----:B------:R-:W-:Y:S02]  /*fd40*/  IMAD.MOV.U32 R150, RZ, RZ, R234 ;  /* 0x000000ffff967224 */ /* 0x000fe400078e00ea */
[----:B------:R-:W3:Y:S01]  /*fd50*/  LDL.LU R229, [R1+0x12ec] ;  /* 0x0012ec0001e57983 */ /* 0x000ee20000300800 */
[----:B------:R-:W-:-:S03]  /*fd60*/  IMAD.MOV.U32 R151, RZ, RZ, R235 ;  /* 0x000000ffff977224 */ /* 0x000fc600078e00eb */
        /* <DEDUP_REMOVED lines=194> */
[----:B------:R-:W-:-:S02]  /*10990*/  IMAD.MOV.U32 R147, RZ, RZ, R16 ;  /* 0x000000ffff937224 */ /* 0x000fc400078e0010 */
[----:B------:R-:W-:Y:S01]  /*109a0*/  IMAD.MOV.U32 R148, RZ, RZ, R5 ;  /* 0x000000ffff947224 */ /* 0x000fe200078e0005 */
[----:B------:R0:W5:Y:S01]  /*109b0*/  LDL.LU R16, [R1+0x12d0] ;  /* 0x0012d00001107983 */ /* 0x0001620000300800 */
[----:B------:R-:W-:Y:S02]  /*109c0*/  IMAD.MOV.U32 R150, RZ, RZ, R2 ;  /* 0x000000ffff967224 */ /* 0x000fe400078e0002 */
[----:B------:R-:W-:Y:S01]  /*109d0*/  IMAD.MOV.U32 R151, RZ, RZ, R0 ;  /* 0x000000ffff977224 */ /* 0x000fe200078e0000 */
[----:B------:R0:W5:Y:S01]  /*109e0*/  LDL.LU R5, [R1+0x12cc] ;  /* 0x0012cc0001057983 */ /* 0x0001620000300800 */
[----:B------:R-:W-:-:S03]  /*109f0*/  IMAD.MOV.U32 R149, RZ, RZ, R3 ;  /* 0x000000ffff957224 */ /* 0x000fc600078e0003 */
[----:B------:R0:W5:Y:S04]  /*10a00*/  LDL.LU R3, [R1+0x12c8] ;  /* 0x0012c80001037983 */ /* 0x0001680000300800 */
[----:B------:R0:W5:Y:S04]  /*10a10*/  LDL.LU R2, [R1+0x12c4] ;  /* 0x0012c40001027983 */ /* 0x0001680000300800 */
[----:B------:R0:W5:Y:S04]  /*10a20*/  LDL.LU R0, [R1+0x12c0] ;  /* 0x0012c00001007983 */ /* 0x0001680000300800 */
        /* <DEDUP_REMOVED lines=192> */
[----:B------:R-:W-:Y:S02]  /*11630*/  UIADD3 UR8, UR16, 0x2, URZ ;  /* 0x0000000210087890 */ /* 0x000fe4000fffe03f */
[----:B------:R-:W-:Y:S01]  /*11640*/  UIADD3 UR10, UR17, 0x2, URZ ;  /* 0x00000002110a7890 */ /* 0x000fe2000fffe03f */
[----:B------:R-:W-:Y:S01]  /*11650*/  UMOV UR9, 0x80000020 ;  /* 0x8000002000097882 */ /* 0x000fe20000000000 */
[----:B------:R-:W-:Y:S01]  /*11660*/  UMOV UR11, 0x80000020 ;  /* 0x80000020000b7882 */ /* 0x000fe20000000000 */
        /* <DEDUP_REMOVED lines=508> */
[----:B------:R-:W-:Y:S01]  /*13630*/  UIADD3 UR8, UR16, 0x402, URZ ;  /* 0x0000040210087890 */ /* 0x000fe2000fffe03f */
[----:B------:R-:W3:Y:S01]  /*13640*/  LDL.LU.64 R106, [R1+0xc08] ;  /* 0x000c0800016a7983 */ /* 0x000ee20000300a00 */
[----:B------:R-:W-:-:S03]  /*13650*/  UMOV UR9, 0x80000020 ;  /* 0x8000002000097882 */ /* 0x000fc60000000000 */
        /* <DEDUP_REMOVED lines=136> */
[----:B------:R-:W-:Y:S01]  /*13ee0*/  BPT.TRAP 0x1 ;  /* 0x000000040000795c */ /* 0x000fe20000300000 */
.L_x_27:
[----:B------:R-:W2:Y:S04]  /*13ef0*/  LDL R4, [R1+0xa00] ;  /* 0x000a000001047983 */ /* 0x000ea80000100800 */
[----:B------:R-:W3:Y:S01]  /*13f00*/  LDL R6, [R1+0xa04] ;  /* 0x000a040001067983 */ /* 0x000ee20000100800 */
[----:B------:R-:W-:Y:S01]  /*13f10*/  UISETP.GT.U32.AND UP0, UPT, UR40, 0x1, UPT ;  /* 0x000000012800788c */ /* 0x000fe2000bf04070 */
[----:B--2---:R-:W-:Y:S02]  /*13f20*/  ISETP.NE.AND P1, PT, R4, RZ, PT ;  /* 0x000000ff0400720c */ /* 0x004fe40003f25270 */
[----:B------:R-:W-:-:S11]  /*13f30*/  MOV R4, UR14 ;  /* 0x0000000e00047c02 */ /* 0x000fd60008000f00 */
[----:B------:R-:W-:-:S05]  /*13f40*/  @P1 LEA R4, R4, UR46, 0x3 ;  /* 0x0000002e04041c11 */ /* 0x000fca000f8e18ff */
[----:B------:R-:W-:-:S05]  /*13f50*/  @P1 VIADD R4, R4, 0x20 ;  /* 0x0000002004041836 */ /* 0x000fca0000000000 */
[----:B---3--:R-:W-:-:S04]  /*13f60*/  @P1 PRMT R4, R6, 0x654, R4 ;  /* 0x0000065406041816 */ /* 0x008fc80000000004 */
[----:B------:R0:W-:Y:S01]  /*13f70*/  @P1 SYNCS.ARRIVE.TRANS64.RED.A1T0 RZ, [R4+URZ], RZ ;  /* 0x000000ff04ff19a7 */ /* 0x0001e2000810043f */
[----:B------:R-:W-:-:S13]  /*13f80*/  PLOP3.LUT P1, PT, PT, PT, UP0, 0x80, 0x0 ;  /* 0x000000000000781c */ /* 0x000fda0003f2f008 */
[----:B0-----:R-:W-:Y:S05]  /*13f90*/  @P1 BRA `(.L_x_28) ;  /* 0x0000000000041947 */ /* 0x001fea0003800000 */
[----:B------:R-:W-:Y:S01]  /*13fa0*/  BPT.TRAP 0x1 ;  /* 0x000000040000795c */ /* 0x000fe20000300000 */
.L_x_28:
[----:B------:R-:W-:Y:S01]  /*13fb0*/  UIADD3 UR15, UR15, 0x1, URZ ;  /* 0x000000010f0f7890 */ /* 0x000fe2000fffe03f */
[C---:B-----5:R-:W-:Y:S01]  /*13fc0*/  ISETP.GT.AND P1, PT, R0.reuse, 0x1, PT ;  /* 0x000000010000780c */ /* 0x060fe20003f24270 */
[----:B------:R-:W-:Y:S01]  /*13fd0*/  UIADD3 UR14, UR14, 0x1, URZ ;  /* 0x000000010e0e7890 */ /* 0x000fe2000fffe03f */
[----:B------:R-:W-:Y:S01]  /*13fe0*/  VIADD R0, R0, 0xffffffff ;  /* 0xffffffff00007836 */ /* 0x000fe20000000000 */
[----:B------:R-:W-:Y:S02]  /*13ff0*/  UISETP.NE.AND UP0, UPT, UR15, 0x4, UPT ;  /* 0x000000040f00788c */ /* 0x000fe4000bf05270 */
[----:B------:R-:W-:Y:S02]  /*14000*/  UISETP.NE.AND UP1, UPT, UR14, 0x4, UPT ;  /* 0x000000040e00788c */ /* 0x000fe4000bf25270 */
[----:B------:R-:W-:Y:S02]  /*14010*/  USEL UR4, URZ, 0x1, UP0 ;  /* 0x000000013f047887 */ /* 0x000fe40008000000 */
[----:B------:R-:W-:-:S02]  /*14020*/  USEL UR15, UR15, URZ, UP0 ;  /* 0x0000003f0f0f7287 */ /* 0x000fc40008000000 */
[----:B------:R-:W-:Y:S02]  /*14030*/  USEL UR14, UR14, URZ, UP1 ;  /* 0x0000003f0e0e7287 */ /* 0x000fe40008800000 */
[----:B------:R-:W-:Y:S01]  /*14040*/  LOP3.LUT R3, R3, UR4, RZ, 0x3c, !PT ;  /* 0x0000000403037c12 */ /* 0x000fe2000f8e3cff */
[----:B------:R-:W-:Y:S09]  /*14050*/  @P1 BRA `(.L_x_29) ;  /* 0xffffff5400581947 */ /* 0x000ff2000383ffff */
.L_x_22:
[----:B------:R-:W0:Y:S02]  /*14060*/  LDC R0, c[0x0][0x28c] ;  /* 0x0000a300ff007b82 */ /* 0x000e240000000800 */
[----:B0-----:R-:W-:-:S13]  /*14070*/  ISETP.GE.AND P1, PT, R0, 0x1, PT ;  /* 0x000000010000780c */ /* 0x001fda0003f26270 */
[----:B------:R-:W-:Y:S05]  /*14080*/  @!P1 BRA `(.L_x_30) ;  /* 0x0000000000449947 */ /* 0x000fea0003800000 */
[----:B------:R-:W-:Y:S05]  /*14090*/  @!P0 BRA `(.L_x_31) ;  /* 0x0000000000048947 */ /* 0x000fea0003800000 */
[----:B------:R-:W-:Y:S01]  /*140a0*/  BPT.TRAP 0x1 ;  /* 0x000000040000795c */ /* 0x000fe20000300000 */
.L_x_31:
[----:B------:R-:W2:Y:S04]  /*140b0*/  LDL R0, [R1+0xa00] ;  /* 0x000a000001007983 */ /* 0x000ea80000100800 */
[----:B------:R-:W3:Y:S01]  /*140c0*/  LDL R3, [R1+0xa04] ;  /* 0x000a040001037983 */ /* 0x000ee20000100800 */
[----:B------:R-:W-:Y:S01]  /*140d0*/  UISETP.GT.U32.AND UP0, UPT, UR40, 0x1, UPT ;  /* 0x000000012800788c */ /* 0x000fe2000bf04070 */
[----:B--2---:R-:W-:Y:S01]  /*140e0*/  ISETP.NE.AND P0, PT, R0, RZ, PT ;  /* 0x000000ff0000720c */ /* 0x004fe20003f05270 */
[----:B---3--:R-:W-:-:S12]  /*140f0*/  IMAD.MOV.U32 R4, RZ, RZ, R3 ;  /* 0x000000ffff047224 */ /* 0x008fd800078e0003 */
[----:B-----5:R-:W-:-:S04]  /*14100*/  @P0 VIADD R0, R5, UR39 ;  /* 0x0000002705000c36 */ /* 0x020fc80008000000 */
[----:B------:R-:W-:Y:S02]  /*14110*/  @P0 IMAD.SHL.U32 R0, R0, 0x8, RZ ;  /* 0x0000000800000824 */ /* 0x000fe400078e00ff */
[----:B------:R-:W-:-:S03]  /*14120*/  IMAD.U32 R3, RZ, RZ, UR46 ;  /* 0x0000002eff037e24 */ /* 0x000fc6000f8e00ff */
[----:B------:R-:W-:-:S04]  /*14130*/  @P0 LOP3.LUT R0, R0, 0x18, RZ, 0xc0, !PT ;  /* 0x0000001800000812 */ /* 0x000fc800078ec0ff */
[----:B------:R-:W-:-:S04]  /*14140*/  @P0 IADD3 R0, R3, 0x20, R0 ;  /* 0x0000002003000810 */ /* 0x000fc80007ffe000 */
[----:B------:R-:W-:-:S04]  /*14150*/  @P0 PRMT R0, R4, 0x654, R0 ;  /* 0x0000065404000816 */ /* 0x000fc80000000000 */
[----:B------:R0:W-:Y:S01]  /*14160*/  @P0 SYNCS.ARRIVE.TRANS64.RED.A1T0 RZ, [R0+URZ], RZ ;  /* 0x000000ff00ff09a7 */ /* 0x0001e2000810043f */
[----:B------:R-:W-:-:S13]  /*14170*/  PLOP3.LUT P0, PT, PT, PT, UP0, 0x80, 0x0 ;  /* 0x000000000000781c */ /* 0x000fda0003f0f008 */
[----:B0-----:R-:W-:Y:S05]  /*14180*/  @P0 BRA `(.L_x_30) ;  /* 0x0000000000040947 */ /* 0x001fea0003800000 */
[----:B------:R-:W-:Y:S01]  /*14190*/  BPT.TRAP 0x1 ;  /* 0x000000040000795c */ /* 0x000fe20000300000 */
.L_x_30:
[----:B------:R-:W0:Y:S01]  /*141a0*/  S2R R6, SR_TID.X ;  /* 0x0000000000067919 */ /* 0x000e220000002100 */
[----:B------:R-:W-:Y:S01]  /*141b0*/  USHF.L.U32 UR43, UR43, 0x9, URZ ;  /* 0x000000092b2b7899 */ /* 0x000fe2000800063f */
[----:B------:R-:W-:Y:S01]  /*141c0*/  ULDC UR8, c[0x0][0x288] ;  /* 0x0000a20000087ab9 */ /* 0x000fe20000000800 */
[----:B------:R-:W-:Y:S02]  /*141d0*/  UIADD3 UR39, UR45, UR39, URZ ;  /* 0x000000272d277290 */ /* 0x000fe4000fffe03f */
[----:B------:R-:W-:Y:S02]  /*141e0*/  UIMAD.WIDE UR6, UR42, 0x180, URZ ;  /* 0x000001802a0678a5 */ /* 0x000fe4000f8e023f */
[----:B------:R-:W-:Y:S01]  /*141f0*/  IMAD.U32 R10, RZ, RZ, UR43 ;  /* 0x0000002bff0a7e24 */ /* 0x000fe2000f8e00ff */
[----:B------:R-:W-:Y:S02]  /*14200*/  UIMAD UR42, UR42, 0x180, URZ ;  /* 0x000001802a2a78a4 */ /* 0x000fe4000f8e023f */
[----:B------:R-:W-:Y:S01]  /*14210*/  UISETP.GE.AND UP2, UPT, UR43, UR8, UPT ;  /* 0x000000082b00728c */ /* 0x000fe2000bf46270 */
[----:B------:R-:W-:Y:S01]  /*14220*/  ULDC UR9, c[0x0][0x284] ;  /* 0x0000a10000097ab9 */ /* 0x000fe20000000800 */
[----:B------:R-:W-:-:S02]  /*14230*/  USHF.R.U32.HI UR4, URZ, 0x2, UR39 ;  /* 0x000000023f047899 */ /* 0x000fc40008011627 */
[----:B------:R-:W-:Y:S02]  /*14240*/  UISETP.GE.OR UP2, UPT, UR42, UR9, UP2 ;  /* 0x000000092a00728c */ /* 0x000fe40009746670 */
[----:B------:R-:W-:Y:S02]  /*14250*/  ULOP3.LUT UR4, UR4, 0x1, URZ, 0xc0, !UPT ;  /* 0x0000000104047892 */ /* 0x000fe4000f8ec03f */
[----:B------:R-:W-:Y:S01]  /*14260*/  USHF.R.S32.HI UR12, URZ, 0x1f, UR44 ;  /* 0x0000001f3f0c7899 */ /* 0x000fe2000801142c */
[----:B------:R-:W-:Y:S01]  /*14270*/  ULDC.64 UR10, c[0x0][0x5d0] ;  /* 0x00017400000a7ab9 */ /* 0x000fe20000000a00 */
[----:B------:R-:W-:Y:S01]  /*14280*/  UISETP.GT.U32.AND UP1, UPT, UR39, 0x3, UPT ;  /* 0x000000032700788c */ /* 0x000fe2000bf24070 */
[----:B------:R-:W-:Y:S01]  /*14290*/  PLOP3.LUT P0, PT, PT, PT, UP2, 0x80, 0x0 ;  /* 0x000000000000781c */ /* 0x000fe20003f0f028 */
[----:B------:R-:W-:Y:S01]  /*142a0*/  UISETP.NE.U32.AND UP0, UPT, UR4, 0x1, UPT ;  /* 0x000000010400788c */ /* 0x000fe2000bf05070 */
[----:B------:R-:W-:Y:S01]  /*142b0*/  IMAD.U32 R8, RZ, RZ, UR10 ;  /* 0x0000000aff087e24 */ /* 0x000fe2000f8e00ff */
[----:B------:R-:W-:-:S02]  /*142c0*/  UIMAD UR5, UR12, UR10, URZ ;  /* 0x0000000a0c0572a4 */ /* 0x000fc4000f8e023f */
[----:B------:R-:W-:Y:S02]  /*142d0*/  UISETP.LT.U32.AND UP1, UPT, UR45, 0x4, UP1 ;  /* 0x000000042d00788c */ /* 0x000fe40008f21070 */
[----:B------:R-:W-:Y:S01]  /*142e0*/  UISETP.GT.U32.AND UP0, UPT, UR45, 0x3, !UP0 ;  /* 0x000000032d00788c */ /* 0x000fe2000c704070 */
[--C-:B0-----:R-:W-:Y:S01]  /*142f0*/  SHF.R.U32.HI R3, RZ, 0x7, R6.reuse ;  /* 0x00000007ff037819 */ /* 0x101fe20000011606 */
[----:B------:R-:W-:Y:S01]  /*14300*/  UIMAD UR5, UR44, UR11, UR5 ;  /* 0x0000000b2c0572a4 */ /* 0x000fe2000f8e0205 */
[----:B------:R-:W-:Y:S01]  /*14310*/  SHF.R.U32.HI R4, RZ, 0x2, R6 ;  /* 0x00000002ff047819 */ /* 0x000fe20000011606 */
[----:B------:R-:W-:Y:S01]  /*14320*/  USEL UR4, URZ, 0x1, !UP0 ;  /* 0x000000013f047887 */ /* 0x000fe2000c000000 */
[----:B-----5:R-:W-:Y:S01]  /*14330*/  LOP3.LUT R5, R6, 0x60, RZ, 0xc0, !PT ;  /* 0x0000006006057812 */ /* 0x020fe200078ec0ff */
[----:B------:R-:W-:Y:S01]  /*14340*/  ULOP3.LUT UR39, UR39, 0x3, URZ, 0xc0, !UPT ;  /* 0x0000000327277892 */ /* 0x000fe2000f8ec03f */
[----:B------:R-:W-:Y:S02]  /*14350*/  LOP3.LUT R3, R3, 0x1, RZ, 0xc0, !PT ;  /* 0x0000000103037812 */ /* 0x000fe400078ec0ff */
[----:B------:R-:W-:-:S02]  /*14360*/  LOP3.LUT R4, R4, 0x7, RZ, 0xc0, !PT ;  /* 0x0000000704047812 */ /* 0x000fc400078ec0ff */
[----:B------:R-:W-:Y:S01]  /*14370*/  SHF.R.U32.HI R5, RZ, 0x1, R5 ;  /* 0x00000001ff057819 */ /* 0x000fe20000011605 */
[----:B------:R-:W-:Y:S01]  /*14380*/  IMAD.SHL.U32 R17, R3, 0x40, RZ ;  /* 0x0000004003117824 */ /* 0x000fe200078e00ff */
[----:B------:R-:W-:Y:S02]  /*14390*/  SHF.L.U32 R11, R6, 0x1, RZ ;  /* 0x00000001060b7819 */ /* 0x000fe400000006ff */
[--C-:B------:R-:W-:Y:S02]  /*143a0*/  IADD3 R0, RZ, -R5, -R4.reuse ;  /* 0x80000005ff007210 */ /* 0x100fe40007ffe804 */
[----:B------:R-:W-:Y:S01]  /*143b0*/  LOP3.LUT R17, R17, 0x40, R4, 0xe2, !PT ;  /* 0x0000004011117812 */ /* 0x000fe200078ee204 */
[----:B------:R-:W-:Y:S01]  /*143c0*/  IMAD.U32 R4, RZ, RZ, UR9 ;  /* 0x00000009ff047e24 */ /* 0x000fe2000f8e00ff */
[----:B------:R-:W-:Y:S01]  /*143d0*/  LOP3.LUT R10, R10, 0x6, R11, 0xf8, !PT ;  /* 0x000000060a0a7812 */ /* 0x000fe200078ef80b */
[----:B------:R-:W-:Y:S01]  /*143e0*/  IMAD R3, R3, -0x40, R0 ;  /* 0xffffffc003037824 */ /* 0x000fe200078e0200 */
[----:B------:R-:W-:Y:S01]  /*143f0*/  LOP3.LUT R17, R17, UR6, R5, 0xfe, !PT ;  /* 0x0000000611117c12 */ /* 0x000fe2000f8efe05 */
[----:B------:R-:W-:Y:S01]  /*14400*/  IMAD.MOV.U32 R5, RZ, RZ, -0x2 ;  /* 0xfffffffeff057424 */ /* 0x000fe200078e00ff */
[----:B------:R-:W-:-:S02]  /*14410*/  LOP3.LUT R0, R6, 0x3, RZ, 0xc0, !PT ;  /* 0x0000000306007812 */ /* 0x000fc400078ec0ff */
[--C-:B------:R-:W-:Y:S02]  /*14420*/  SHF.R.S32.HI R11, RZ, 0x1f, R10.reuse ;  /* 0x0000001fff0b7819 */ /* 0x100fe4000001140a */
[----:B------:R-:W-:Y:S01]  /*14430*/  IADD3 R3, R4, -UR42, R3 ;  /* 0x8000002a04037c10 */ /* 0x000fe2000fffe003 */
[----:B------:R-:W-:Y:S01]  /*14440*/  IMAD R0, R0, R5, UR8 ;  /* 0x0000000800007e24 */ /* 0x000fe2000f8e0205 */
[----:B------:R-:W-:Y:S01]  /*14450*/  USEL UR8, URZ, 0x1, !UP1 ;  /* 0x000000013f087887 */ /* 0x000fe2000c800000 */
[----:B------:R-:W-:Y:S01]  /*14460*/  IMAD.WIDE.U32 R8, R8, UR44, R10 ;  /* 0x0000002c08087c25 */ /* 0x000fe2000f8e000a */
[----:B------:R-:W-:Y:S02]  /*14470*/  UMOV UR42, 0xffffffff ;  /* 0xffffffff002a7882 */ /* 0x000fe40000000000 */
[----:B------:R-:W-:Y:S01]  /*14480*/  ULOP3.LUT UR38, UR4, UR38, UR8, 0x96, !UPT ;  /* 0x0000002604267292 */ /* 0x000fe2000f8e9608 */
[----:B------:R-:W-:Y:S02]  /*14490*/  VIADD R9, R9, UR5 ;  /* 0x0000000509097c36 */ /* 0x000fe40008000000 */
[----:B------:R-:W-:Y:S01]  /*144a0*/  VIADD R0, R0, -UR43 ;  /* 0x8000002b00007c36 */ /* 0x000fe20008000000 */
[----:B------:R-:W-:Y:S08]  /*144b0*/  @P0 BRA `(.L_x_32) ;  /* 0x0000034400740947 */ /* 0x000ff00003800000 */
[----:B------:R-:W-:Y:S01]  /*144c0*/  FSETP.NEU.AND P1, PT, R16, RZ, PT ;  /* 0x000000ff1000720b */ /* 0x000fe20003f2d000 */
[----:B------:R-:W-:Y:S01]  /*144d0*/  ULDC.64 UR8, c[0x0][0x5c8] ;  /* 0x0001720000087ab9 */ /* 0x000fe20000000a00 */
[----:B------:R-:W-:Y:S01]  /*144e0*/  ISETP.GT.AND P0, PT, R3, RZ, PT ;  /* 0x000000ff0300720c */ /* 0x000fe20003f04270 */
[----:B------:R-:W-:Y:S01]  /*144f0*/  UIMAD UR4, UR7, UR8, URZ ;  /* 0x00000008070472a4 */ /* 0x000fe2000f8e023f */
[----:B------:R-:W-:Y:S01]  /*14500*/  IMAD.U32 R19, RZ, RZ, UR9 ;  /* 0x00000009ff137e24 */ /* 0x000fe2000f8e00ff */
[----:B------:R-:W-:Y:S01]  /*14510*/  BSSY B0, `(.L_x_32) ;  /* 0x0003457000007945 */ /* 0x000fe20003800000 */
[----:B------:R-:W-:Y:S01]  /*14520*/  IMAD.WIDE.U32 R8, R17, UR8, R8 ;  /* 0x0000000811087c25 */ /* 0x000fe2000f8e0008 */
[----:B------:R-:W-:-:S03]  /*14530*/  ISETP.GT.AND P2, PT, R0, RZ, P0 ;  /* 0x000000ff0000720c */ /* 0x000fc60000744270 */
[----:B------:R-:W-:-:S04]  /*14540*/  IMAD R19, R17, R19, UR4 ;  /* 0x0000000411137e24 */ /* 0x000fc8000f8e0213 */
[----:B------:R-:W-:Y:S01]  /*14550*/  IMAD.IADD R19, R9, 0x1, R19 ;  /* 0x0000000109137824 */ /* 0x000fe200078e0213 */
[----:B------:R-:W-:Y:S06]  /*14560*/  @!P1 BRA `(.L_x_33) ;  /* 0x0000022000349947 */ /* 0x000fec0003800000 */
[----:B------:R-:W0:Y:S01]  /*14570*/  LDC.64 R162, c[0x0][0x5b8] ;  /* 0x00016e00ffa27b82 */ /* 0x000e220000000a00 */
[----:B------:R-:W2:Y:S01]  /*14580*/  LDL.LU R20, [R1+0x800] ;  /* 0x0008000001147983 */ /* 0x000ea20000300800 */
[----:B------:R-:W-:-:S06]  /*14590*/  ULDC.64 UR4, c[0x0][0x5c0] ;  /* 0x0001700000047ab9 */ /* 0x000fcc0000000a00 */
[----:B------:R-:W1:Y:S08]  /*145a0*/  LDC.64 R4, c[0x0][0x5b0] ;  /* 0x00016c00ff047b82 */ /* 0x000e700000000a00 */
[----:B------:R-:W3:Y:S01]  /*145b0*/  LDC.64 R6, c[0x0][0x5a8] ;  /* 0x00016a00ff067b82 */ /* 0x000ee20000000a00 */
[C---:B0-----:R-:W-:Y:S02]  /*145c0*/  IMAD R168, R162.reuse, UR12, RZ ;  /* 0x0000000ca2a87c24 */ /* 0x041fe4000f8e02ff */
[----:B------:R-:W-:-:S04]  /*145d0*/  IMAD.WIDE.U32 R164, R162, UR44, R10 ;  /* 0x0000002ca2a47c25 */ /* 0x000fc8000f8e000a */
[----:B------:R-:W-:Y:S01]  /*145e0*/  IMAD R168, R163, UR44, R168 ;  /* 0x0000002ca3a87c24 */ /* 0x000fe2000f8e02a8 */
[----:B------:R-:W-:Y:S01]  /*145f0*/  MOV R160, R164 ;  /* 0x000000a400a07202 */ /* 0x000fe20000000f00 */
[----:B-1----:R-:W-:Y:S02]  /*14600*/  IMAD R18, R4, UR7, RZ ;  /* 0x0000000704127c24 */ /* 0x002fe4000f8e02ff */
[----:B------:R-:W-:Y:S02]  /*14610*/  IMAD.IADD R161, R165, 0x1, R168 ;  /* 0x00000001a5a17824 */ /* 0x000fe400078e02a8 */
[C---:B------:R-:W-:Y:S02]  /*14620*/  IMAD R18, R17.reuse, R5, R18 ;  /* 0x0000000511127224 */ /* 0x040fe400078e0212 */
[----:B------:R-:W-:-:S04]  /*14630*/  IMAD.WIDE.U32 R12, R17, R4, R160 ;  /* 0x00000004110c7225 */ /* 0x000fc800078e00a0 */
[----:B------:R-:W-:Y:S01]  /*14640*/  IMAD.IADD R9, R13, 0x1, R18 ;  /* 0x000000010d097824 */ /* 0x000fe200078e0212 */
[----:B---3--:R-:W-:-:S04]  /*14650*/  LEA R14, P1, R12, R6, 0x1 ;  /* 0x000000060c0e7211 */ /* 0x008fc800078208ff */
[----:B------:R-:W-:-:S05]  /*14660*/  LEA.HI.X R15, R12, R7, R9, 0x1, P1 ;  /* 0x000000070c0f7211 */ /* 0x000fca00008f0c09 */
[----:B------:R0:W3:Y:S01]  /*14670*/  @P2 LDG.E.LTC128B.U16 R12, desc[UR36][R14.64] ;  /* 0x000000240e0c2981 */ /* 0x0000e2000c1e1520 */
[----:B------:R-:W-:Y:S01]  /*14680*/  BSSY B1, `(.L_x_34) ;  /* 0x0000011000017945 */ /* 0x000fe20003800000 */
[----:B0-----:R-:W-:-:S04]  /*14690*/  LEA R14, P1, R8, UR4, 0x1 ;  /* 0x00000004080e7c11 */ /* 0x001fc8000f8208ff */
[----:B------:R-:W-:Y:S01]  /*146a0*/  LEA.HI.X R15, R8, UR5, R19, 0x1, P1 ;  /* 0x00000005080f7c11 */ /* 0x000fe200088f0c13 */
[----:B---3--:R-:W-:-:S04]  /*146b0*/  IMAD.U32 R9, R12, 0x10000, RZ ;  /* 0x000100000c097824 */ /* 0x008fc800078e00ff */
[----:B------:R-:W-:-:S04]  /*146c0*/  FMUL R9, R9, R16 ;  /* 0x0000001009097220 */ /* 0x000fc80000400000 */
[----:B--2---:R-:W-:-:S05]  /*146d0*/  FFMA R9, R20, R2, R9 ;  /* 0x0000000214097223 */ /* 0x004fca0000000009 */
[----:B------:R-:W-:-:S05]  /*146e0*/  F2FP.BF16.F32.PACK_AB R8, RZ, R9 ;  /* 0x00000009ff08723e */ /* 0x000fca00000010ff */
[----:B------:R0:W-:Y:S02]  /*146f0*/  @P2 STG.E.U16 desc[UR36][R14.64], R8 ;  /* 0x000000080e002986 */ /* 0x0001e4000c101524 */
[----:B0-----:R-:W-:-:S04]  /*14700*/  IMAD.WIDE.U32 R8, R17, R4, R10 ;  /* 0x0000000411087225 */ /* 0x001fc800078e000a */
[----:B------:R-:W-:Y:S02]  /*14710*/  IMAD.IADD R9, R18, 0x1, R9 ;  /* 0x0000000112097824 */ /* 0x000fe400078e0209 */
[----:B------:R-:W-:-:S04]  /*14720*/  IMAD.WIDE.U32 R8, R162, UR44, R8 ;  /* 0x0000002ca2087c25 */ /* 0x000fc8000f8e0008 */
[----:B------:R-:W-:Y:S01]  /*14730*/  IMAD.IADD R9, R168, 0x1, R9 ;  /* 0x00000001a8097824 */ /* 0x000fe200078e0209 */
[----:B------:R-:W-:-:S04]  /*14740*/  LEA R156, P1, R8, R6, 0x1 ;  /* 0x00000006089c7211 */ /* 0x000fc800078208ff */
[----:B------:R-:W-:Y:S02]  /*14750*/  LEA.HI.X R157, R8, R7, R9, 0x1, P1 ;  /* 0x00000007089d7211 */ /* 0x000fe400008f0c09 */
[----:B------:R-:W-:-:S13]  /*14760*/  ISETP.GT.AND P1, PT, R0, 0x1, P0 ;  /* 0x000000010000780c */ /* 0x000fda0000724270 */
[----:B------:R-:W-:Y:S05]  /*14770*/  @!P1 BRA `(.L_x_35) ;  /* 0x0000000000049947 */ /* 0x000fea0003800000 */
[----:B------:R0:W5:Y:S02]  /*14780*/  LDG.E.LTC128B.U16 R12, desc[UR36][R156.64+0x2] ;  /* 0x000002249c0c7981 */ /* 0x000164000c1e1520 */
.L_x_35:
[----:B------:R-:W-:Y:S05]  /*14790*/  BSYNC B1 ;  /* 0x0000000000017941 */ /* 0x000fea0003800000 */
.L_x_34:
[----:B------:R-:W2:Y:S01]  /*147a0*/  LDL.LU R9, [R1+0x804] ;  /* 0x0008040001097983 */ /* 0x000ea20000300800 */
[----:B-----5:R-:W-:Y:S01]  /*147b0*/  IMAD.U32 R8, R12, 0x10000, RZ ;  /* 0x000100000c087824 */ /* 0x020fe200078e00ff */
[C---:B------:R-:W-:Y:S01]  /*147c0*/  SHF.L.U64.HI R167, R4.reuse, 0x3, R5 ;  /* 0x0000000304a77819 */ /* 0x040fe20000010205 */
[----:B------:R-:W-:Y:S01]  /*147d0*/  IMAD.SHL.U32 R166, R4, 0x8, RZ ;  /* 0x0000000804a67824 */ /* 0x000fe200078e00ff */
[----:B------:R-:W-:Y:S01]  /*147e0*/  ISETP.GT.AND P5, PT, R3, 0x8, PT ;  /* 0x000000080300780c */ /* 0x000fe20003fa4270 */
[----:B------:R-:W-:Y:S01]  /*147f0*/  FMUL R8, R8, R16 ;  /* 0x0000001008087220 */ /* 0x000fe20000400000 */
[----:B------:R-:W3:Y:S03]  /*14800*/  LDL.LU R20, [R1+0x808] ;  /* 0x0008080001147983 */ /* 0x000ee60000300800 */
[----:B--2---:R-:W-:Y:S01]  /*14810*/  FFMA R8, R9, R2, R8 ;  /* 0x0000000209087223 */ /* 0x004fe20000000008 */
[----:B------:R-:W-:-:S04]  /*14820*/  @P1 IMAD.MOV.U32 R9, RZ, RZ, R15 ;  /* 0x000000ffff091224 */ /* 0x000fc800078e000f */
[----:B------:R-:W-:-:S04]  /*14830*/  F2FP.BF16.F32.PACK_AB R8, RZ, R8 ;  /* 0x00000008ff08723e */ /* 0x000fc800000010ff */
[----:B------:R-:W-:Y:S01]  /*14840*/  PRMT R13, R8, 0x7610, R13 ;  /* 0x00007610080d7816 */ /* 0x000fe2000000000d */
[----:B------:R-:W-:-:S05]  /*14850*/  @P1 IMAD.MOV.U32 R8, RZ, RZ, R14 ;  /* 0x000000ffff081224 */ /* 0x000fca00078e000e */
[----:B------:R1:W-:Y:S01]  /*14860*/  @P1 STG.E.U16 desc[UR36][R8.64+0x2], R13 ;  /* 0x0000020d08001986 */ /* 0x0003e2000c101524 */
[----:B------:R-:W-:Y:S01]  /*14870*/  ISETP.GT.AND P1, PT, R0, RZ, P5 ;  /* 0x000000ff0000720c */ /* 0x000fe20002f24270 */
[----:B-1----:R-:W-:-:S05]  /*14880*/  IMAD.WIDE.U32 R8, R17, R4, R166 ;  /* 0x0000000411087225 */ /* 0x002fca00078e00a6 */
[----:B------:R-:W-:Y:S02]  /*14890*/  IADD3 R13, R18, R9, RZ ;  /* 0x00000009120d7210 */ /* 0x000fe40007ffe0ff */
[----:B------:R-:W-:-:S05]  /*148a0*/  IADD3 R9, P2, R164, R8, RZ ;  /* 0x00000008a4097210 */ /* 0x000fca0007f5e0ff */
[----:B------:R-:W-:Y:S01]  /*148b0*/  IMAD.X R19, R13, 0x1, R161, P2 ;  /* 0x000000010d137824 */ /* 0x000fe200010e06a1 */
[----:B------:R-:W-:-:S04]  /*148c0*/  LEA R18, P2, R9, R6, 0x1 ;  /* 0x0000000609127211 */ /* 0x000fc800078408ff */
[----:B------:R-:W-:-:S05]  /*148d0*/  LEA.HI.X R19, R9, R7, R19, 0x1, P2 ;  /* 0x0000000709137211 */ /* 0x000fca00010f0c13 */
[----:B------:R-:W2:Y:S01]  /*148e0*/  @P1 LDG.E.LTC128B.U16 R12, desc[UR36][R18.64] ;  /* 0x00000024120c1981 */ /* 0x000ea2000c1e1520 */
[----:B------:R-:W-:Y:S01]  /*148f0*/  IADD3 R8, P2, R10, R8, RZ ;  /* 0x000000080a087210 */ /* 0x000fe20007f5e0ff */
[----:B------:R-:W-:Y:S01]  /*14900*/  IMAD.U32 R169, RZ, RZ, UR8 ;  /* 0x00000008ffa97e24 */ /* 0x000fe2000f8e00ff */
[----:B------:R-:W-:Y:S01]  /*14910*/  ISETP.GT.AND P3, PT, R0, 0x1, P5 ;  /* 0x000000010000780c */ /* 0x000fe20002f64270 */
[----:B------:R-:W-:Y:S01]  /*14920*/  IMAD.U32 R170, RZ, RZ, UR9 ;  /* 0x00000009ffaa7e24 */ /* 0x000fe2000f8e00ff */
[----:B------:R-:W-:Y:S01]  /*14930*/  BSSY B1, `(.L_x_36) ;  /* 0x0000012000017945 */ /* 0x000fe20003800000 */
[----:B------:R-:W-:Y:S02]  /*14940*/  IMAD.X R9, R11, 0x1, R13, P2 ;  /* 0x000000010b097824 */ /* 0x000fe400010e060d */
[----:B------:R-:W-:Y:S02]  /*14950*/  IMAD.SHL.U32 R169, R169, 0x10, RZ ;  /* 0x00000010a9a97824 */ /* 0x000fe400078e00ff */
[----:B------:R-:W-:-:S04]  /*14960*/  IMAD.WIDE.U32 R8, R162, UR44, R8 ;  /* 0x0000002ca2087c25 */ /* 0x000fc8000f8e0008 */
[----:B------:R-:W-:Y:S01]  /*14970*/  IMAD.IADD R9, R168, 0x1, R9 ;  /* 0x00000001a8097824 */ /* 0x000fe200078e0209 */
[----:B------:R-:W-:-:S04]  /*14980*/  LEA R154, P2, R8, R6, 0x1 ;  /* 0x00000006089a7211 */ /* 0x000fc800078408ff */
[----:B------:R-:W-:Y:S01]  /*14990*/  LEA.HI.X R155, R8, R7, R9, 0x1, P2 ;  /* 0x00000007089b7211 */ /* 0x000fe200010f0c09 */
[----:B------:R-:W-:Y:S01]  /*149a0*/  IMAD.U32 R9, RZ, RZ, UR8 ;  /* 0x00000008ff097e24 */ /* 0x000fe2000f8e00ff */
[----:B------:R-:W-:-:S04]  /*149b0*/  IADD3 R152, P2, R169, R14, RZ ;  /* 0x0000000ea9987210 */ /* 0x000fc80007f5e0ff */
[----:B------:R-:W-:-:S04]  /*149c0*/  SHF.L.U64.HI R170, R9, 0x4, R170 ;  /* 0x0000000409aa7819 */ /* 0x000fc800000102aa */
[----:B------:R-:W-:Y:S01]  /*149d0*/  IADD3.X R153, R170, R15, RZ, P2, !PT ;  /* 0x0000000faa997210 */ /* 0x000fe200017fe4ff */
[----:B--2---:R-:W-:-:S04]  /*149e0*/  IMAD.U32 R8, R12, 0x10000, RZ ;  /* 0x000100000c087824 */ /* 0x004fc800078e00ff */
[----:B------:R-:W-:-:S04]  /*149f0*/  FMUL R8, R8, R16 ;  /* 0x0000001008087220 */ /* 0x000fc80000400000 */
[----:B---3--:R-:W-:-:S05]  /*14a00*/  FFMA R8, R20, R2, R8 ;  /* 0x0000000214087223 */ /* 0x008fca0000000008 */
[----:B------:R-:W-:-:S05]  /*14a10*/  F2FP.BF16.F32.PACK_AB R8, RZ, R8 ;  /* 0x00000008ff08723e */ /* 0x000fca00000010ff */
[----:B------:R1:W-:Y:S01]  /*14a20*/  @P1 STG.E.U16 desc[UR36][R152.64], R8 ;  /* 0x0000000898001986 */ /* 0x0003e2000c101524 */
[----:B------:R-:W-:Y:S05]  /*14a30*/  @!P3 BRA `(.L_x_37) ;  /* 0x000000000004b947 */ /* 0x000fea0003800000 */
[----:B------:R2:W5:Y:S02]  /*14a40*/  LDG.E.LTC128B.U16 R12, desc[UR36][R154.64+0x2] ;  /* 0x000002249a0c7981 */ /* 0x000564000c1e1520 */
.L_x_37:
[----:B------:R-:W-:Y:S05]  /*14a50*/  BSYNC B1 ;  /* 0x0000000000017941 */ /* 0x000fea0003800000 */
.L_x_36:
[----:B------:R-:W3:Y:S01]  /*14a60*/  LDL.LU R9, [R1+0x80c] ;  /* 0x00080c0001097983 */ /* 0x000ee20000300800 */
[----:B-1---5:R-:W-:Y:S01]  /*14a70*/  IMAD.U32 R8, R12, 0x10000, RZ ;  /* 0x000100000c087824 */ /* 0x022fe200078e00ff */
[----:B------:R-:W-:Y:S01]  /*14a80*/  ISETP.GT.AND P1, PT, R0, 0x8, P0 ;  /* 0x000000080000780c */ /* 0x000fe20000724270 */
[----:B------:R-:W-:Y:S02]  /*14a90*/  BSSY B1, `(.L_x_38) ;  /* 0x000000b000017945 */ /* 0x000fe40003800000 */
[----:B------:R-:W-:-:S04]  /*14aa0*/  FMUL R8, R8, R16 ;  /* 0x0000001008087220 */ /* 0x000fc80000400000 */
[----:B---3--:R-:W-:Y:S01]  /*14ab0*/  FFMA R8, R9, R2, R8 ;  /* 0x0000000209087223 */ /* 0x008fe20000000008 */
[----:B------:R-:W-:-:S04]  /*14ac0*/  @P3 IMAD.MOV.U32 R9, RZ, RZ, R153 ;  /* 0x000000ffff093224 */ /* 0x000fc800078e0099 */
[----:B------:R-:W-:-:S04]  /*14ad0*/  F2FP.BF16.F32.PACK_AB R8, RZ, R8 ;  /* 0x00000008ff08723e */ /* 0x000fc800000010ff */
[----:B------:R-:W-:Y:S01]  /*14ae0*/  PRMT R13, R8, 0x7610, R13 ;  /* 0x00007610080d7816 */ /* 0x000fe2000000000d */
[----:B------:R-:W-:-:S05]  /*14af0*/  @P3 IMAD.MOV.U32 R8, RZ, RZ, R152 ;  /* 0x000000ffff083224 */ /* 0x000fca00078e0098 */
[----:B------:R1:W-:Y:S02]  /*14b00*/  @P3 STG.E.U16 desc[UR36][R8.64+0x2], R13 ;  /* 0x0000020d08003986 */ /* 0x0003e4000c101524 */
[----:B-1----:R-:W-:Y:S01]  /*14b10*/  PRMT R8, R12, 0x7610, R8 ;  /* 0x000076100c087816 */ /* 0x002fe20000000008 */
[----:B------:R-:W-:Y:S06]  /*14b20*/  @!P1 BRA `(.L_x_39) ;  /* 0x0000000000049947 */ /* 0x000fec0003800000 */
[----:B------:R1:W5:Y:S02]  /*14b30*/  LDG.E.LTC128B.U16 R8, desc[UR36][R156.64+0x10] ;  /* 0x000010249c087981 */ /* 0x000364000c1e1520 */
.L_x_39:
[----:B------:R-:W-:Y:S05]  /*14b40*/  BSYNC B1 ;  /* 0x0000000000017941 */ /* 0x000fea0003800000 */
.L_x_38:
[----:B------:R-:W3:Y:S01]  /*14b50*/  LDL.LU R12, [R1+0x810] ;  /* 0x00081000010c7983 */ /* 0x000ee20000300800 */
[----:B-----5:R-:W-:Y:S01]  /*14b60*/  IMAD.U32 R9, R8, 0x10000, RZ ;  /* 0x0001000008097824 */ /* 0x020fe200078e00ff */
[----:B------:R-:W-:Y:S01]  /*14b70*/  ISETP.GT.AND P2, PT, R0, 0x9, P0 ;  /* 0x000000090000780c */ /* 0x000fe20000744270 */
[----:B------:R-:W-:Y:S01]  /*14b80*/  @P1 IMAD.MOV.U32 R13, RZ, RZ, R15 ;  /* 0x000000ffff0d1224 */ /* 0x000fe200078e000f */
[----:B------:R-:W-:Y:S01]  /*14b90*/  BSSY B1, `(.L_x_40) ;  /* 0x0000008000017945 */ /* 0x000fe20003800000 */
[----:B------:R-:W-:-:S04]  /*14ba0*/  FMUL R9, R9, R16 ;  /* 0x0000001009097220 */ /* 0x000fc80000400000 */
[----:B---3--:R-:W-:Y:S01]  /*14bb0*/  FFMA R9, R12, R2, R9 ;  /* 0x000000020c097223 */ /* 0x008fe20000000009 */
[----:B------:R-:W-:-:S04]  /*14bc0*/  @P1 IMAD.MOV.U32 R12, RZ, RZ, R14 ;  /* 0x000000ffff0c1224 */ /* 0x000fc800078e000e */
[----:B------:R-:W-:-:S05]  /*14bd0*/  F2FP.BF16.F32.PACK_AB R9, RZ, R9 ;  /* 0x00000009ff09723e */ /* 0x000fca00000010ff */
[----:B------:R3:W-:Y:S01]  /*14be0*/  @P1 STG.E.U16 desc[UR36][R12.64+0x10], R9 ;  /* 0x000010090c001986 */ /* 0x0007e2000c101524 */
[----:B------:R-:W-:Y:S05]  /*14bf0*/  @!P2 BRA `(.L_x_41) ;  /* 0x000000000004a947 */ /* 0x000fea0003800000 */
[----:B------:R4:W5:Y:S02]  /*14c00*/  LDG.E.LTC128B.U16 R8, desc[UR36][R156.64+0x12] ;  /* 0x000012249c087981 */ /* 0x000964000c1e1520 */
.L_x_41:
[----:B------:R-:W-:Y:S05]  /*14c10*/  BSYNC B1 ;  /* 0x0000000000017941 */ /* 0x000fea0003800000 */
.L_x_40:
[----:B---3--:R-:W3:Y:S01]  /*14c20*/  LDL.LU R12, [R1+0x814] ;  /* 0x00081400010c7983 */ /* 0x008ee20000300800 */
[----:B-----5:R-:W-:Y:S01]  /*14c30*/  IMAD.U32 R9, R8, 0x10000, RZ ;  /* 0x0001000008097824 */ /* 0x020fe200078e00ff */
[----:B------:R-:W-:Y:S01]  /*14c40*/  @P2 MOV R13, R15 ;  /* 0x0000000f000d2202 */ /* 0x000fe20000000f00 */
[----:B------:R-:W-:Y:S01]  /*14c50*/  BSSY B1, `(.L_x_42) ;  /* 0x0000009000017945 */ /* 0x000fe20003800000 */
[----:B------:R-:W-:Y:S01]  /*14c60*/  ISETP.GT.AND P1, PT, R0, 0x8, P5 ;  /* 0x000000080000780c */ /* 0x000fe20002f24270 */
[----:B------:R-:W-:-:S04]  /*14c70*/  FMUL R9, R9, R16 ;  /* 0x0000001009097220 */ /* 0x000fc80000400000 */
[----:B---3--:R-:W-:Y:S01]  /*14c80*/  FFMA R9, R12, R2, R9 ;  /* 0x000000020c097223 */ /* 0x008fe20000000009 */
[----:B------:R-:W-:-:S04]  /*14c90*/  @P2 IMAD.MOV.U32 R12, RZ, RZ, R14 ;  /* 0x000000ffff0c2224 */ /* 0x000fc800078e000e */
[----:B------:R-:W-:-:S05]  /*14ca0*/  F2FP.BF16.F32.PACK_AB R9, RZ, R9 ;  /* 0x00000009ff09723e */ /* 0x000fca00000010ff */
[----:B------:R3:W-:Y:S01]  /*14cb0*/  @P2 STG.E.U16 desc[UR36][R12.64+0x12], R9 ;  /* 0x000012090c002986 */ /* 0x0007e2000c101524 */
[----:B------:R-:W-:Y:S05]  /*14cc0*/  @!P1 BRA `(.L_x_43) ;  /* 0x0000000000049947 */ /* 0x000fea0003800000 */
[----:B------:R0:W5:Y:S02]  /*14cd0*/  LDG.E.LTC128B.U16 R8, desc[UR36][R154.64+0x10] ;  /* 0x000010249a087981 */ /* 0x000164000c1e1520 */
.L_x_43:
[----:B------:R-:W-:Y:S05]  /*14ce0*/  BSYNC B1 ;  /* 0x0000000000017941 */ /* 0x000fea0003800000 */
.L_x_42:
[----:B---3--:R-:W3:Y:S01]  /*14cf0*/  LDL.LU R12, [R1+0x818] ;  /* 0x00081800010c7983 */ /* 0x008ee20000300800 */
        /* <DEDUP_REMOVED lines=11> */
.L_x_45:
[----:B------:R-:W-:Y:S05]  /*14db0*/  BSYNC B1 ;  /* 0x0000000000017941 */ /* 0x000fea0003800000 */
.L_x_44:
        /* <DEDUP_REMOVED lines=12> */
.L_x_47:
[----:B------:R-:W-:Y:S05]  /*14e80*/  BSYNC B1 ;  /* 0x0000000000017941 */ /* 0x000fea0003800000 */
.L_x_46:
        /* <DEDUP_REMOVED lines=12> */
.L_x_49:
[----:B------:R-:W-:Y:S05]  /*14f50*/  BSYNC B1 ;  /* 0x0000000000017941 */ /* 0x000fea0003800000 */
.L_x_48:
        /* <DEDUP_REMOVED lines=12> */
.L_x_51:
[----:B------:R-:W-:Y:S05]  /*15020*/  BSYNC B1 ;  /* 0x0000000000017941 */ /* 0x000fea0003800000 */
.L_x_50:
        /* <DEDUP_REMOVED lines=12> */
.L_x_53:
[----:B------:R-:W-:Y:S05]  /*150f0*/  BSYNC B1 ;  /* 0x0000000000017941 */ /* 0x000fea0003800000 */
.L_x_52:
        /* <DEDUP_REMOVED lines=12> */
.L_x_55:
[----:B------:R-:W-:Y:S05]  /*151c0*/  BSYNC B1 ;  /* 0x0000000000017941 */ /* 0x000fea0003800000 */
.L_x_54:
        /* <DEDUP_REMOVED lines=12> */
.L_x_57:
[----:B------:R-:W-:Y:S05]  /*15290*/  BSYNC B1 ;  /* 0x0000000000017941 */ /* 0x000fea0003800000 */
.L_x_56:
        /* <DEDUP_REMOVED lines=12> */
.L_x_59:
[----:B------:R-:W-:Y:S05]  /*15360*/  BSYNC B1 ;  /* 0x0000000000017941 */ /* 0x000fea0003800000 */
.L_x_58:
        /* <DEDUP_REMOVED lines=12> */
.L_x_61:
[----:B------:R-:W-:Y:S05]  /*15430*/  BSYNC B1 ;  /* 0x0000000000017941 */ /* 0x000fea0003800000 */
.L_x_60:
        /* <DEDUP_REMOVED lines=12> */
.L_x_63:
[----:B------:R-:W-:Y:S05]  /*15500*/  BSYNC B1 ;  /* 0x0000000000017941 */ /* 0x000fea0003800000 */
.L_x_62:
        /* <DEDUP_REMOVED lines=12> */
.L_x_65:
[----:B------:R-:W-:Y:S05]  /*155d0*/  BSYNC B1 ;  /* 0x0000000000017941 */ /* 0x000fea0003800000 */
.L_x_64:
        /* <DEDUP_REMOVED lines=12> */
.L_x_67:
[----:B------:R-:W-:Y:S05]  /*156a0*/  BSYNC B1 ;  /* 0x0000000000017941 */ /* 0x000fea0003800000 */
.L_x_66:
        /* <DEDUP_REMOVED lines=12> */
.L_x_69:
[----:B------:R-:W-:Y:S05]  /*15770*/  BSYNC B1 ;  /* 0x0000000000017941 */ /* 0x000fea0003800000 */
.L_x_68:
        /* <DEDUP_REMOVED lines=12> */
.L_x_71:
[----:B------:R-:W-:Y:S05]  /*15840*/  BSYNC B1 ;  /* 0x0000000000017941 */ /* 0x000fea0003800000 */
.L_x_70:
        /* <DEDUP_REMOVED lines=12> */
.L_x_73:
[----:B------:R-:W-:Y:S05]  /*15910*/  BSYNC B1 ;  /* 0x0000000000017941 */ /* 0x000fea0003800000 */
.L_x_72:
        /* <DEDUP_REMOVED lines=12> */
.L_x_75:
[----:B------:R-:W-:Y:S05]  /*159e0*/  BSYNC B1 ;  /* 0x0000000000017941 */ /* 0x000fea0003800000 */
.L_x_74:
        /* <DEDUP_REMOVED lines=12> */
.L_x_77:
[----:B------:R-:W-:Y:S05]  /*15ab0*/  BSYNC B1 ;  /* 0x0000000000017941 */ /* 0x000fea0003800000 */
.L_x_76:
        /* <DEDUP_REMOVED lines=12> */
.L_x_79:
[----:B------:R-:W-:Y:S05]  /*15b80*/  BSYNC B1 ;  /* 0x0000000000017941 */ /* 0x000fea0003800000 */
.L_x_78:
        /* <DEDUP_REMOVED lines=12> */
.L_x_81:
[----:B------:R-:W-:Y:S05]  /*15c50*/  BSYNC B1 ;  /* 0x0000000000017941 */ /* 0x000fea0003800000 */
.L_x_80:
        /* <DEDUP_REMOVED lines=12> */
.L_x_83:
[----:B------:R-:W-:Y:S05]  /*15d20*/  BSYNC B1 ;  /* 0x0000000000017941 */ /* 0x000fea0003800000 */
.L_x_82:
        /* <DEDUP_REMOVED lines=12> */
.L_x_85:
[----:B------:R-:W-:Y:S05]  /*15df0*/  BSYNC B1 ;  /* 0x0000000000017941 */ /* 0x000fea0003800000 */
.L_x_84:
        /* <DEDUP_REMOVED lines=12> */
.L_x_87:
[----:B------:R-:W-:Y:S05]  /*15ec0*/  BSYNC B1 ;  /* 0x0000000000017941 */ /* 0x000fea0003800000 */
.L_x_86:
        /* <DEDUP_REMOVED lines=12> */
.L_x_89:
[----:B------:R-:W-:Y:S05]  /*15f90*/  BSYNC B1 ;  /* 0x0000000000017941 */ /* 0x000fea0003800000 */
.L_x_88:
        /* <DEDUP_REMOVED lines=12> */
.L_x_91:
[----:B------:R-:W-:Y:S05]  /*16060*/  BSYNC B1 ;  /* 0x0000000000017941 */ /* 0x000fea0003800000 */
.L_x_90:
        /* <DEDUP_REMOVED lines=12> */
.L_x_93:
[----:B------:R-:W-:Y:S05]  /*16130*/  BSYNC B1 ;  /* 0x0000000000017941 */ /* 0x000fea0003800000 */
.L_x_92:
        /* <DEDUP_REMOVED lines=12> */
.L_x_95:
[----:B------:R-:W-:Y:S05]  /*16200*/  BSYNC B1 ;  /* 0x0000000000017941 */ /* 0x000fea0003800000 */
.L_x_94:
        /* <DEDUP_REMOVED lines=12> */
.L_x_97:
[----:B------:R-:W-:Y:S05]  /*162d0*/  BSYNC B1 ;  /* 0x0000000000017941 */ /* 0x000fea0003800000 */
.L_x_96:
        /* <DEDUP_REMOVED lines=12> */
.L_x_99:
[----:B------:R-:W-:Y:S05]  /*163a0*/  BSYNC B1 ;  /* 0x0000000000017941 */ /* 0x000fea0003800000 */
.L_x_98:
        /* <DEDUP_REMOVED lines=12> */
.L_x_101:
[----:B------:R-:W-:Y:S05]  /*16470*/  BSYNC B1 ;  /* 0x0000000000017941 */ /* 0x000fea0003800000 */
.L_x_100:
        /* <DEDUP_REMOVED lines=12> */
.L_x_103:
[----:B------:R-:W-:Y:S05]  /*16540*/  BSYNC B1 ;  /* 0x0000000000017941 */ /* 0x000fea0003800000 */
.L_x_102:
        /* <DEDUP_REMOVED lines=12> */
.L_x_105:
[----:B------:R-:W-:Y:S05]  /*16610*/  BSYNC B1 ;  /* 0x0000000000017941 */ /* 0x000fea0003800000 */
.L_x_104:
        /* <DEDUP_REMOVED lines=12> */
.L_x_107:
[----:B------:R-:W-:Y:S05]  /*166e0*/  BSYNC B1 ;  /* 0x0000000000017941 */ /* 0x000fea0003800000 */
.L_x_106:
        /* <DEDUP_REMOVED lines=12> */
.L_x_109:
[----:B------:R-:W-:Y:S05]  /*167b0*/  BSYNC B1 ;  /* 0x0000000000017941 */ /* 0x000fea0003800000 */
.L_x_108:
        /* <DEDUP_REMOVED lines=12> */
.L_x_111:
[----:B------:R-:W-:Y:S05]  /*16880*/  BSYNC B1 ;  /* 0x0000000000017941 */ /* 0x000fea0003800000 */
.L_x_110:
        /* <DEDUP_REMOVED lines=12> */
.L_x_113:
[----:B------:R-:W-:Y:S05]  /*16950*/  BSYNC B1 ;  /* 0x0000000000017941 */ /* 0x000fea0003800000 */
.L_x_112:
        /* <DEDUP_REMOVED lines=12> */
.L_x_115:
[----:B------:R-:W-:Y:S05]  /*16a20*/  BSYNC B1 ;  /* 0x0000000000017941 */ /* 0x000fea0003800000 */
.L_x_114:
        /* <DEDUP_REMOVED lines=12> */
.L_x_117:
[----:B------:R-:W-:Y:S05]  /*16af0*/  BSYNC B1 ;  /* 0x0000000000017941 */ /* 0x000fea0003800000 */
.L_x_116:
        /* <DEDUP_REMOVED lines=12> */
.L_x_119:
[----:B------:R-:W-:Y:S05]  /*16bc0*/  BSYNC B1 ;  /* 0x0000000000017941 */ /* 0x000fea0003800000 */
.L_x_118:
        /* <DEDUP_REMOVED lines=12> */
.L_x_121:
[----:B------:R-:W-:Y:S05]  /*16c90*/  BSYNC B1 ;  /* 0x0000000000017941 */ /* 0x000fea0003800000 */
.L_x_120:
        /* <DEDUP_REMOVED lines=12> */
.L_x_123:
[----:B------:R-:W-:Y:S05]  /*16d60*/  BSYNC B1 ;  /* 0x0000000000017941 */ /* 0x000fea0003800000 */
.L_x_122:
        /* <DEDUP_REMOVED lines=12> */
.L_x_125:
[----:B------:R-:W-:Y:S05]  /*16e30*/  BSYNC B1 ;  /* 0x0000000000017941 */ /* 0x000fea0003800000 */
.L_x_124:
        /* <DEDUP_REMOVED lines=12> */
.L_x_127:
[----:B------:R-:W-:Y:S05]  /*16f00*/  BSYNC B1 ;  /* 0x0000000000017941 */ /* 0x000fea0003800000 */
.L_x_126:
        /* <DEDUP_REMOVED lines=12> */
.L_x_129:
[----:B------:R-:W-:Y:S05]  /*16fd0*/  BSYNC B1 ;  /* 0x0000000000017941 */ /* 0x000fea0003800000 */
.L_x_128:
        /* <DEDUP_REMOVED lines=12> */
.L_x_131:
[----:B------:R-:W-:Y:S05]  /*170a0*/  BSYNC B1 ;  /* 0x0000000000017941 */ /* 0x000fea0003800000 */
.L_x_130:
        /* <DEDUP_REMOVED lines=12> */
.L_x_133:
[----:B------:R-:W-:Y:S05]  /*17170*/  BSYNC B1 ;  /* 0x0000000000017941 */ /* 0x000fea0003800000 */
.L_x_132:
        /* <DEDUP_REMOVED lines=12> */
.L_x_135:
[----:B------:R-:W-:Y:S05]  /*17240*/  BSYNC B1 ;  /* 0x0000000000017941 */ /* 0x000fea0003800000 */
.L_x_134:
        /* <DEDUP_REMOVED lines=12> */
.L_x_137:
[----:B------:R-:W-:Y:S05]  /*17310*/  BSYNC B1 ;  /* 0x0000000000017941 */ /* 0x000fea0003800000 */
.L_x_136:
        /* <DEDUP_REMOVED lines=12> */
.L_x_139:
[----:B------:R-:W-:Y:S05]  /*173e0*/  BSYNC B1 ;  /* 0x0000000000017941 */ /* 0x000fea0003800000 */
.L_x_138:
        /* <DEDUP_REMOVED lines=12> */
.L_x_141:
[----:B------:R-:W-:Y:S05]  /*174b0*/  BSYNC B1 ;  /* 0x0000000000017941 */ /* 0x000fea0003800000 */
.L_x_140:
        /* <DEDUP_REMOVED lines=12> */
.L_x_143:
[----:B------:R-:W-:Y:S05]  /*17580*/  BSYNC B1 ;  /* 0x0000000000017941 */ /* 0x000fea0003800000 */
.L_x_142:
        /* <DEDUP_REMOVED lines=12> */
.L_x_145:
[----:B------:R-:W-:Y:S05]  /*17650*/  BSYNC B1 ;  /* 0x0000000000017941 */ /* 0x000fea0003800000 */
.L_x_144:
        /* <DEDUP_REMOVED lines=12> */
.L_x_147:
[----:B------:R-:W-:Y:S05]  /*17720*/  BSYNC B1 ;  /* 0x0000000000017941 */ /* 0x000fea0003800000 */
.L_x_146:
        /* <DEDUP_REMOVED lines=12> */
.L_x_149:
[----:B------:R-:W-:Y:S05]  /*177f0*/  BSYNC B1 ;  /* 0x0000000000017941 */ /* 0x000fea0003800000 */
.L_x_148:
        /* <DEDUP_REMOVED lines=12> */
.L_x_151:
[----:B------:R-:W-:Y:S05]  /*178c0*/  BSYNC B1 ;  /* 0x0000000000017941 */ /* 0x000fea0003800000 */
.L_x_150:
        /* <DEDUP_REMOVED lines=12> */
.L_x_153:
[----:B------:R-:W-:Y:S05]  /*17990*/  BSYNC B1 ;  /* 0x0000000000017941 */ /* 0x000fea0003800000 */
.L_x_152:
        /* <DEDUP_REMOVED lines=12> */
.L_x_155:
[----:B------:R-:W-:Y:S05]  /*17a60*/  BSYNC B1 ;  /* 0x0000000000017941 */ /* 0x000fea0003800000 */
.L_x_154:
        /* <DEDUP_REMOVED lines=12> */
.L_x_157:
[----:B------:R-:W-:Y:S05]  /*17b30*/  BSYNC B1 ;  /* 0x0000000000017941 */ /* 0x000fea0003800000 */
.L_x_156:
        /* <DEDUP_REMOVED lines=12> */
.L_x_159:
[----:B------:R-:W-:Y:S05]  /*17c00*/  BSYNC B1 ;  /* 0x0000000000017941 */ /* 0x000fea0003800000 */
.L_x_158:
        /* <DEDUP_REMOVED lines=12> */
.L_x_161:
[----:B------:R-:W-:Y:S05]  /*17cd0*/  BSYNC B1 ;  /* 0x0000000000017941 */ /* 0x000fea0003800000 */
.L_x_160:
        /* <DEDUP_REMOVED lines=12> */
.L_x_163:
[----:B------:R-:W-:Y:S05]  /*17da0*/  BSYNC B1 ;  /* 0x0000000000017941 */ /* 0x000fea0003800000 */
.L_x_162:
        /* <DEDUP_REMOVED lines=12> */
.L_x_165:
[----:B------:R-:W-:Y:S05]  /*17e70*/  BSYNC B1 ;  /* 0x0000000000017941 */ /* 0x000fea0003800000 */
.L_x_164:
        /* <DEDUP_REMOVED lines=12> */
.L_x_167:
[----:B------:R-:W-:Y:S05]  /*17f40*/  BSYNC B1 ;  /* 0x0000000000017941 */ /* 0x000fea0003800000 */
.L_x_166:
        /* <DEDUP_REMOVED lines=12> */
.L_x_169:
[----:B------:R-:W-:Y:S05]  /*18010*/  BSYNC B1 ;  /* 0x0000000000017941 */ /* 0x000fea0003800000 */
.L_x_168:
        /* <DEDUP_REMOVED lines=12> */
.L_x_171:
[----:B------:R-:W-:Y:S05]  /*180e0*/  BSYNC B1 ;  /* 0x0000000000017941 */ /* 0x000fea0003800000 */
.L_x_170:
        /* <DEDUP_REMOVED lines=12> */
.L_x_173:
[----:B------:R-:W-:Y:S05]  /*181b0*/  BSYNC B1 ;  /* 0x0000000000017941 */ /* 0x000fea0003800000 */
.L_x_172:
        /* <DEDUP_REMOVED lines=12> */
.L_x_175:
[----:B------:R-:W-:Y:S05]  /*18280*/  BSYNC B1 ;  /* 0x0000000000017941 */ /* 0x000fea0003800000 */
.L_x_174:
        /* <DEDUP_REMOVED lines=12> */
.L_x_177:
[----:B------:R-:W-:Y:S05]  /*18350*/  BSYNC B1 ;  /* 0x0000000000017941 */ /* 0x000fea0003800000 */
.L_x_176:
        /* <DEDUP_REMOVED lines=12> */
.L_x_179:
[----:B------:R-:W-:Y:S05]  /*18420*/  BSYNC B1 ;  /* 0x0000000000017941 */ /* 0x000fea0003800000 */
.L_x_178:
        /* <DEDUP_REMOVED lines=12> */
.L_x_181:
[----:B------:R-:W-:Y:S05]  /*184f0*/  BSYNC B1 ;  /* 0x0000000000017941 */ /* 0x000fea0003800000 */
.L_x_180:
        /* <DEDUP_REMOVED lines=12> */
.L_x_183:
[----:B------:R-:W-:Y:S05]  /*185c0*/  BSYNC B1 ;  /* 0x0000000000017941 */ /* 0x000fea0003800000 */
.L_x_182:
        /* <DEDUP_REMOVED lines=12> */
.L_x_185:
[----:B------:R-:W-:Y:S05]  /*18690*/  BSYNC B1 ;  /* 0x0000000000017941 */ /* 0x000fea0003800000 */
.L_x_184:
        /* <DEDUP_REMOVED lines=12> */
.L_x_187:
[----:B------:R-:W-:Y:S05]  /*18760*/  BSYNC B1 ;  /* 0x0000000000017941 */ /* 0x000fea0003800000 */
.L_x_186:
        /* <DEDUP_REMOVED lines=12> */
.L_x_189:
[----:B------:R-:W-:Y:S05]  /*18830*/  BSYNC B1 ;  /* 0x0000000000017941 */ /* 0x000fea0003800000 */
.L_x_188:
        /* <DEDUP_REMOVED lines=12> */
.L_x_191:
[----:B------:R-:W-:Y:S05]  /*18900*/  BSYNC B1 ;  /* 0x0000000000017941 */ /* 0x000fea0003800000 */
.L_x_190:
        /* <DEDUP_REMOVED lines=12> */
.L_x_193:
[----:B------:R-:W-:Y:S05]  /*189d0*/  BSYNC B1 ;  /* 0x0000000000017941 */ /* 0x000fea0003800000 */
.L_x_192:
        /* <DEDUP_REMOVED lines=12> */
.L_x_195:
[----:B------:R-:W-:Y:S05]  /*18aa0*/  BSYNC B1 ;  /* 0x0000000000017941 */ /* 0x000fea0003800000 */
.L_x_194:
        /* <DEDUP_REMOVED lines=12> */
.L_x_197:
[----:B------:R-:W-:Y:S05]  /*18b70*/  BSYNC B1 ;  /* 0x0000000000017941 */ /* 0x000fea0003800000 */
.L_x_196:
        /* <DEDUP_REMOVED lines=12> */
.L_x_199:
[----:B------:R-:W-:Y:S05]  /*18c40*/  BSYNC B1 ;  /* 0x0000000000017941 */ /* 0x000fea0003800000 */
.L_x_198:
        /* <DEDUP_REMOVED lines=12> */
.L_x_201:
[----:B------:R-:W-:Y:S05]  /*18d10*/  BSYNC B1 ;  /* 0x0000000000017941 */ /* 0x000fea0003800000 */
.L_x_200:
        /* <DEDUP_REMOVED lines=12> */
.L_x_203:
[----:B------:R-:W-:Y:S05]  /*18de0*/  BSYNC B1 ;  /* 0x0000000000017941 */ /* 0x000fea0003800000 */
.L_x_202:
        /* <DEDUP_REMOVED lines=12> */
.L_x_205:
[----:B------:R-:W-:Y:S05]  /*18eb0*/  BSYNC B1 ;  /* 0x0000000000017941 */ /* 0x000fea0003800000 */
.L_x_204:
        /* <DEDUP_REMOVED lines=12> */
.L_x_207:
[----:B------:R-:W-:Y:S05]  /*18f80*/  BSYNC B1 ;  /* 0x0000000000017941 */ /* 0x000fea0003800000 */
.L_x_206:
        /* <DEDUP_REMOVED lines=12> */
.L_x_209:
[----:B------:R-:W-:Y:S05]  /*19050*/  BSYNC B1 ;  /* 0x0000000000017941 */ /* 0x000fea0003800000 */
.L_x_208:
        /* <DEDUP_REMOVED lines=12> */
.L_x_211:
[----:B------:R-:W-:Y:S05]  /*19120*/  BSYNC B1 ;  /* 0x0000000000017941 */ /* 0x000fea0003800000 */
.L_x_210:
        /* <DEDUP_REMOVED lines=12> */
.L_x_213:
[----:B------:R-:W-:Y:S05]  /*191f0*/  BSYNC B1 ;  /* 0x0000000000017941 */ /* 0x000fea0003800000 */
.L_x_212:
        /* <DEDUP_REMOVED lines=12> */
.L_x_215:
[----:B------:R-:W-:Y:S05]  /*192c0*/  BSYNC B1 ;  /* 0x0000000000017941 */ /* 0x000fea0003800000 */
.L_x_214:
        /* <DEDUP_REMOVED lines=12> */
.L_x_217:
[----:B------:R-:W-:Y:S05]  /*19390*/  BSYNC B1 ;  /* 0x0000000000017941 */ /* 0x000fea0003800000 */
.L_x_216:
        /* <DEDUP_REMOVED lines=12> */
.L_x_219:
[----:B------:R-:W-:Y:S05]  /*19460*/  BSYNC B1 ;  /* 0x0000000000017941 */ /* 0x000fea0003800000 */
.L_x_218:
        /* <DEDUP_REMOVED lines=12> */
.L_x_221:
[----:B------:R-:W-:Y:S05]  /*19530*/  BSYNC B1 ;  /* 0x0000000000017941 */ /* 0x000fea0003800000 */
.L_x_220:
        /* <DEDUP_REMOVED lines=12> */
.L_x_223:
[----:B------:R-:W-:Y:S05]  /*19600*/  BSYNC B1 ;  /* 0x0000000000017941 */ /* 0x000fea0003800000 */
.L_x_222:
        /* <DEDUP_REMOVED lines=12> */
.L_x_225:
[----:B------:R-:W-:Y:S05]  /*196d0*/  BSYNC B1 ;  /* 0x0000000000017941 */ /* 0x000fea0003800000 */
.L_x_224:
        /* <DEDUP_REMOVED lines=12> */
.L_x_227:
[----:B------:R-:W-:Y:S05]  /*197a0*/  BSYNC B1 ;  /* 0x0000000000017941 */ /* 0x000fea0003800000 */
.L_x_226:
        /* <DEDUP_REMOVED lines=12> */
.L_x_229:
[----:B------:R-:W-:Y:S05]  /*19870*/  BSYNC B1 ;  /* 0x0000000000017941 */ /* 0x000fea0003800000 */
.L_x_228:
        /* <DEDUP_REMOVED lines=12> */
.L_x_231:
[----:B------:R-:W-:Y:S05]  /*19940*/  BSYNC B1 ;  /* 0x0000000000017941 */ /* 0x000fea0003800000 */
.L_x_230:
        /* <DEDUP_REMOVED lines=12> */
.L_x_233:
[----:B------:R-:W-:Y:S05]  /*19a10*/  BSYNC B1 ;  /* 0x0000000000017941 */ /* 0x000fea0003800000 */
.L_x_232:
        /* <DEDUP_REMOVED lines=12> */
.L_x_235:
[----:B------:R-:W-:Y:S05]  /*19ae0*/  BSYNC B1 ;  /* 0x0000000000017941 */ /* 0x000fea0003800000 */
.L_x_234:
        /* <DEDUP_REMOVED lines=12> */
.L_x_237:
[----:B------:R-:W-:Y:S05]  /*19bb0*/  BSYNC B1 ;  /* 0x0000000000017941 */ /* 0x000fea0003800000 */
.L_x_236:
        /* <DEDUP_REMOVED lines=12> */
.L_x_239:
[----:B------:R-:W-:Y:S05]  /*19c80*/  BSYNC B1 ;  /* 0x0000000000017941 */ /* 0x000fea0003800000 */
.L_x_238:
        /* <DEDUP_REMOVED lines=12> */
.L_x_241:
[----:B------:R-:W-:Y:S05]  /*19d50*/  BSYNC B1 ;  /* 0x0000000000017941 */ /* 0x000fea0003800000 */
.L_x_240:
        /* <DEDUP_REMOVED lines=12> */
.L_x_243:
[----:B------:R-:W-:Y:S05]  /*19e20*/  BSYNC B1 ;  /* 0x0000000000017941 */ /* 0x000fea0003800000 */
.L_x_242:
        /* <DEDUP_REMOVED lines=12> */
.L_x_245:
[----:B------:R-:W-:Y:S05]  /*19ef0*/  BSYNC B1 ;  /* 0x0000000000017941 */ /* 0x000fea0003800000 */
.L_x_244:
        /* <DEDUP_REMOVED lines=12> */
.L_x_247:
[----:B------:R-:W-:Y:S05]  /*19fc0*/  BSYNC B1 ;  /* 0x0000000000017941 */ /* 0x000fea0003800000 */
.L_x_246:
        /* <DEDUP_REMOVED lines=12> */
.L_x_249:
[----:B------:R-:W-:Y:S05]  /*1a090*/  BSYNC B1 ;  /* 0x0000000000017941 */ /* 0x000fea0003800000 */
.L_x_248:
        /* <DEDUP_REMOVED lines=12> */
.L_x_251:
[----:B------:R-:W-:Y:S05]  /*1a160*/  BSYNC B1 ;  /* 0x0000000000017941 */ /* 0x000fea0003800000 */
.L_x_250:
        /* <DEDUP_REMOVED lines=12> */
.L_x_253:
[----:B------:R-:W-:Y:S05]  /*1a230*/  BSYNC B1 ;  /* 0x0000000000017941 */ /* 0x000fea0003800000 */
.L_x_252:
        /* <DEDUP_REMOVED lines=12> */
.L_x_255:
[----:B------:R-:W-:Y:S05]  /*1a300*/  BSYNC B1 ;  /* 0x0000000000017941 */ /* 0x000fea0003800000 */
.L_x_254:
        /* <DEDUP_REMOVED lines=12> */
.L_x_257:
[----:B------:R-:W-:Y:S05]  /*1a3d0*/  BSYNC B1 ;  /* 0x0000000000017941 */ /* 0x000fea0003800000 */
.L_x_256:
        /* <DEDUP_REMOVED lines=12> */
.L_x_259:
[----:B------:R-:W-:Y:S05]  /*1a4a0*/  BSYNC B1 ;  /* 0x0000000000017941 */ /* 0x000fea0003800000 */
.L_x_258:
        /* <DEDUP_REMOVED lines=12> */
.L_x_261:
[----:B------:R-:W-:Y:S05]  /*1a570*/  BSYNC B1 ;  /* 0x0000000000017941 */ /* 0x000fea0003800000 */
.L_x_260:
        /* <DEDUP_REMOVED lines=12> */
.L_x_263:
[----:B------:R-:W-:Y:S05]  /*1a640*/  BSYNC B1 ;  /* 0x0000000000017941 */ /* 0x000fea0003800000 */
.L_x_262:
        /* <DEDUP_REMOVED lines=12> */
.L_x_265:
[----:B------:R-:W-:Y:S05]  /*1a710*/  BSYNC B1 ;  /* 0x0000000000017941 */ /* 0x000fea0003800000 */
.L_x_264:
        /* <DEDUP_REMOVED lines=12> */
.L_x_267:
[----:B------:R-:W-:Y:S05]  /*1a7e0*/  BSYNC B1 ;  /* 0x0000000000017941 */ /* 0x000fea0003800000 */
.L_x_266:
        /* <DEDUP_REMOVED lines=12> */
.L_x_269:
[----:B------:R-:W-:Y:S05]  /*1a8b0*/  BSYNC B1 ;  /* 0x0000000000017941 */ /* 0x000fea0003800000 */
.L_x_268:
        /* <DEDUP_REMOVED lines=12> */
.L_x_271:
[----:B------:R-:W-:Y:S05]  /*1a980*/  BSYNC B1 ;  /* 0x0000000000017941 */ /* 0x000fea0003800000 */
.L_x_270:
        /* <DEDUP_REMOVED lines=12> */
.L_x_273:
[----:B------:R-:W-:Y:S05]  /*1aa50*/  BSYNC B1 ;  /* 0x0000000000017941 */ /* 0x000fea0003800000 */
.L_x_272:
        /* <DEDUP_REMOVED lines=12> */
.L_x_275:
[----:B------:R-:W-:Y:S05]  /*1ab20*/  BSYNC B1 ;  /* 0x0000000000017941 */ /* 0x000fea0003800000 */
.L_x_274:
        /* <DEDUP_REMOVED lines=12> */
.L_x_277:
[----:B------:R-:W-:Y:S05]  /*1abf0*/  BSYNC B1 ;  /* 0x0000000000017941 */ /* 0x000fea0003800000 */
.L_x_276:
        /* <DEDUP_REMOVED lines=12> */
.L_x_279:
[----:B------:R-:W-:Y:S05]  /*1acc0*/  BSYNC B1 ;  /* 0x0000000000017941 */ /* 0x000fea0003800000 */
.L_x_278:
        /* <DEDUP_REMOVED lines=12> */
.L_x_281:
[----:B------:R-:W-:Y:S05]  /*1ad90*/  BSYNC B1 ;  /* 0x0000000000017941 */ /* 0x000fea0003800000 */
.L_x_280:
        /* <DEDUP_REMOVED lines=12> */
.L_x_283:
[----:B------:R-:W-:Y:S05]  /*1ae60*/  BSYNC B1 ;  /* 0x0000000000017941 */ /* 0x000fea0003800000 */
.L_x_282:
[----:B---3--:R-:W3:Y:S01]  /*1ae70*/  LDL.LU R12, [R1+0x9f8] ;  /* 0x0009f800010c7983 */ /* 0x008ee20000300800 */
[----:B-----5:R-:W-:Y:S01]  /*1ae80*/  IMAD.U32 R9, R8, 0x10000, RZ ;  /* 0x0001000008097824 */ /* 0x020fe200078e00ff */
[----:B------:R-:W-:Y:S01]  /*1ae90*/  ISETP.GT.AND P2, PT, R0, 0xf9, P5 ;  /* 0x000000f90000780c */ /* 0x000fe20002f44270 */
[----:B------:R-:W-:Y:S01]  /*1aea0*/  @P3 IMAD.MOV.U32 R13, RZ, RZ, R153 ;  /* 0x000000ffff0d3224 */ /* 0x000fe200078e0099 */
[----:B------:R-:W-:Y:S01]  /*1aeb0*/  IADD3 R19, P1, R17, 0x80, RZ ;  /* 0x0000008011137810 */ /* 0x000fe20007f3e0ff */
[----:B------:R-:W-:Y:S01]  /*1aec0*/  FMUL R9, R9, R16 ;  /* 0x0000001009097220 */ /* 0x000fe20000400000 */
[----:B------:R-:W-:Y:S01]  /*1aed0*/  BSSY B1, `(.L_x_284) ;  /* 0x0000009000017945 */ /* 0x000fe20003800000 */
[----:B------:R-:W-:Y:S02]  /*1aee0*/  PRMT R18, R8, 0x7610, R18 ;  /* 0x0000761008127816 */ /* 0x000fe40000000012 */
[----:B------:R-:W-:Y:S02]  /*1aef0*/  IMAD.X R22, RZ, RZ, UR7, P1 ;  /* 0x00000007ff167e24 */ /* 0x000fe400088e06ff */
[----:B---3--:R-:W-:Y:S01]  /*1af00*/  FFMA R9, R12, R2, R9 ;  /* 0x000000020c097223 */ /* 0x008fe20000000009 */
[----:B------:R-:W-:-:S04]  /*1af10*/  @P3 IMAD.MOV.U32 R12, RZ, RZ, R152 ;  /* 0x000000ffff0c3224 */ /* 0x000fc800078e0098 */
[----:B------:R-:W-:-:S05]  /*1af20*/  F2FP.BF16.F32.PACK_AB R9, RZ, R9 ;  /* 0x00000009ff09723e */ /* 0x000fca00000010ff */
[----:B------:R3:W-:Y:S01]  /*1af30*/  @P3 STG.E.U16 desc[UR36][R12.64+0x1f0], R9 ;  /* 0x0001f0090c003986 */ /* 0x0007e2000c101524 */
[----:B------:R-:W-:Y:S05]  /*1af40*/  @!P2 BRA `(.L_x_285) ;  /* 0x000000000004a947 */ /* 0x000fea0003800000 */
[----:B------:R0:W5:Y:S02]  /*1af50*/  LDG.E.LTC128B.U16 R18, desc[UR36][R154.64+0x1f2] ;  /* 0x0001f2249a127981 */ /* 0x000164000c1e1520 */
.L_x_285:
[----:B------:R-:W-:Y:S05]  /*1af60*/  BSYNC B1 ;  /* 0x0000000000017941 */ /* 0x000fea0003800000 */
.L_x_284:
[----:B---3--:R-:W3:Y:S01]  /*1af70*/  LDL.LU R12, [R1+0x9fc] ;  /* 0x0009fc00010c7983 */ /* 0x008ee20000300800 */
[----:B-----5:R-:W-:Y:S02]  /*1af80*/  IMAD.U32 R8, R18, 0x10000, RZ ;  /* 0x0001000012087824 */ /* 0x020fe400078e00ff */
[----:B------:R-:W-:Y:S01]  /*1af90*/  IMAD R22, R22, R4, RZ ;  /* 0x0000000416167224 */ /* 0x000fe200078e02ff */
[----:B------:R-:W-:Y:S01]  /*1afa0*/  ISETP.GT.AND P4, PT, R3, 0x80, PT ;  /* 0x000000800300780c */ /* 0x000fe20003f84270 */
[----:B------:R-:W-:Y:S01]  /*1afb0*/  FMUL R13, R8, R16 ;  /* 0x00000010080d7220 */ /* 0x000fe20000400000 */
[C---:B------:R-:W-:Y:S01]  /*1afc0*/  IMAD.WIDE.U32 R8, R19.reuse, R4, R160 ;  /* 0x0000000413087225 */ /* 0x040fe200078e00a0 */
[----:B------:R-:W2:Y:S01]  /*1afd0*/  LDL.LU R23, [R1+0x600] ;  /* 0x0006000001177983 */ /* 0x000ea20000300800 */
[----:B------:R-:W-:Y:S02]  /*1afe0*/  ISETP.GT.AND P1, PT, R0, RZ, P4 ;  /* 0x000000ff0000720c */ /* 0x000fe40002724270 */
[----:B------:R-:W-:-:S04]  /*1aff0*/  IMAD R22, R19, R5, R22 ;  /* 0x0000000513167224 */ /* 0x000fc800078e0216 */
[----:B------:R-:W-:Y:S02]  /*1b000*/  IMAD.IADD R20, R9, 0x1, R22 ;  /* 0x0000000109147824 */ /* 0x000fe400078e0216 */
[----:B---3--:R-:W-:Y:S01]  /*1b010*/  FFMA R13, R12, R2, R13 ;  /* 0x000000020c0d7223 */ /* 0x008fe2000000000d */
[----:B------:R-:W-:-:S04]  /*1b020*/  LEA R12, P3, R8, R6, 0x1 ;  /* 0x00000006080c7211 */ /* 0x000fc800078608ff */
[----:B------:R-:W-:Y:S02]  /*1b030*/  F2FP.BF16.F32.PACK_AB R9, RZ, R13 ;  /* 0x0000000dff09723e */ /* 0x000fe400000010ff */
[----:B------:R-:W-:Y:S01]  /*1b040*/  LEA.HI.X R13, R8, R7, R20, 0x1, P3 ;  /* 0x00000007080d7211 */ /* 0x000fe200018f0c14 */
[----:B------:R-:W-:Y:S01]  /*1b050*/  @P2 IMAD.MOV.U32 R8, RZ, RZ, R152 ;  /* 0x000000ffff082224 */ /* 0x000fe200078e0098 */
[----:B------:R-:W-:Y:S01]  /*1b060*/  PRMT R20, R9, 0x7610, R20 ;  /* 0x0000761009147816 */ /* 0x000fe20000000014 */
[----:B------:R-:W-:-:S05]  /*1b070*/  @P2 IMAD.MOV.U32 R9, RZ, RZ, R153 ;  /* 0x000000ffff092224 */ /* 0x000fca00078e0099 */
[----:B------:R3:W-:Y:S04]  /*1b080*/  @P2 STG.E.U16 desc[UR36][R8.64+0x1f2], R20 ;  /* 0x0001f21408002986 */ /* 0x0007e8000c101524 */
[----:B------:R-:W4:Y:S01]  /*1b090*/  @P1 LDG.E.LTC128B.U16 R18, desc[UR36][R12.64] ;  /* 0x000000240c121981 */ /* 0x000f22000c1e1520 */
[----:B------:R-:W-:Y:S01]  /*1b0a0*/  IMAD.U32 R172, RZ, RZ, UR8 ;  /* 0x00000008ffac7e24 */ /* 0x000fe2000f8e00ff */
[----:B------:R-:W-:Y:S01]  /*1b0b0*/  ISETP.GT.AND P2, PT, R0, 0x1, P4 ;  /* 0x000000010000780c */ /* 0x000fe20002744270 */
[----:B------:R-:W-:Y:S01]  /*1b0c0*/  IMAD.U32 R21, RZ, RZ, UR8 ;  /* 0x00000008ff157e24 */ /* 0x000fe2000f8e00ff */
[----:B------:R-:W-:Y:S01]  /*1b0d0*/  BSSY B1, `(.L_x_286) ;  /* 0x0000013000017945 */ /* 0x000fe20003800000 */
[----:B------:R-:W-:Y:S02]  /*1b0e0*/  IMAD.U32 R171, RZ, RZ, UR9 ;  /* 0x00000009ffab7e24 */ /* 0x000fe4000f8e00ff */
[----:B------:R-:W-:-:S02]  /*1b0f0*/  IMAD.SHL.U32 R172, R172, 0x100, RZ ;  /* 0x00000100acac7824 */ /* 0x000fc400078e00ff */
[----:B---3--:R-:W-:Y:S01]  /*1b100*/  IMAD.WIDE.U32 R8, R19, R4, R10 ;  /* 0x0000000413087225 */ /* 0x008fe200078e000a */
[----:B------:R-:W-:-:S04]  /*1b110*/  SHF.L.U64.HI R171, R21, 0x8, R171 ;  /* 0x0000000815ab7819 */ /* 0x000fc800000102ab */
[----:B------:R-:W-:Y:S01]  /*1b120*/  IADD3 R9, R22, R9, RZ ;  /* 0x0000000916097210 */ /* 0x000fe20007ffe0ff */
[----:B----4-:R-:W-:-:S04]  /*1b130*/  IMAD.U32 R12, R18, 0x10000, RZ ;  /* 0x00010000120c7824 */ /* 0x010fc800078e00ff */
[----:B------:R-:W-:Y:S01]  /*1b140*/  FMUL R20, R12, R16 ;  /* 0x000000100c147220 */ /* 0x000fe20000400000 */
[----:B------:R-:W-:Y:S01]  /*1b150*/  IMAD.WIDE.U32 R12, R162, UR44, R8 ;  /* 0x0000002ca20c7c25 */ /* 0x000fe2000f8e0008 */
[----:B------:R-:W-:-:S03]  /*1b160*/  IADD3 R8, P3, R172, R14, RZ ;  /* 0x0000000eac087210 */ /* 0x000fc60007f7e0ff */
[----:B--2---:R-:W-:Y:S01]  /*1b170*/  FFMA R9, R23, R2, R20 ;  /* 0x0000000217097223 */ /* 0x004fe20000000014 */
[----:B------:R-:W-:Y:S01]  /*1b180*/  IMAD.IADD R21, R168, 0x1, R13 ;  /* 0x00000001a8157824 */ /* 0x000fe200078e020d */
[----:B------:R-:W-:-:S03]  /*1b190*/  LEA R20, P6, R12, R6, 0x1 ;  /* 0x000000060c147211 */ /* 0x000fc600078c08ff */
[----:B------:R-:W-:Y:S01]  /*1b1a0*/  F2FP.BF16.F32.PACK_AB R13, RZ, R9 ;  /* 0x00000009ff0d723e */ /* 0x000fe200000010ff */
[----:B------:R-:W-:Y:S01]  /*1b1b0*/  IMAD.X R9, R171, 0x1, R15, P3 ;  /* 0x00000001ab097824 */ /* 0x000fe200018e060f */
[----:B------:R-:W-:-:S04]  /*1b1c0*/  LEA.HI.X R21, R12, R7, R21, 0x1, P6 ;  /* 0x000000070c157211 */ /* 0x000fc800030f0c15 */
[----:B------:R2:W-:Y:S01]  /*1b1d0*/  @P1 STG.E.U16 desc[UR36][R8.64], R13 ;  /* 0x0000000d08001986 */ /* 0x0005e2000c101524 */
[----:B------:R-:W-:Y:S05]  /*1b1e0*/  @!P2 BRA `(.L_x_287) ;  /* 0x000000000004a947 */ /* 0x000fea0003800000 */
[----:B------:R3:W5:Y:S02]  /*1b1f0*/  LDG.E.LTC128B.U16 R18, desc[UR36][R20.64+0x2] ;  /* 0x0000022414127981 */ /* 0x000764000c1e1520 */
.L_x_287:
[----:B------:R-:W-:Y:S05]  /*1b200*/  BSYNC B1 ;  /* 0x0000000000017941 */ /* 0x000fea0003800000 */
.L_x_286:
[----:B------:R-:W4:Y:S01]  /*1b210*/  LDL.LU R158, [R1+0x604] ;  /* 0x00060400019e7983 */ /* 0x000f220000300800 */
[----:B--2---:R-:W-:Y:S01]  /*1b220*/  IMAD.WIDE.U32 R12, R19, R4, R166 ;  /* 0x00000004130c7225 */ /* 0x004fe200078e00a6 */
[----:B------:R-:W-:Y:S01]  /*1b230*/  ISETP.GT.AND P3, PT, R3, 0x88, PT ;  /* 0x000000880300780c */ /* 0x000fe20003f64270 */
[----:B------:R-:W-:Y:S02]  /*1b240*/  BSSY B1, `(.L_x_288) ;  /* 0x0000013000017945 */ /* 0x000fe40003800000 */
[----:B-----5:R-:W-:Y:S01]  /*1b250*/  IMAD.U32 R23, R18, 0x10000, RZ ;  /* 0x0001000012177824 */ /* 0x020fe200078e00ff */
[----:B------:R-:W-:Y:S02]  /*1b260*/  IADD3 R19, R22, R13, RZ ;  /* 0x0000000d16137210 */ /* 0x000fe40007ffe0ff */
[----:B------:R-:W-:Y:S01]  /*1b270*/  IADD3 R13, P1, R164, R12, RZ ;  /* 0x0000000ca40d7210 */ /* 0x000fe20007f3e0ff */
[----:B------:R-:W-:-:S04]  /*1b280*/  FMUL R23, R23, R16 ;  /* 0x0000001017177220 */ /* 0x000fc80000400000 */
[----:B----4-:R-:W-:Y:S01]  /*1b290*/  FFMA R22, R158, R2, R23 ;  /* 0x000000029e167223 */ /* 0x010fe20000000017 */
[----:B------:R-:W-:Y:S01]  /*1b2a0*/  IMAD.X R23, R19, 0x1, R161, P1 ;  /* 0x0000000113177824 */ /* 0x000fe200008e06a1 */
[----:B------:R-:W-:Y:S02]  /*1b2b0*/  ISETP.GT.AND P1, PT, R0, RZ, P3 ;  /* 0x000000ff0000720c */ /* 0x000fe40001f24270 */
[C---:B------:R-:W-:Y:S02]  /*1b2c0*/  LEA R158, P6, R13.reuse, R6, 0x1 ;  /* 0x000000060d9e7211 */ /* 0x040fe400078c08ff */
[----:B------:R-:W-:Y:S02]  /*1b2d0*/  F2FP.BF16.F32.PACK_AB R22, RZ, R22 ;  /* 0x00000016ff16723e */ /* 0x000fe400000010ff */
[----:B------:R-:W-:Y:S01]  /*1b2e0*/  LEA.HI.X R159, R13, R7, R23, 0x1, P6 ;  /* 0x000000070d9f7211 */ /* 0x000fe200030f0c17 */
[----:B------:R-:W-:Y:S01]  /*1b2f0*/  IMAD.MOV.U32 R23, RZ, RZ, R9 ;  /* 0x000000ffff177224 */ /* 0x000fe200078e0009 */
[----:B------:R-:W-:Y:S01]  /*1b300*/  PRMT R163, R22, 0x7610, R163 ;  /* 0x0000761016a37816 */ /* 0x000fe200000000a3 */
[----:B------:R-:W-:Y:S01]  /*1b310*/  IMAD.MOV.U32 R22, RZ, RZ, R8 ;  /* 0x000000ffff167224 */ /* 0x000fe200078e0008 */
[----:B------:R-:W-:-:S04]  /*1b320*/  IADD3 R12, P6, R10, R12, RZ ;  /* 0x0000000c0a0c7210 */ /* 0x000fc80007fde0ff */
[----:B------:R2:W-:Y:S02]  /*1b330*/  @P2 STG.E.U16 desc[UR36][R22.64+0x2], R163 ;  /* 0x000002a316002986 */ /* 0x0005e4000c101524 */
[----:B--2---:R-:W-:Y:S01]  /*1b340*/  PRMT R163, R18, 0x7610, R163 ;  /* 0x0000761012a37816 */ /* 0x004fe200000000a3 */
[----:B------:R-:W-:Y:S06]  /*1b350*/  @!P1 BRA `(.L_x_289) ;  /* 0x0000000000049947 */ /* 0x000fec0003800000 */
[----:B------:R2:W5:Y:S02]  /*1b360*/  LDG.E.LTC128B.U16 R163, desc[UR36][R158.64] ;  /* 0x000000249ea37981 */ /* 0x000564000c1e1520 */
.L_x_289:
[----:B------:R-:W-:Y:S05]  /*1b370*/  BSYNC B1 ;  /* 0x0000000000017941 */ /* 0x000fea0003800000 */
.L_x_288:
[----:B--2---:R-:W2:Y:S01]  /*1b380*/  LDL.LU R158, [R1+0x608] ;  /* 0x00060800019e7983 */ /* 0x004ea20000300800 */
[----:B-----5:R-:W-:Y:S01]  /*1b390*/  IMAD.U32 R18, R163, 0x10000, RZ ;  /* 0x00010000a3127824 */ /* 0x020fe200078e00ff */
[----:B------:R-:W-:Y:S01]  /*1b3a0*/  BSSY B1, `(.L_x_290) ;  /* 0x0000010000017945 */ /* 0x000fe20003800000 */
[----:B------:R-:W-:Y:S02]  /*1b3b0*/  IMAD.X R13, R11, 0x1, R19, P6 ;  /* 0x000000010b0d7824 */ /* 0x000fe400030e0613 */
[----:B------:R-:W-:Y:S01]  /*1b3c0*/  FMUL R18, R18, R16 ;  /* 0x0000001012127220 */ /* 0x000fe20000400000 */
[----:B------:R-:W-:-:S04]  /*1b3d0*/  IMAD.WIDE.U32 R12, R162, UR44, R12 ;  /* 0x0000002ca20c7c25 */ /* 0x000fc8000f8e000c */
[----:B------:R-:W-:Y:S02]  /*1b3e0*/  IMAD.IADD R173, R168, 0x1, R13 ;  /* 0x00000001a8ad7824 */ /* 0x000fe400078e020d */
[----:B--2---:R-:W-:Y:S01]  /*1b3f0*/  FFMA R19, R158, R2, R18 ;  /* 0x000000029e137223 */ /* 0x004fe20000000012 */
[----:B------:R-:W-:Y:S02]  /*1b400*/  IADD3 R158, P2, R8, R169, RZ ;  /* 0x000000a9089e7210 */ /* 0x000fe40007f5e0ff */
[----:B------:R-:W-:Y:S02]  /*1b410*/  LEA R18, P6, R12, R6, 0x1 ;  /* 0x000000060c127211 */ /* 0x000fe400078c08ff */
[----:B------:R-:W-:Y:S01]  /*1b420*/  F2FP.BF16.F32.PACK_AB R13, RZ, R19 ;  /* 0x00000013ff0d723e */ /* 0x000fe200000010ff */
[----:B------:R-:W-:Y:S01]  /*1b430*/  IMAD.X R159, R9, 0x1, R170, P2 ;  /* 0x00000001099f7824 */ /* 0x000fe200010e06aa */
[----:B------:R-:W-:Y:S02]  /*1b440*/  ISETP.GT.AND P2, PT, R0, 0x1, P3 ;  /* 0x000000010000780c */ /* 0x000fe40001f44270 */
[----:B------:R-:W-:-:S02]  /*1b450*/  LEA.HI.X R19, R12, R7, R173, 0x1, P6 ;  /* 0x000000070c137211 */ /* 0x000fc400030f0cad */
[----:B------:R2:W-:Y:S01]  /*1b460*/  @P1 STG.E.U16 desc[UR36][R158.64], R13 ;  /* 0x0000000d9e001986 */ /* 0x0005e2000c101524 */
[----:B------:R-:W-:-:S08]  /*1b470*/  PRMT R12, R163, 0x7610, R12 ;  /* 0x00007610a30c7816 */ /* 0x000fd0000000000c */
[----:B------:R-:W-:Y:S05]  /*1b480*/  @!P2 BRA `(.L_x_291) ;  /* 0x000000000004a947 */ /* 0x000fea0003800000 */
[----:B------:R4:W5:Y:S02]  /*1b490*/  LDG.E.LTC128B.U16 R12, desc[UR36][R18.64+0x2] ;  /* 0x00000224120c7981 */ /* 0x000964000c1e1520 */
.L_x_291:
[----:B------:R-:W-:Y:S05]  /*1b4a0*/  BSYNC B1 ;  /* 0x0000000000017941 */ /* 0x000fea0003800000 */
.L_x_290:
[----:B--2---:R-:W2:Y:S01]  /*1b4b0*/  LDL.LU R158, [R1+0x60c] ;  /* 0x00060c00019e7983 */ /* 0x004ea20000300800 */
[----:B-----5:R-:W-:Y:S01]  /*1b4c0*/  IMAD.U32 R13, R12, 0x10000, RZ ;  /* 0x000100000c0d7824 */ /* 0x020fe200078e00ff */
[----:B------:R-:W-:Y:S01]  /*1b4d0*/  IADD3 R8, P6, R169, R8, RZ ;  /* 0x00000008a9087210 */ /* 0x000fe20007fde0ff */
[----:B------:R-:W-:Y:S01]  /*1b4e0*/  BSSY B1, `(.L_x_292) ;  /* 0x0000009000017945 */ /* 0x000fe20003800000 */
[----:B------:R-:W-:Y:S01]  /*1b4f0*/  ISETP.GT.AND P1, PT, R0, 0x8, P4 ;  /* 0x000000080000780c */ /* 0x000fe20002724270 */
[----:B------:R-:W-:Y:S01]  /*1b500*/  FMUL R13, R13, R16 ;  /* 0x000000100d0d7220 */ /* 0x000fe20000400000 */
[----:B------:R-:W-:-:S03]  /*1b510*/  IADD3.X R9, R170, R9, RZ, P6, !PT ;  /* 0x00000009aa097210 */ /* 0x000fc600037fe4ff */
[----:B--2---:R-:W-:-:S05]  /*1b520*/  FFMA R13, R158, R2, R13 ;  /* 0x000000029e0d7223 */ /* 0x004fca000000000d */
[----:B------:R-:W-:-:S05]  /*1b530*/  F2FP.BF16.F32.PACK_AB R13, RZ, R13 ;  /* 0x0000000dff0d723e */ /* 0x000fca00000010ff */
[----:B------:R2:W-:Y:S01]  /*1b540*/  @P2 STG.E.U16 desc[UR36][R8.64+0x2], R13 ;  /* 0x0000020d08002986 */ /* 0x0005e2000c101524 */
[----:B------:R-:W-:Y:S05]  /*1b550*/  @!P1 BRA `(.L_x_293) ;  /* 0x0000000000049947 */ /* 0x000fea0003800000 */
[----:B------:R0:W5:Y:S02]  /*1b560*/  LDG.E.LTC128B.U16 R12, desc[UR36][R20.64+0x10] ;  /* 0x00001024140c7981 */ /* 0x000164000c1e1520 */
.L_x_293:
[----:B------:R-:W-:Y:S05]  /*1b570*/  BSYNC B1 ;  /* 0x0000000000017941 */ /* 0x000fea0003800000 */
.L_x_292:
[----:B--2---:R-:W2:Y:S01]  /*1b580*/  LDL.LU R13, [R1+0x610] ;  /* 0x00061000010d7983 */ /* 0x004ea20000300800 */
[----:B-----5:R-:W-:Y:S01]  /*1b590*/  IMAD.U32 R8, R12, 0x10000, RZ ;  /* 0x000100000c087824 */ /* 0x020fe200078e00ff */
[----:B------:R-:W-:Y:S01]  /*1b5a0*/  ISETP.GT.AND P2, PT, R0, 0x9, P4 ;  /* 0x000000090000780c */ /* 0x000fe20002744270 */
[----:B------:R-:W-:Y:S02]  /*1b5b0*/  BSSY B1, `(.L_x_294) ;  /* 0x0000009000017945 */ /* 0x000fe40003800000 */
[----:B------:R-:W-:-:S04]  /*1b5c0*/  FMUL R8, R8, R16 ;  /* 0x0000001008087220 */ /* 0x000fc80000400000 */
[----:B--2---:R-:W-:-:S05]  /*1b5d0*/  FFMA R8, R13, R2, R8 ;  /* 0x000000020d087223 */ /* 0x004fca0000000008 */
[----:B------:R-:W-:-:S04]  /*1b5e0*/  F2FP.BF16.F32.PACK_AB R8, RZ, R8 ;  /* 0x00000008ff08723e */ /* 0x000fc800000010ff */
[----:B------:R-:W-:Y:S02]  /*1b5f0*/  PRMT R9, R8, 0x7610, R9 ;  /* 0x0000761008097816 */ /* 0x000fe40000000009 */
[----:B------:R-:W-:-:S03]  /*1b600*/  PRMT R8, R12, 0x7610, R8 ;  /* 0x000076100c087816 */ /* 0x000fc60000000008 */
[----:B------:R2:W-:Y:S01]  /*1b610*/  @P1 STG.E.U16 desc[UR36][R22.64+0x10], R9 ;  /* 0x0000100916001986 */ /* 0x0005e2000c101524 */
[----:B------:R-:W-:Y:S05]  /*1b620*/  @!P2 BRA `(.L_x_295) ;  /* 0x000000000004a947 */ /* 0x000fea0003800000 */
[----:B------:R0:W5:Y:S02]  /*1b630*/  LDG.E.LTC128B.U16 R8, desc[UR36][R20.64+0x12] ;  /* 0x0000122414087981 */ /* 0x000164000c1e1520 */
.L_x_295:
[----:B------:R-:W-:Y:S05]  /*1b640*/  BSYNC B1 ;  /* 0x0000000000017941 */ /* 0x000fea0003800000 */
.L_x_294:
[----:B------:R-:W3:Y:S01]  /*1b650*/  LDL.LU R12, [R1+0x614] ;  /* 0x00061400010c7983 */ /* 0x000ee20000300800 */
[----:B--2--5:R-:W-:Y:S01]  /*1b660*/  IMAD.U32 R9, R8, 0x10000, RZ ;  /* 0x0001000008097824 */ /* 0x024fe200078e00ff */
[----:B------:R-:W-:Y:S01]  /*1b670*/  ISETP.GT.AND P1, PT, R0, 0x8, P3 ;  /* 0x000000080000780c */ /* 0x000fe20001f24270 */
[----:B------:R-:W-:Y:S02]  /*1b680*/  BSSY B1, `(.L_x_296) ;  /* 0x0000007000017945 */ /* 0x000fe40003800000 */
[----:B------:R-:W-:-:S04]  /*1b690*/  FMUL R9, R9, R16 ;  /* 0x0000001009097220 */ /* 0x000fc80000400000 */
[----:B---3--:R-:W-:-:S05]  /*1b6a0*/  FFMA R9, R12, R2, R9 ;  /* 0x000000020c097223 */ /* 0x008fca0000000009 */
[----:B------:R-:W-:-:S05]  /*1b6b0*/  F2FP.BF16.F32.PACK_AB R9, RZ, R9 ;  /* 0x00000009ff09723e */ /* 0x000fca00000010ff */
[----:B------:R2:W-:Y:S01]  /*1b6c0*/  @P2 STG.E.U16 desc[UR36][R22.64+0x12], R9 ;  /* 0x0000120916002986 */ /* 0x0005e2000c101524 */
[----:B------:R-:W-:Y:S05]  /*1b6d0*/  @!P1 BRA `(.L_x_297) ;  /* 0x0000000000049947 */ /* 0x000fea0003800000 */
[----:B------:R3:W5:Y:S02]  /*1b6e0*/  LDG.E.LTC128B.U16 R8, desc[UR36][R18.64+0x10] ;  /* 0x0000102412087981 */ /* 0x000764000c1e1520 */
.L_x_297:
[----:B------:R-:W-:Y:S05]  /*1b6f0*/  BSYNC B1 ;  /* 0x0000000000017941 */ /* 0x000fea0003800000 */
.L_x_296:
[----:B------:R-:W4:Y:S01]  /*1b700*/  LDL.LU R158, [R1+0x618] ;  /* 0x00061800019e7983 */ /* 0x000f220000300800 */
[----:B--2--5:R-:W-:Y:S01]  /*1b710*/  IMAD.U32 R9, R8, 0x10000, RZ ;  /* 0x0001000008097824 */ /* 0x024fe200078e00ff */
[----:B------:R-:W-:Y:S01]  /*1b720*/  IADD3 R12, P2, P6, R169, R14, R172 ;  /* 0x0000000ea90c7210 */ /* 0x000fe20007e5e0ac */
[----:B------:R-:W-:Y:S02]  /*1b730*/  BSSY B1, `(.L_x_298) ;  /* 0x0000009000017945 */ /* 0x000fe40003800000 */
[----:B------:R-:W-:Y:S01]  /*1b740*/  FMUL R9, R9, R16 ;  /* 0x0000001009097220 */ /* 0x000fe20000400000 */
[----:B------:R-:W-:Y:S02]  /*1b750*/  IADD3.X R13, R170, R15, R171, P2, P6 ;  /* 0x0000000faa0d7210 */ /* 0x000fe400017ec4ab */
[----:B------:R-:W-:Y:S01]  /*1b760*/  ISETP.GT.AND P2, PT, R0, 0x9, P3 ;  /* 0x000000090000780c */ /* 0x000fe20001f44270 */
[----:B----4-:R-:W-:-:S05]  /*1b770*/  FFMA R9, R158, R2, R9 ;  /* 0x000000029e097223 */ /* 0x010fca0000000009 */
[----:B------:R-:W-:-:S05]  /*1b780*/  F2FP.BF16.F32.PACK_AB R9, RZ, R9 ;  /* 0x00000009ff09723e */ /* 0x000fca00000010ff */
[----:B------:R2:W-:Y:S02]  /*1b790*/  @P1 STG.E.U16 desc[UR36][R12.64+0x10], R9 ;  /* 0x000010090c001986 */ /* 0x0005e4000c101524 */
[----:B------:R-:W-:Y:S05]  /*1b7a0*/  @!P2 BRA `(.L_x_299) ;  /* 0x000000000004a947 */ /* 0x000fea0003800000 */
[----:B------:R4:W5:Y:S02]  /*1b7b0*/  LDG.E.LTC128B.U16 R8, desc[UR36][R18.64+0x12] ;  /* 0x0000122412087981 */ /* 0x000964000c1e1520 */
.L_x_299:
[----:B------:R-:W-:Y:S05]  /*1b7c0*/  BSYNC B1 ;  /* 0x0000000000017941 */ /* 0x000fea0003800000 */
.L_x_298:
        /* <DEDUP_REMOVED lines=10> */
.L_x_301:
[----:B------:R-:W-:Y:S05]  /*1b870*/  BSYNC B1 ;  /* 0x0000000000017941 */ /* 0x000fea0003800000 */
.L_x_300:
[----:B------:R-:W4:Y:S01]  /*1b880*/  LDL.LU R158, [R1+0x620] ;  /* 0x00062000019e7983 */ /* 0x000f220000300800 */
[----:B--2--5:R-:W-:Y:S01]  /*1b890*/  IMAD.U32 R9, R8, 0x10000, RZ ;  /* 0x0001000008097824 */ /* 0x024fe200078e00ff */
[----:B------:R-:W-:Y:S01]  /*1b8a0*/  ISETP.GT.AND P2, PT, R0, 0x11, P4 ;  /* 0x000000110000780c */ /* 0x000fe20002744270 */
[----:B------:R-:W-:Y:S02]  /*1b8b0*/  BSSY B1, `(.L_x_302) ;  /* 0x0000007000017945 */ /* 0x000fe40003800000 */
[----:B------:R-:W-:-:S04]  /*1b8c0*/  FMUL R9, R9, R16 ;  /* 0x0000001009097220 */ /* 0x000fc80000400000 */
[----:B----4-:R-:W-:-:S05]  /*1b8d0*/  FFMA R9, R158, R2, R9 ;  /* 0x000000029e097223 */ /* 0x010fca0000000009 */
[----:B------:R-:W-:-:S05]  /*1b8e0*/  F2FP.BF16.F32.PACK_AB R9, RZ, R9 ;  /* 0x00000009ff09723e */ /* 0x000fca00000010ff */
[----:B------:R2:W-:Y:S01]  /*1b8f0*/  @P1 STG.E.U16 desc[UR36][R22.64+0x20], R9 ;  /* 0x0000200916001986 */ /* 0x0005e2000c101524 */
[----:B------:R-:W-:Y:S05]  /*1b900*/  @!P2 BRA `(.L_x_303) ;  /* 0x000000000004a947 */ /* 0x000fea0003800000 */
[----:B------:R4:W5:Y:S02]  /*1b910*/  LDG.E.LTC128B.U16 R8, desc[UR36][R20.64+0x22] ;  /* 0x0000222414087981 */ /* 0x000964000c1e1520 */
.L_x_303:
[----:B------:R-:W-:Y:S05]  /*1b920*/  BSYNC B1 ;  /* 0x0000000000017941 */ /* 0x000fea0003800000 */
.L_x_302:
        /* <DEDUP_REMOVED lines=10> */
.L_x_305:
[----:B------:R-:W-:Y:S05]  /*1b9d0*/  BSYNC B1 ;  /* 0x0000000000017941 */ /* 0x000fea0003800000 */
.L_x_304:
        /* <DEDUP_REMOVED lines=10> */
.L_x_307:
[----:B------:R-:W-:Y:S05]  /*1ba80*/  BSYNC B1 ;  /* 0x0000000000017941 */ /* 0x000fea0003800000 */
.L_x_306:
        /* <DEDUP_REMOVED lines=10> */
.L_x_309:
[----:B------:R-:W-:Y:S05]  /*1bb30*/  BSYNC B1 ;  /* 0x0000000000017941 */ /* 0x000fea0003800000 */
.L_x_308:
[----:B------:R-:W4:Y:S01]  /*1bb40*/  LDL.LU R158, [R1+0x630] ;  /* 0x00063000019e7983 */ /* 0x000f220000300800 */
[----:B--2--5:R-:W-:Y:S01]  /*1bb50*/  SHF.L.U32 R9, R8, 0x10, RZ ;  /* 0x0000001008097819 */ /* 0x024fe200000006ff */
[----:B------:R-:W-:Y:S01]  /*1bb60*/  BSSY B1, `(.L_x_310) ;  /* 0x0000008000017945 */ /* 0x000fe20003800000 */
[----:B------:R-:W-:-:S03]  /*1bb70*/  ISETP.GT.AND P2, PT, R0, 0x19, P4 ;  /* 0x000000190000780c */ /* 0x000fc60002744270 */
[----:B------:R-:W-:-:S04]  /*1bb80*/  FMUL R9, R9, R16 ;  /* 0x0000001009097220 */ /* 0x000fc80000400000 */
[----:B----4-:R-:W-:-:S05]  /*1bb90*/  FFMA R9, R158, R2, R9 ;  /* 0x000000029e097223 */ /* 0x010fca0000000009 */
[----:B------:R-:W-:-:S05]  /*1bba0*/  F2FP.BF16.F32.PACK_AB R9, RZ, R9 ;  /* 0x00000009ff09723e */ /* 0x000fca00000010ff */
[----:B------:R2:W-:Y:S01]  /*1bbb0*/  @P1 STG.E.U16 desc[UR36][R22.64+0x30], R9 ;  /* 0x0000300916001986 */ /* 0x0005e2000c101524 */
[----:B------:R-:W-:Y:S05]  /*1bbc0*/  @!P2 BRA `(.L_x_311) ;  /* 0x000000000004a947 */ /* 0x000fea0003800000 */
[----:B------:R4:W5:Y:S02]  /*1bbd0*/  LDG.E.LTC128B.U16 R8, desc[UR36][R20.64+0x32] ;  /* 0x0000322414087981 */ /* 0x000964000c1e1520 */
.L_x_311:
[----:B------:R-:W-:Y:S05]  /*1bbe0*/  BSYNC B1 ;  /* 0x0000000000017941 */ /* 0x000fea0003800000 */
.L_x_310:
        /* <DEDUP_REMOVED lines=10> */
.L_x_313:
[----:B------:R-:W-:Y:S05]  /*1bc90*/  BSYNC B1 ;  /* 0x0000000000017941 */ /* 0x000fea0003800000 */
.L_x_312:
        /* <DEDUP_REMOVED lines=10> */
.L_x_315:
[----:B------:R-:W-:Y:S05]  /*1bd40*/  BSYNC B1 ;  /* 0x0000000000017941 */ /* 0x000fea0003800000 */
.L_x_314:
        /* <DEDUP_REMOVED lines=10> */
.L_x_317:
[----:B------:R-:W-:Y:S05]  /*1bdf0*/  BSYNC B1 ;  /* 0x0000000000017941 */ /* 0x000fea0003800000 */
.L_x_316:
        /* <DEDUP_REMOVED lines=10> */
.L_x_319:
[----:B------:R-:W-:Y:S05]  /*1bea0*/  BSYNC B1 ;  /* 0x0000000000017941 */ /* 0x000fea0003800000 */
.L_x_318:
        /* <DEDUP_REMOVED lines=10> */
.L_x_321:
[----:B------:R-:W-:Y:S05]  /*1bf50*/  BSYNC B1 ;  /* 0x0000000000017941 */ /* 0x000fea0003800000 */
.L_x_320:
        /* <DEDUP_REMOVED lines=10> */
.L_x_323:
[----:B------:R-:W-:Y:S05]  /*1c000*/  BSYNC B1 ;  /* 0x0000000000017941 */ /* 0x000fea0003800000 */
.L_x_322:
        /* <DEDUP_REMOVED lines=10> */
.L_x_325:
[----:B------:R-:W-:Y:S05]  /*1c0b0*/  BSYNC B1 ;  /* 0x0000000000017941 */ /* 0x000fea0003800000 */
.L_x_324:
        /* <DEDUP_REMOVED lines=10> */
.L_x_327:
[----:B------:R-:W-:Y:S05]  /*1c160*/  BSYNC B1 ;  /* 0x0000000000017941 */ /* 0x000fea0003800000 */
.L_x_326:
[----:B------:R-:W3:Y:S01]  /*1c170*/  LDL.LU R158, [R1+0x654] ;  /* 0x00065400019e7983 */ /* 0x000ee20000300800 */
[----:B--2--5:R-:W-:Y:S01]  /*1c180*/  SHF.L.U32 R9, R8, 0x10, RZ ;  /* 0x0000001008097819 */ /* 0x024fe200000006ff */
[----:B------:R-:W-:Y:S01]  /*1c190*/  BSSY B1, `(.L_x_328) ;  /* 0x0000008000017945 */ /* 0x000fe20003800000 */
[----:B------:R-:W-:-:S03]  /*1c1a0*/  ISETP.GT.AND P1, PT, R0, 0x28, P3 ;  /* 0x000000280000780c */ /* 0x000fc60001f24270 */
[----:B------:R-:W-:-:S04]  /*1c1b0*/  FMUL R9, R9, R16 ;  /* 0x0000001009097220 */ /* 0x000fc80000400000 */
[----:B---3--:R-:W-:-:S05]  /*1c1c0*/  FFMA R9, R158, R2, R9 ;  /* 0x000000029e097223 */ /* 0x008fca0000000009 */
[----:B------:R-:W-:-:S05]  /*1c1d0*/  F2FP.BF16.F32.PACK_AB R9, RZ, R9 ;  /* 0x00000009ff09723e */ /* 0x000fca00000010ff */
[----:B------:R2:W-:Y:S01]  /*1c1e0*/  @P2 STG.E.U16 desc[UR36][R22.64+0x52], R9 ;  /* 0x0000520916002986 */ /* 0x0005e2000c101524 */
[----:B------:R-:W-:Y:S05]  /*1c1f0*/  @!P1 BRA `(.L_x_329) ;  /* 0x0000000000049947 */ /* 0x000fea0003800000 */
[----:B------:R3:W5:Y:S02]  /*1c200*/  LDG.E.LTC128B.U16 R8, desc[UR36][R18.64+0x50] ;  /* 0x0000502412087981 */ /* 0x000764000c1e1520 */
.L_x_329:
[----:B------:R-:W-:Y:S05]  /*1c210*/  BSYNC B1 ;  /* 0x0000000000017941 */ /* 0x000fea0003800000 */
.L_x_328:
        /* <DEDUP_REMOVED lines=10> */
.L_x_331:
[----:B------:R-:W-:Y:S05]  /*1c2c0*/  BSYNC B1 ;  /* 0x0000000000017941 */ /* 0x000fea0003800000 */
.L_x_330:
        /* <DEDUP_REMOVED lines=10> */
.L_x_333:
[----:B------:R-:W-:Y:S05]  /*1c370*/  BSYNC B1 ;  /* 0x0000000000017941 */ /* 0x000fea0003800000 */
.L_x_332:
        /* <DEDUP_REMOVED lines=10> */
.L_x_335:
[----:B------:R-:W-:Y:S05]  /*1c420*/  BSYNC B1 ;  /* 0x0000000000017941 */ /* 0x000fea0003800000 */
.L_x_334:
        /* <DEDUP_REMOVED lines=10> */
.L_x_337:
[----:B------:R-:W-:Y:S05]  /*1c4d0*/  BSYNC B1 ;  /* 0x0000000000017941 */ /* 0x000fea0003800000 */
.L_x_336:
        /* <DEDUP_REMOVED lines=10> */
.L_x_339:
[----:B------:R-:W-:Y:S05]  /*1c580*/  BSYNC B1 ;  /* 0x0000000000017941 */ /* 0x000fea0003800000 */
.L_x_338:
        /* <DEDUP_REMOVED lines=10> */
.L_x_341:
[----:B------:R-:W-:Y:S05]  /*1c630*/  BSYNC B1 ;  /* 0x0000000000017941 */ /* 0x000fea0003800000 */
.L_x_340:
        /* <DEDUP_REMOVED lines=10> */
.L_x_343:
[----:B------:R-:W-:Y:S05]  /*1c6e0*/  BSYNC B1 ;  /* 0x0000000000017941 */ /* 0x000fea0003800000 */
.L_x_342:
        /* <DEDUP_REMOVED lines=10> */
.L_x_345:
[----:B------:R-:W-:Y:S05]  /*1c790*/  BSYNC B1 ;  /* 0x0000000000017941 */ /* 0x000fea0003800000 */
.L_x_344:
        /* <DEDUP_REMOVED lines=10> */
.L_x_347:
[----:B------:R-:W-:Y:S05]  /*1c840*/  BSYNC B1 ;  /* 0x0000000000017941 */ /* 0x000fea0003800000 */
.L_x_346:
        /* <DEDUP_REMOVED lines=10> */
.L_x_349:
[----:B------:R-:W-:Y:S05]  /*1c8f0*/  BSYNC B1 ;  /* 0x0000000000017941 */ /* 0x000fea0003800000 */
.L_x_348:
        /* <DEDUP_REMOVED lines=10> */
.L_x_351:
[----:B------:R-:W-:Y:S05]  /*1c9a0*/  BSYNC B1 ;  /* 0x0000000000017941 */ /* 0x000fea0003800000 */
.L_x_350:
        /* <DEDUP_REMOVED lines=10> */
.L_x_353:
[----:B------:R-:W-:Y:S05]  /*1ca50*/  BSYNC B1 ;  /* 0x0000000000017941 */ /* 0x000fea0003800000 */
.L_x_352:
        /* <DEDUP_REMOVED lines=10> */
.L_x_355:
[----:B------:R-:W-:Y:S05]  /*1cb00*/  BSYNC B1 ;  /* 0x0000000000017941 */ /* 0x000fea0003800000 */
.L_x_354:
        /* <DEDUP_REMOVED lines=10> */
.L_x_357:
[----:B------:R-:W-:Y:S05]  /*1cbb0*/  BSYNC B1 ;  /* 0x0000000000017941 */ /* 0x000fea0003800000 */
.L_x_356:
        /* <DEDUP_REMOVED lines=10> */
.L_x_359:
[----:B------:R-:W-:Y:S05]  /*1cc60*/  BSYNC B1 ;  /* 0x0000000000017941 */ /* 0x000fea0003800000 */
.L_x_358:
        /* <DEDUP_REMOVED lines=10> */
.L_x_361:
[----:B------:R-:W-:Y:S05]  /*1cd10*/  BSYNC B1 ;  /* 0x0000000000017941 */ /* 0x000fea0003800000 */
.L_x_360:
        /* <DEDUP_REMOVED lines=10> */
.L_x_363:
[----:B------:R-:W-:Y:S05]  /*1cdc0*/  BSYNC B1 ;  /* 0x0000000000017941 */ /* 0x000fea0003800000 */
.L_x_362:
        /* <DEDUP_REMOVED lines=10> */
.L_x_365:
[----:B------:R-:W-:Y:S05]  /*1ce70*/  BSYNC B1 ;  /* 0x0000000000017941 */ /* 0x000fea0003800000 */
.L_x_364:
        /* <DEDUP_REMOVED lines=10> */
.L_x_367:
[----:B------:R-:W-:Y:S05]  /*1cf20*/  BSYNC B1 ;  /* 0x0000000000017941 */ /* 0x000fea0003800000 */
.L_x_366:
        /* <DEDUP_REMOVED lines=10> */
.L_x_369:
[----:B------:R-:W-:Y:S05]  /*1cfd0*/  BSYNC B1 ;  /* 0x0000000000017941 */ /* 0x000fea0003800000 */
.L_x_368:
        /* <DEDUP_REMOVED lines=10> */
.L_x_371:
[----:B------:R-:W-:Y:S05]  /*1d080*/  BSYNC B1 ;  /* 0x0000000000017941 */ /* 0x000fea0003800000 */
.L_x_370:
        /* <DEDUP_REMOVED lines=10> */
.L_x_373:
[----:B------:R-:W-:Y:S05]  /*1d130*/  BSYNC B1 ;  /* 0x0000000000017941 */ /* 0x000fea0003800000 */
.L_x_372:
        /* <DEDUP_REMOVED lines=10> */
.L_x_375:
[----:B------:R-:W-:Y:S05]  /*1d1e0*/  BSYNC B1 ;  /* 0x0000000000017941 */ /* 0x000fea0003800000 */
.L_x_374:
        /* <DEDUP_REMOVED lines=10> */
.L_x_377:
[----:B------:R-:W-:Y:S05]  /*1d290*/  BSYNC B1 ;  /* 0x0000000000017941 */ /* 0x000fea0003800000 */
.L_x_376:
        /* <DEDUP_REMOVED lines=10> */
.L_x_379:
[----:B------:R-:W-:Y:S05]  /*1d340*/  BSYNC B1 ;  /* 0x0000000000017941 */ /* 0x000fea0003800000 */
.L_x_378:
        /* <DEDUP_REMOVED lines=10> */
.L_x_381:
[----:B------:R-:W-:Y:S05]  /*1d3f0*/  BSYNC B1 ;  /* 0x0000000000017941 */ /* 0x000fea0003800000 */
.L_x_380:
        /* <DEDUP_REMOVED lines=10> */
.L_x_383:
[----:B------:R-:W-:Y:S05]  /*1d4a0*/  BSYNC B1 ;  /* 0x0000000000017941 */ /* 0x000fea0003800000 */
.L_x_382:
        /* <DEDUP_REMOVED lines=10> */
.L_x_385:
[----:B------:R-:W-:Y:S05]  /*1d550*/  BSYNC B1 ;  /* 0x0000000000017941 */ /* 0x000fea0003800000 */
.L_x_384:
        /* <DEDUP_REMOVED lines=10> */
.L_x_387:
[----:B------:R-:W-:Y:S05]  /*1d600*/  BSYNC B1 ;  /* 0x0000000000017941 */ /* 0x000fea0003800000 */
.L_x_386:
        /* <DEDUP_REMOVED lines=10> */
.L_x_389:
[----:B------:R-:W-:Y:S05]  /*1d6b0*/  BSYNC B1 ;  /* 0x0000000000017941 */ /* 0x000fea0003800000 */
.L_x_388:
        /* <DEDUP_REMOVED lines=10> */
.L_x_391:
[----:B------:R-:W-:Y:S05]  /*1d760*/  BSYNC B1 ;  /* 0x0000000000017941 */ /* 0x000fea0003800000 */
.L_x_390:
        /* <DEDUP_REMOVED lines=10> */
.L_x_393:
[----:B------:R-:W-:Y:S05]  /*1d810*/  BSYNC B1 ;  /* 0x0000000000017941 */ /* 0x000fea0003800000 */
.L_x_392:
        /* <DEDUP_REMOVED lines=10> */
.L_x_395:
[----:B------:R-:W-:Y:S05]  /*1d8c0*/  BSYNC B1 ;  /* 0x0000000000017941 */ /* 0x000fea0003800000 */
.L_x_394:
        /* <DEDUP_REMOVED lines=10> */
.L_x_397:
[----:B------:R-:W-:Y:S05]  /*1d970*/  BSYNC B1 ;  /* 0x0000000000017941 */ /* 0x000fea0003800000 */
.L_x_396:
        /* <DEDUP_REMOVED lines=10> */
.L_x_399:
[----:B------:R-:W-:Y:S05]  /*1da20*/  BSYNC B1 ;  /* 0x0000000000017941 */ /* 0x000fea0003800000 */
.L_x_398:
        /* <DEDUP_REMOVED lines=10> */
.L_x_401:
[----:B------:R-:W-:Y:S05]  /*1dad0*/  BSYNC B1 ;  /* 0x0000000000017941 */ /* 0x000fea0003800000 */
.L_x_400:
        /* <DEDUP_REMOVED lines=10> */
.L_x_403:
[----:B------:R-:W-:Y:S05]  /*1db80*/  BSYNC B1 ;  /* 0x0000000000017941 */ /* 0x000fea0003800000 */
.L_x_402:
        /* <DEDUP_REMOVED lines=10> */
.L_x_405:
[----:B------:R-:W-:Y:S05]  /*1dc30*/  BSYNC B1 ;  /* 0x0000000000017941 */ /* 0x000fea0003800000 */
.L_x_404:
        /* <DEDUP_REMOVED lines=10> */
.L_x_407:
[----:B------:R-:W-:Y:S05]  /*1dce0*/  BSYNC B1 ;  /* 0x0000000000017941 */ /* 0x000fea0003800000 */
.L_x_406:
        /* <DEDUP_REMOVED lines=10> */
.L_x_409:
[----:B------:R-:W-:Y:S05]  /*1dd90*/  BSYNC B1 ;  /* 0x0000000000017941 */ /* 0x000fea0003800000 */
.L_x_408:
        /* <DEDUP_REMOVED lines=10> */
.L_x_411:
[----:B------:R-:W-:Y:S05]  /*1de40*/  BSYNC B1 ;  /* 0x0000000000017941 */ /* 0x000fea0003800000 */
.L_x_410:
        /* <DEDUP_REMOVED lines=10> */
.L_x_413:
[----:B------:R-:W-:Y:S05]  /*1def0*/  BSYNC B1 ;  /* 0x0000000000017941 */ /* 0x000fea0003800000 */
.L_x_412:
        /* <DEDUP_REMOVED lines=10> */
.L_x_415:
[----:B------:R-:W-:Y:S05]  /*1dfa0*/  BSYNC B1 ;  /* 0x0000000000017941 */ /* 0x000fea0003800000 */
.L_x_414:
        /* <DEDUP_REMOVED lines=10> */
.L_x_417:
[----:B------:R-:W-:Y:S05]  /*1e050*/  BSYNC B1 ;  /* 0x0000000000017941 */ /* 0x000fea0003800000 */
.L_x_416:
        /* <DEDUP_REMOVED lines=10> */
.L_x_419:
[----:B------:R-:W-:Y:S05]  /*1e100*/  BSYNC B1 ;  /* 0x0000000000017941 */ /* 0x000fea0003800000 */
.L_x_418:
        /* <DEDUP_REMOVED lines=10> */
.L_x_421:
[----:B------:R-:W-:Y:S05]  /*1e1b0*/  BSYNC B1 ;  /* 0x0000000000017941 */ /* 0x000fea0003800000 */
.L_x_420:
        /* <DEDUP_REMOVED lines=10> */
.L_x_423:
[----:B------:R-:W-:Y:S05]  /*1e260*/  BSYNC B1 ;  /* 0x0000000000017941 */ /* 0x000fea0003800000 */
.L_x_422:
        /* <DEDUP_REMOVED lines=10> */
.L_x_425:
[----:B------:R-:W-:Y:S05]  /*1e310*/  BSYNC B1 ;  /* 0x0000000000017941 */ /* 0x000fea0003800000 */
.L_x_424:
        /* <DEDUP_REMOVED lines=10> */
.L_x_427:
[----:B------:R-:W-:Y:S05]  /*1e3c0*/  BSYNC B1 ;  /* 0x0000000000017941 */ /* 0x000fea0003800000 */
.L_x_426:
        /* <DEDUP_REMOVED lines=10> */
.L_x_429:
[----:B------:R-:W-:Y:S05]  /*1e470*/  BSYNC B1 ;  /* 0x0000000000017941 */ /* 0x000fea0003800000 */
.L_x_428:
        /* <DEDUP_REMOVED lines=10> */
.L_x_431:
[----:B------:R-:W-:Y:S05]  /*1e520*/  BSYNC B1 ;  /* 0x0000000000017941 */ /* 0x000fea0003800000 */
.L_x_430:
        /* <DEDUP_REMOVED lines=10> */
.L_x_433:
[----:B------:R-:W-:Y:S05]  /*1e5d0*/  BSYNC B1 ;  /* 0x0000000000017941 */ /* 0x000fea0003800000 */
.L_x_432:
        /* <DEDUP_REMOVED lines=10> */
.L_x_435:
[----:B------:R-:W-:Y:S05]  /*1e680*/  BSYNC B1 ;  /* 0x0000000000017941 */ /* 0x000fea0003800000 */
.L_x_434:
        /* <DEDUP_REMOVED lines=10> */
.L_x_437:
[----:B------:R-:W-:Y:S05]  /*1e730*/  BSYNC B1 ;  /* 0x0000000000017941 */ /* 0x000fea0003800000 */
.L_x_436:
        /* <DEDUP_REMOVED lines=10> */
.L_x_439:
[----:B------:R-:W-:Y:S05]  /*1e7e0*/  BSYNC B1 ;  /* 0x0000000000017941 */ /* 0x000fea0003800000 */
.L_x_438:
        /* <DEDUP_REMOVED lines=10> */
.L_x_441:
[----:B------:R-:W-:Y:S05]  /*1e890*/  BSYNC B1 ;  /* 0x0000000000017941 */ /* 0x000fea0003800000 */
.L_x_440:
        /* <DEDUP_REMOVED lines=10> */
.L_x_443:
[----:B------:R-:W-:Y:S05]  /*1e940*/  BSYNC B1 ;  /* 0x0000000000017941 */ /* 0x000fea0003800000 */
.L_x_442:
        /* <DEDUP_REMOVED lines=10> */
.L_x_445:
[----:B------:R-:W-:Y:S05]  /*1e9f0*/  BSYNC B1 ;  /* 0x0000000000017941 */ /* 0x000fea0003800000 */
.L_x_444:
        /* <DEDUP_REMOVED lines=10> */
.L_x_447:
[----:B------:R-:W-:Y:S05]  /*1eaa0*/  BSYNC B1 ;  /* 0x0000000000017941 */ /* 0x000fea0003800000 */
.L_x_446:
        /* <DEDUP_REMOVED lines=10> */
.L_x_449:
[----:B------:R-:W-:Y:S05]  /*1eb50*/  BSYNC B1 ;  /* 0x0000000000017941 */ /* 0x000fea0003800000 */
.L_x_448:
        /* <DEDUP_REMOVED lines=10> */
.L_x_451:
[----:B------:R-:W-:Y:S05]  /*1ec00*/  BSYNC B1 ;  /* 0x0000000000017941 */ /* 0x000fea0003800000 */
.L_x_450:
        /* <DEDUP_REMOVED lines=10> */
.L_x_453:
[----:B------:R-:W-:Y:S05]  /*1ecb0*/  BSYNC B1 ;  /* 0x0000000000017941 */ /* 0x000fea0003800000 */
.L_x_452:
        /* <DEDUP_REMOVED lines=10> */
.L_x_455:
[----:B------:R-:W-:Y:S05]  /*1ed60*/  BSYNC B1 ;  /* 0x0000000000017941 */ /* 0x000fea0003800000 */
.L_x_454:
        /* <DEDUP_REMOVED lines=10> */
.L_x_457:
[----:B------:R-:W-:Y:S05]  /*1ee10*/  BSYNC B1 ;  /* 0x0000000000017941 */ /* 0x000fea0003800000 */
.L_x_456:
        /* <DEDUP_REMOVED lines=10> */
.L_x_459:
[----:B------:R-:W-:Y:S05]  /*1eec0*/  BSYNC B1 ;  /* 0x0000000000017941 */ /* 0x000fea0003800000 */
.L_x_458:
        /* <DEDUP_REMOVED lines=10> */
.L_x_461:
[----:B------:R-:W-:Y:S05]  /*1ef70*/  BSYNC B1 ;  /* 0x0000000000017941 */ /* 0x000fea0003800000 */
.L_x_460:
        /* <DEDUP_REMOVED lines=10> */
.L_x_463:
[----:B------:R-:W-:Y:S05]  /*1f020*/  BSYNC B1 ;  /* 0x0000000000017941 */ /* 0x000fea0003800000 */
.L_x_462:
        /* <DEDUP_REMOVED lines=10> */
.L_x_465:
[----:B------:R-:W-:Y:S05]  /*1f0d0*/  BSYNC B1 ;  /* 0x0000000000017941 */ /* 0x000fea0003800000 */
.L_x_464:
        /* <DEDUP_REMOVED lines=10> */
.L_x_467:
[----:B------:R-:W-:Y:S05]  /*1f180*/  BSYNC B1 ;  /* 0x0000000000017941 */ /* 0x000fea0003800000 */
.L_x_466:
        /* <DEDUP_REMOVED lines=10> */
.L_x_469:
[----:B------:R-:W-:Y:S05]  /*1f230*/  BSYNC B1 ;  /* 0x0000000000017941 */ /* 0x000fea0003800000 */
.L_x_468:
        /* <DEDUP_REMOVED lines=10> */
.L_x_471:
[----:B------:R-:W-:Y:S05]  /*1f2e0*/  BSYNC B1 ;  /* 0x0000000000017941 */ /* 0x000fea0003800000 */
.L_x_470:
        /* <DEDUP_REMOVED lines=10> */
.L_x_473:
[----:B------:R-:W-:Y:S05]  /*1f390*/  BSYNC B1 ;  /* 0x0000000000017941 */ /* 0x000fea0003800000 */
.L_x_472:
        /* <DEDUP_REMOVED lines=10> */
.L_x_475:
[----:B------:R-:W-:Y:S05]  /*1f440*/  BSYNC B1 ;  /* 0x0000000000017941 */ /* 0x000fea0003800000 */
.L_x_474:
        /* <DEDUP_REMOVED lines=10> */
.L_x_477:
[----:B------:R-:W-:Y:S05]  /*1f4f0*/  BSYNC B1 ;  /* 0x0000000000017941 */ /* 0x000fea0003800000 */
.L_x_476:
        /* <DEDUP_REMOVED lines=10> */
.L_x_479:
[----:B------:R-:W-:Y:S05]  /*1f5a0*/  BSYNC B1 ;  /* 0x0000000000017941 */ /* 0x000fea0003800000 */
.L_x_478:
        /* <DEDUP_REMOVED lines=10> */
.L_x_481:
[----:B------:R-:W-:Y:S05]  /*1f650*/  BSYNC B1 ;  /* 0x0000000000017941 */ /* 0x000fea0003800000 */
.L_x_480:
        /* <DEDUP_REMOVED lines=10> */
.L_x_483:
[----:B------:R-:W-:Y:S05]  /*1f700*/  BSYNC B1 ;  /* 0x0000000000017941 */ /* 0x000fea0003800000 */
.L_x_482:
        /* <DEDUP_REMOVED lines=10> */
.L_x_485:
[----:B------:R-:W-:Y:S05]  /*1f7b0*/  BSYNC B1 ;  /* 0x0000000000017941 */ /* 0x000fea0003800000 */
.L_x_484:
        /* <DEDUP_REMOVED lines=10> */
.L_x_487:
[----:B------:R-:W-:Y:S05]  /*1f860*/  BSYNC B1 ;  /* 0x0000000000017941 */ /* 0x000fea0003800000 */
.L_x_486:
        /* <DEDUP_REMOVED lines=10> */
.L_x_489:
[----:B------:R-:W-:Y:S05]  /*1f910*/  BSYNC B1 ;  /* 0x0000000000017941 */ /* 0x000fea0003800000 */
.L_x_488:
        /* <DEDUP_REMOVED lines=10> */
.L_x_491:
[----:B------:R-:W-:Y:S05]  /*1f9c0*/  BSYNC B1 ;  /* 0x0000000000017941 */ /* 0x000fea0003800000 */
.L_x_490:
        /* <DEDUP_REMOVED lines=10> */
.L_x_493:
[----:B------:R-:W-:Y:S05]  /*1fa70*/  BSYNC B1 ;  /* 0x0000000000017941 */ /* 0x000fea0003800000 */
.L_x_492:
        /* <DEDUP_REMOVED lines=10> */
.L_x_495:
[----:B------:R-:W-:Y:S05]  /*1fb20*/  BSYNC B1 ;  /* 0x0000000000017941 */ /* 0x000fea0003800000 */
.L_x_494:
        /* <DEDUP_REMOVED lines=10> */
.L_x_497:
[----:B------:R-:W-:Y:S05]  /*1fbd0*/  BSYNC B1 ;  /* 0x0000000000017941 */ /* 0x000fea0003800000 */
.L_x_496:
        /* <DEDUP_REMOVED lines=10> */
.L_x_499:
[----:B------:R-:W-:Y:S05]  /*1fc80*/  BSYNC B1 ;  /* 0x0000000000017941 */ /* 0x000fea0003800000 */
.L_x_498:
        /* <DEDUP_REMOVED lines=10> */
.L_x_501:
[----:B------:R-:W-:Y:S05]  /*1fd30*/  BSYNC B1 ;  /* 0x0000000000017941 */ /* 0x000fea0003800000 */
.L_x_500:
        /* <DEDUP_REMOVED lines=10> */
.L_x_503:
[----:B------:R-:W-:Y:S05]  /*1fde0*/  BSYNC B1 ;  /* 0x0000000000017941 */ /* 0x000fea0003800000 */
.L_x_502:
        /* <DEDUP_REMOVED lines=10> */
.L_x_505:
[----:B------:R-:W-:Y:S05]  /*1fe90*/  BSYNC B1 ;  /* 0x0000000000017941 */ /* 0x000fea0003800000 */
.L_x_504:
        /* <DEDUP_REMOVED lines=10> */
.L_x_507:
[----:B------:R-:W-:Y:S05]  /*1ff40*/  BSYNC B1 ;  /* 0x0000000000017941 */ /* 0x000fea0003800000 */
.L_x_506:
        /* <DEDUP_REMOVED lines=10> */
.L_x_509:
[----:B------:R-:W-:Y:S05]  /*1fff0*/  BSYNC B1 ;  /* 0x0000000000017941 */ /* 0x000fea0003800000 */
.L_x_508:
        /* <DEDUP_REMOVED lines=10> */
.L_x_511:
[----:B------:R-:W-:Y:S05]  /*200a0*/  BSYNC B1 ;  /* 0x0000000000017941 */ /* 0x000fea0003800000 */
.L_x_510:
        /* <DEDUP_REMOVED lines=10> */
.L_x_513:
[----:B------:R-:W-:Y:S05]  /*20150*/  BSYNC B1 ;  /* 0x0000000000017941 */ /* 0x000fea0003800000 */
.L_x_512:
        /* <DEDUP_REMOVED lines=10> */
.L_x_515:
[----:B------:R-:W-:Y:S05]  /*20200*/  BSYNC B1 ;  /* 0x0000000000017941 */ /* 0x000fea0003800000 */
.L_x_514:
        /* <DEDUP_REMOVED lines=10> */
.L_x_517:
[----:B------:R-:W-:Y:S05]  /*202b0*/  BSYNC B1 ;  /* 0x0000000000017941 */ /* 0x000fea0003800000 */
.L_x_516:
        /* <DEDUP_REMOVED lines=10> */
.L_x_519:
[----:B------:R-:W-:Y:S05]  /*20360*/  BSYNC B1 ;  /* 0x0000000000017941 */ /* 0x000fea0003800000 */
.L_x_518:
        /* <DEDUP_REMOVED lines=10> */
.L_x_521:
[----:B------:R-:W-:Y:S05]  /*20410*/  BSYNC B1 ;  /* 0x0000000000017941 */ /* 0x000fea0003800000 */
.L_x_520:
        /* <DEDUP_REMOVED lines=10> */
.L_x_523:
[----:B------:R-:W-:Y:S05]  /*204c0*/  BSYNC B1 ;  /* 0x0000000000017941 */ /* 0x000fea0003800000 */
.L_x_522:
        /* <DEDUP_REMOVED lines=10> */
.L_x_525:
[----:B------:R-:W-:Y:S05]  /*20570*/  BSYNC B1 ;  /* 0x0000000000017941 */ /* 0x000fea0003800000 */
.L_x_524:
        /* <DEDUP_REMOVED lines=10> */
.L_x_527:
[----:B------:R-:W-:Y:S05]  /*20620*/  BSYNC B1 ;  /* 0x0000000000017941 */ /* 0x000fea0003800000 */
.L_x_526:
        /* <DEDUP_REMOVED lines=10> */
.L_x_529:
[----:B------:R-:W-:Y:S05]  /*206d0*/  BSYNC B1 ;  /* 0x0000000000017941 */ /* 0x000fea0003800000 */
.L_x_528:
        /* <DEDUP_REMOVED lines=10> */
.L_x_531:
[----:B------:R-:W-:Y:S05]  /*20780*/  BSYNC B1 ;  /* 0x0000000000017941 */ /* 0x000fea0003800000 */
.L_x_530:
        /* <DEDUP_REMOVED lines=10> */
.L_x_533:
[----:B------:R-:W-:Y:S05]  /*20830*/  BSYNC B1 ;  /* 0x0000000000017941 */ /* 0x000fea0003800000 */
.L_x_532:
        /* <DEDUP_REMOVED lines=10> */
.L_x_535:
[----:B------:R-:W-:Y:S05]  /*208e0*/  BSYNC B1 ;  /* 0x0000000000017941 */ /* 0x000fea0003800000 */
.L_x_534:
[----:B------:R-:W3:Y:S01]  /*208f0*/  LDL.LU R159, [R1+0x7f4] ;  /* 0x0007f400019f7983 */ /* 0x000ee20000300800 */
[----:B--2--5:R-:W-:Y:S01]  /*20900*/  IMAD.U32 R9, R8, 0x10000, RZ ;  /* 0x0001000008097824 */ /* 0x024fe200078e00ff */
[----:B------:R-:W-:Y:S01]  /*20910*/  ISETP.GT.AND P1, PT, R0, 0xf8, P3 ;  /* 0x000000f80000780c */ /* 0x000fe20001f24270 */
[----:B------:R-:W-:Y:S01]  /*20920*/  BSSY B1, `(.L_x_536) ;  /* 0x0000008000017945 */ /* 0x000fe20003800000 */
[----:B------:R-:W-:Y:S01]  /*20930*/  PRMT R158, R8, 0x7610, R158 ;  /* 0x00007610089e7816 */ /* 0x000fe2000000009e */
[----:B------:R-:W-:-:S04]  /*20940*/  FMUL R9, R9, R16 ;  /* 0x0000001009097220 */ /* 0x000fc80000400000 */
[----:B---3--:R-:W-:-:S05]  /*20950*/  FFMA R9, R159, R2, R9 ;  /* 0x000000029f097223 */ /* 0x008fca0000000009 */
[----:B------:R-:W-:-:S05]  /*20960*/  F2FP.BF16.F32.PACK_AB R9, RZ, R9 ;  /* 0x00000009ff09723e */ /* 0x000fca00000010ff */
[----:B------:R2:W-:Y:S01]  /*20970*/  @P2 STG.E.U16 desc[UR36][R22.64+0x1f2], R9 ;  /* 0x0001f20916002986 */ /* 0x0005e2000c101524 */
[----:B------:R-:W-:Y:S05]  /*20980*/  @!P1 BRA `(.L_x_537) ;  /* 0x0000000000049947 */ /* 0x000fea0003800000 */
[----:B------:R3:W5:Y:S02]  /*20990*/  LDG.E.LTC128B.U16 R158, desc[UR36][R18.64+0x1f0] ;  /* 0x0001f024129e7981 */ /* 0x000764000c1e1520 */
.L_x_537:
[----:B------:R-:W-:Y:S05]  /*209a0*/  BSYNC B1 ;  /* 0x0000000000017941 */ /* 0x000fea0003800000 */
.L_x_536:
[----:B--2---:R-:W2:Y:S01]  /*209b0*/  LDL.LU R9, [R1+0x7f8] ;  /* 0x0007f80001097983 */ /* 0x004ea20000300800 */
[----:B-----5:R-:W-:Y:S01]  /*209c0*/  IMAD.U32 R8, R158, 0x10000, RZ ;  /* 0x000100009e087824 */ /* 0x020fe200078e00ff */
[----:B------:R-:W-:Y:S01]  /*209d0*/  IADD3 R163, P2, R17, 0x100, RZ ;  /* 0x0000010011a37810 */ /* 0x000fe20007f5e0ff */
[----:B------:R-:W-:Y:S01]  /*209e0*/  BSSY B1, `(.L_x_538) ;  /* 0x0000010000017945 */ /* 0x000fe20003800000 */
[----:B------:R-:W-:Y:S01]  /*209f0*/  ISETP.GT.AND P6, PT, R0, 0xf9, P3 ;  /* 0x000000f90000780c */ /* 0x000fe20001fc4270 */
[----:B------:R-:W-:-:S04]  /*20a00*/  FMUL R8, R8, R16 ;  /* 0x0000001008087220 */ /* 0x000fc80000400000 */
[----:B--2---:R-:W-:Y:S01]  /*20a10*/  FFMA R8, R9, R2, R8 ;  /* 0x0000000209087223 */ /* 0x004fe20000000008 */
[----:B------:R-:W-:-:S04]  /*20a20*/  IMAD.X R9, RZ, RZ, UR7, P2 ;  /* 0x00000007ff097e24 */ /* 0x000fc800090e06ff */
[----:B------:R-:W-:Y:S01]  /*20a30*/  F2FP.BF16.F32.PACK_AB R8, RZ, R8 ;  /* 0x00000008ff08723e */ /* 0x000fe200000010ff */
[----:B------:R-:W-:-:S03]  /*20a40*/  IMAD R9, R9, R4, RZ ;  /* 0x0000000409097224 */ /* 0x000fc600078e02ff */
[----:B------:R-:W-:Y:S01]  /*20a50*/  PRMT R17, R8, 0x7610, R17 ;  /* 0x0000761008117816 */ /* 0x000fe20000000011 */
[----:B------:R-:W-:Y:S01]  /*20a60*/  IMAD R171, R163, R5, R9 ;  /* 0x00000005a3ab7224 */ /* 0x000fe200078e0209 */
[----:B------:R-:W-:Y:S01]  /*20a70*/  @P1 MOV R9, R13 ;  /* 0x0000000d00091202 */ /* 0x000fe20000000f00 */
[----:B------:R-:W-:-:S05]  /*20a80*/  @P1 IMAD.MOV.U32 R8, RZ, RZ, R12 ;  /* 0x000000ffff081224 */ /* 0x000fca00078e000c */
[----:B------:R2:W-:Y:S02]  /*20a90*/  @P1 STG.E.U16 desc[UR36][R8.64+0x1f0], R17 ;  /* 0x0001f01108001986 */ /* 0x0005e4000c101524 */
[----:B--2---:R-:W-:Y:S01]  /*20aa0*/  IMAD.WIDE.U32 R8, R163, R4, R160 ;  /* 0x00000004a3087225 */ /* 0x004fe200078e00a0 */
[----:B------:R-:W-:Y:S01]  /*20ab0*/  PRMT R17, R158, 0x7610, R17 ;  /* 0x000076109e117816 */ /* 0x000fe20000000011 */
[----:B------:R-:W-:Y:S06]  /*20ac0*/  @!P6 BRA `(.L_x_539) ;  /* 0x000000000004e947 */ /* 0x000fec0003800000 */
[----:B------:R2:W5:Y:S02]  /*20ad0*/  LDG.E.LTC128B.U16 R17, desc[UR36][R18.64+0x1f2] ;  /* 0x0001f22412117981 */ /* 0x000564000c1e1520 */
.L_x_539:
[----:B------:R-:W-:Y:S05]  /*20ae0*/  BSYNC B1 ;  /* 0x0000000000017941 */ /* 0x000fea0003800000 */
.L_x_538:
[----:B------:R-:W3:Y:S01]  /*20af0*/  LDL.LU R173, [R1+0x7fc] ;  /* 0x0007fc0001ad7983 */ /* 0x000ee20000300800 */
[----:B-----5:R-:W-:Y:S01]  /*20b00*/  IMAD.U32 R5, R17, 0x10000, RZ ;  /* 0x0001000011057824 */ /* 0x020fe200078e00ff */
[C---:B------:R-:W-:Y:S01]  /*20b10*/  LEA R158, P1, R8.reuse, R6, 0x1 ;  /* 0x00000006089e7211 */ /* 0x040fe200078208ff */
[----:B------:R-:W-:Y:S01]  /*20b20*/  IMAD.IADD R9, R9, 0x1, R171 ;  /* 0x0000000109097824 */ /* 0x000fe200078e02ab */
[----:B------:R-:W-:Y:S01]  /*20b30*/  ISETP.GT.AND P2, PT, R3, 0x100, PT ;  /* 0x000001000300780c */ /* 0x000fe20003f44270 */
[----:B------:R-:W-:Y:S01]  /*20b40*/  FMUL R5, R5, R16 ;  /* 0x0000001005057220 */ /* 0x000fe20000400000 */
[----:B------:R-:W4:Y:S02]  /*20b50*/  LDL.LU R172, [R1+0x400] ;  /* 0x0004000001ac7983 */ /* 0x000f240000300800 */
[----:B------:R-:W-:Y:S01]  /*20b60*/  LEA.HI.X R159, R8, R7, R9, 0x1, P1 ;  /* 0x00000007089f7211 */ /* 0x000fe200008f0c09 */
[----:B------:R-:W-:Y:S01]  /*20b70*/  @P6 IMAD.MOV.U32 R8, RZ, RZ, R12 ;  /* 0x000000ffff086224 */ /* 0x000fe200078e000c */
[----:B------:R-:W-:Y:S01]  /*20b80*/  ISETP.GT.AND P1, PT, R0, RZ, P2 ;  /* 0x000000ff0000720c */ /* 0x000fe20001724270 */
[----:B------:R-:W-:-:S02]  /*20b90*/  @P6 IMAD.MOV.U32 R9, RZ, RZ, R13 ;  /* 0x000000ffff096224 */ /* 0x000fc400078e000d */
[----:B---3--:R-:W-:-:S05]  /*20ba0*/  FFMA R5, R173, R2, R5 ;  /* 0x00000002ad057223 */ /* 0x008fca0000000005 */
[----:B------:R-:W-:-:S05]  /*20bb0*/  F2FP.BF16.F32.PACK_AB R5, RZ, R5 ;  /* 0x00000005ff05723e */ /* 0x000fca00000010ff */
[----:B------:R3:W-:Y:S04]  /*20bc0*/  @P6 STG.E.U16 desc[UR36][R8.64+0x1f2], R5 ;  /* 0x0001f20508006986 */ /* 0x0007e8000c101524 */
[----:B------:R0:W2:Y:S01]  /*20bd0*/  @P1 LDG.E.LTC128B.U16 R17, desc[UR36][R158.64] ;  /* 0x000000249e111981 */ /* 0x0000a2000c1e1520 */
[----:B------:R-:W-:Y:S01]  /*20be0*/  IMAD.U32 R165, RZ, RZ, UR8 ;  /* 0x00000008ffa57e24 */ /* 0x000fe2000f8e00ff */
[----:B------:R-:W-:Y:S03]  /*20bf0*/  BSSY B1, `(.L_x_540) ;  /* 0x000001a000017945 */ /* 0x000fe60003800000 */
[----:B------:R-:W-:Y:S02]  /*20c00*/  IMAD.SHL.U32 R165, R165, 0x200, RZ ;  /* 0x00000200a5a57824 */ /* 0x000fe400078e00ff */
[----:B---3--:R-:W-:-:S04]  /*20c10*/  IMAD.WIDE.U32 R8, R163, R4, R10 ;  /* 0x00000004a3087225 */ /* 0x008fc800078e000a */
[----:B------:R-:W-:Y:S02]  /*20c20*/  IMAD.IADD R9, R171, 0x1, R9 ;  /* 0x00000001ab097824 */ /* 0x000fe400078e0209 */
[----:B0-----:R-:W-:-:S04]  /*20c30*/  IMAD.WIDE.U32 R158, R162, UR44, R8 ;  /* 0x0000002ca29e7c25 */ /* 0x001fc8000f8e0008 */
[----:B------:R-:W-:Y:S01]  /*20c40*/  IMAD.U32 R9, RZ, RZ, UR8 ;  /* 0x00000008ff097e24 */ /* 0x000fe2000f8e00ff */
[----:B------:R-:W-:Y:S01]  /*20c50*/  LEA R8, P6, R158, R6, 0x1 ;  /* 0x000000069e087211 */ /* 0x000fe200078c08ff */
[----:B--2---:R-:W-:-:S04]  /*20c60*/  IMAD.U32 R5, R17, 0x10000, RZ ;  /* 0x0001000011057824 */ /* 0x004fc800078e00ff */
[----:B------:R-:W-:-:S04]  /*20c70*/  FMUL R5, R5, R16 ;  /* 0x0000001005057220 */ /* 0x000fc80000400000 */
[----:B----4-:R-:W-:Y:S01]  /*20c80*/  FFMA R160, R172, R2, R5 ;  /* 0x00000002aca07223 */ /* 0x010fe20000000005 */
[----:B------:R-:W-:Y:S01]  /*20c90*/  MOV R172, UR9 ;  /* 0x0000000900ac7c02 */ /* 0x000fe20008000f00 */
[----:B------:R-:W-:-:S03]  /*20ca0*/  IMAD.IADD R5, R168, 0x1, R159 ;  /* 0x00000001a8057824 */ /* 0x000fc600078e029f */
[----:B------:R-:W-:Y:S02]  /*20cb0*/  SHF.L.U64.HI R172, R9, 0x9, R172 ;  /* 0x0000000909ac7819 */ /* 0x000fe400000102ac */
[----:B------:R-:W-:Y:S01]  /*20cc0*/  LEA.HI.X R9, R158, R7, R5, 0x1, P6 ;  /* 0x000000079e097211 */ /* 0x000fe200030f0c05 */
[----:B------:R-:W-:Y:S01]  /*20cd0*/  IMAD.WIDE.U32 R4, R163, R4, R166 ;  /* 0x00000004a3047225 */ /* 0x000fe200078e00a6 */
[----:B------:R-:W-:Y:S02]  /*20ce0*/  IADD3 R158, P6, R165, R14, RZ ;  /* 0x0000000ea59e7210 */ /* 0x000fe40007fde0ff */
[----:B------:R-:W-:Y:S01]  /*20cf0*/  F2FP.BF16.F32.PACK_AB R160, RZ, R160 ;  /* 0x000000a0ffa0723e */ /* 0x000fe200000010ff */
[----:B------:R-:W-:Y:S02]  /*20d00*/  IMAD.IADD R171, R171, 0x1, R5 ;  /* 0x00000001abab7824 */ /* 0x000fe400078e0205 */
[----:B------:R-:W-:Y:S01]  /*20d10*/  IMAD.X R159, R172, 0x1, R15, P6 ;  /* 0x00000001ac9f7824 */ /* 0x000fe200030e060f */
[----:B------:R-:W-:-:S04]  /*20d20*/  IADD3 R164, P6, R164, R4, RZ ;  /* 0x00000004a4a47210 */ /* 0x000fc80007fde0ff */
[----:B------:R0:W-:Y:S01]  /*20d30*/  @P1 STG.E.U16 desc[UR36][R158.64], R160 ;  /* 0x000000a09e001986 */ /* 0x0001e2000c101524 */
[----:B------:R-:W-:Y:S01]  /*20d40*/  ISETP.GT.AND P1, PT, R0, 0x1, P2 ;  /* 0x000000010000780c */ /* 0x000fe20001724270 */
[----:B------:R-:W-:Y:S01]  /*20d50*/  IMAD.X R161, R171, 0x1, R161, P6 ;  /* 0x00000001aba17824 */ /* 0x000fe200030e06a1 */
[----:B------:R-:W-:-:S11]  /*20d60*/  IADD3 R4, P6, R10, R4, RZ ;  /* 0x000000040a047210 */ /* 0x000fd60007fde0ff */
[----:B0-----:R-:W-:Y:S05]  /*20d70*/  @!P1 BRA `(.L_x_541) ;  /* 0x0000000000049947 */ /* 0x001fea0003800000 */
[----:B------:R0:W5:Y:S02]  /*20d80*/  LDG.E.LTC128B.U16 R17, desc[UR36][R8.64+0x2] ;  /* 0x0000022408117981 */ /* 0x000164000c1e1520 */
.L_x_541:
[----:B------:R-:W-:Y:S05]  /*20d90*/  BSYNC B1 ;  /* 0x0000000000017941 */ /* 0x000fea0003800000 */
.L_x_540:
[----:B------:R-:W2:Y:S01]  /*20da0*/  LDL.LU R160, [R1+0x404] ;  /* 0x0004040001a07983 */ /* 0x000ea20000300800 */
[----:B-----5:R-:W-:Y:S01]  /*20db0*/  IMAD.U32 R10, R17, 0x10000, RZ ;  /* 0x00010000110a7824 */ /* 0x020fe200078e00ff */
[----:B------:R-:W-:Y:S01]  /*20dc0*/  BSSY B1, `(.L_x_542) ;  /* 0x0000018000017945 */ /* 0x000fe20003800000 */
[----:B------:R-:W-:Y:S02]  /*20dd0*/  IMAD.X R5, R11, 0x1, R171, P6 ;  /* 0x000000010b057824 */ /* 0x000fe400030e06ab */
[----:B------:R-:W-:Y:S01]  /*20de0*/  FMUL R10, R10, R16 ;  /* 0x000000100a0a7220 */ /* 0x000fe20000400000 */
[----:B------:R-:W-:-:S04]  /*20df0*/  IMAD.WIDE.U32 R162, R162, UR44, R4 ;  /* 0x0000002ca2a27c25 */ /* 0x000fc8000f8e0004 */
[----:B------:R-:W-:Y:S02]  /*20e00*/  IMAD.IADD R168, R168, 0x1, R163 ;  /* 0x00000001a8a87824 */ /* 0x000fe400078e02a3 */
[----:B------:R-:W-:Y:S02]  /*20e10*/  @P1 IMAD.MOV.U32 R5, RZ, RZ, R159 ;  /* 0x000000ffff051224 */ /* 0x000fe400078e009f */
[----:B--2---:R-:W-:Y:S01]  /*20e20*/  FFMA R10, R160, R2, R10 ;  /* 0x00000002a00a7223 */ /* 0x004fe2000000000a */
[----:B------:R-:W-:-:S04]  /*20e30*/  LEA R160, P6, R164, R6, 0x1 ;  /* 0x00000006a4a07211 */ /* 0x000fc800078c08ff */
[----:B------:R-:W-:Y:S02]  /*20e40*/  F2FP.BF16.F32.PACK_AB R4, RZ, R10 ;  /* 0x0000000aff04723e */ /* 0x000fe400000010ff */
[----:B------:R-:W-:Y:S02]  /*20e50*/  LEA.HI.X R161, R164, R7, R161, 0x1, P6 ;  /* 0x00000007a4a17211 */ /* 0x000fe400030f0ca1 */
[----:B------:R-:W-:Y:S02]  /*20e60*/  PRMT R10, R4, 0x7610, R10 ;  /* 0x00007610040a7816 */ /* 0x000fe4000000000a */
[----:B------:R-:W-:Y:S02]  /*20e70*/  @P1 MOV R4, R158 ;  /* 0x0000009e00041202 */ /* 0x000fe40000000f00 */
[----:B------:R-:W-:-:S03]  /*20e80*/  LEA R6, P6, R162, R6, 0x1 ;  /* 0x00000006a2067211 */ /* 0x000fc600078c08ff */
[----:B------:R2:W-:Y:S01]  /*20e90*/  @P1 STG.E.U16 desc[UR36][R4.64+0x2], R10 ;  /* 0x0000020a04001986 */ /* 0x0005e2000c101524 */
[----:B------:R-:W-:Y:S02]  /*20ea0*/  LEA.HI.X R7, R162, R7, R168, 0x1, P6 ;  /* 0x00000007a2077211 */ /* 0x000fe400030f0ca8 */
[----:B--2---:R-:W-:-:S04]  /*20eb0*/  IADD3 R4, P1, P6, R169, R14, R165 ;  /* 0x0000000ea9047210 */ /* 0x004fc80007e3e0a5 */
[----:B------:R-:W-:Y:S02]  /*20ec0*/  IADD3.X R5, R170, R15, R172, P1, P6 ;  /* 0x0000000faa057210 */ /* 0x000fe40000fec4ac */
[----:B------:R-:W-:Y:S02]  /*20ed0*/  IADD3 R10, P6, R158, R169, RZ ;  /* 0x000000a99e0a7210 */ /* 0x000fe40007fde0ff */
[----:B------:R-:W-:Y:S02]  /*20ee0*/  ISETP.GT.AND P1, PT, R3, 0x108, PT ;  /* 0x000001080300780c */ /* 0x000fe40003f24270 */
[----:B------:R-:W-:Y:S01]  /*20ef0*/  PRMT R3, R17, 0x7610, R3 ;  /* 0x0000761011037816 */ /* 0x000fe20000000003 */
[----:B------:R-:W-:Y:S01]  /*20f00*/  IMAD.X R11, R159, 0x1, R170, P6 ;  /* 0x000000019f0b7824 */ /* 0x000fe200030e06aa */
[----:B------:R-:W-:-:S13]  /*20f10*/  ISETP.GT.AND P6, PT, R0, RZ, P1 ;  /* 0x000000ff0000720c */ /* 0x000fda0000fc4270 */
[----:B------:R-:W-:Y:S05]  /*20f20*/  @!P6 BRA `(.L_x_543) ;  /* 0x000000000004e947 */ /* 0x000fea0003800000 */
[----:B------:R2:W5:Y:S02]  /*20f30*/  LDG.E.LTC128B.U16 R3, desc[UR36][R160.64] ;  /* 0x00000024a0037981 */ /* 0x000564000c1e1520 */
.L_x_543:
[----:B------:R-:W-:Y:S05]  /*20f40*/  BSYNC B1 ;  /* 0x0000000000017941 */ /* 0x000fea0003800000 */
.L_x_542:
[----:B--2---:R-:W2:Y:S01]  /*20f50*/  LDL.LU R160, [R1+0x408] ;  /* 0x0004080001a07983 */ /* 0x004ea20000300800 */
[----:B-----5:R-:W-:Y:S01]  /*20f60*/  IMAD.U32 R17, R3, 0x10000, RZ ;  /* 0x0001000003117824 */ /* 0x020fe200078e00ff */
[----:B------:R-:W-:Y:S03]  /*20f70*/  BSSY B1, `(.L_x_544) ;  /* 0x0000008000017945 */ /* 0x000fe60003800000 */
[----:B------:R-:W-:-:S04]  /*20f80*/  FMUL R17, R17, R16 ;  /* 0x0000001011117220 */ /* 0x000fc80000400000 */
[----:B--2---:R-:W-:-:S05]  /*20f90*/  FFMA R17, R160, R2, R17 ;  /* 0x00000002a0117223 */ /* 0x004fca0000000011 */
[----:B------:R-:W-:-:S05]  /*20fa0*/  F2FP.BF16.F32.PACK_AB R17, RZ, R17 ;  /* 0x00000011ff11723e */ /* 0x000fca00000010ff */
[----:B------:R2:W-:Y:S01]  /*20fb0*/  @P6 STG.E.U16 desc[UR36][R10.64], R17 ;  /* 0x000000110a006986 */ /* 0x0005e2000c101524 */
[----:B------:R-:W-:-:S13]  /*20fc0*/  ISETP.GT.AND P6, PT, R0, 0x1, P1 ;  /* 0x000000010000780c */ /* 0x000fda0000fc4270 */
[----:B--2---:R-:W-:Y:S05]  /*20fd0*/  @!P6 BRA `(.L_x_545) ;  /* 0x000000000004e947 */ /* 0x004fea0003800000 */
[----:B------:R2:W5:Y:S02]  /*20fe0*/  LDG.E.LTC128B.U16 R3, desc[UR36][R6.64+0x2] ;  /* 0x0000022406037981 */ /* 0x000564000c1e1520 */
.L_x_545:
[----:B------:R-:W-:Y:S05]  /*20ff0*/  BSYNC B1 ;  /* 0x0000000000017941 */ /* 0x000fea0003800000 */
.L_x_544:
[----:B------:R-:W3:Y:S01]  /*21000*/  LDL.LU R160, [R1+0x40c] ;  /* 0x00040c0001a07983 */ /* 0x000ee20000300800 */
[----:B-----5:R-:W-:Y:S01]  /*21010*/  IMAD.U32 R17, R3, 0x10000, RZ ;  /* 0x0001000003117824 */ /* 0x020fe200078e00ff */
[----:B------:R-:W-:Y:S03]  /*21020*/  BSSY B1, `(.L_x_546) ;  /* 0x0000008000017945 */ /* 0x000fe60003800000 */
[----:B------:R-:W-:-:S04]  /*21030*/  FMUL R17, R17, R16 ;  /* 0x0000001011117220 */ /* 0x000fc80000400000 */
[----:B---3--:R-:W-:-:S05]  /*21040*/  FFMA R17, R160, R2, R17 ;  /* 0x00000002a0117223 */ /* 0x008fca0000000011 */
[----:B------:R-:W-:-:S05]  /*21050*/  F2FP.BF16.F32.PACK_AB R17, RZ, R17 ;  /* 0x00000011ff11723e */ /* 0x000fca00000010ff */
[----:B------:R3:W-:Y:S01]  /*21060*/  @P6 STG.E.U16 desc[UR36][R10.64+0x2], R17 ;  /* 0x000002110a006986 */ /* 0x0007e2000c101524 */
[----:B------:R-:W-:-:S13]  /*21070*/  ISETP.GT.AND P6, PT, R0, 0x8, P2 ;  /* 0x000000080000780c */ /* 0x000fda00017c4270 */
[----:B---3--:R-:W-:Y:S05]  /*21080*/  @!P6 BRA `(.L_x_547) ;  /* 0x000000000004e947 */ /* 0x008fea0003800000 */
[----:B------:R3:W5:Y:S02]  /*21090*/  LDG.E.LTC128B.U16 R3, desc[UR36][R8.64+0x10] ;  /* 0x0000102408037981 */ /* 0x000764000c1e1520 */
.L_x_547:
[----:B------:R-:W-:Y:S05]  /*210a0*/  BSYNC B1 ;  /* 0x0000000000017941 */ /* 0x000fea0003800000 */
.L_x_546:
[----:B------:R-:W4:Y:S01]  /*210b0*/  LDL.LU R11, [R1+0x410] ;  /* 0x00041000010b7983 */ /* 0x000f220000300800 */
[----:B-----5:R-:W-:Y:S01]  /*210c0*/  IMAD.U32 R10, R3, 0x10000, RZ ;  /* 0x00010000030a7824 */ /* 0x020fe200078e00ff */
[----:B------:R-:W-:Y:S03]  /*210d0*/  BSSY B1, `(.L_x_548) ;  /* 0x000000b000017945 */ /* 0x000fe60003800000 */
[----:B------:R-:W-:-:S04]  /*210e0*/  FMUL R10, R10, R16 ;  /* 0x000000100a0a7220 */ /* 0x000fc80000400000 */
[----:B----4-:R-:W-:Y:S01]  /*210f0*/  FFMA R10, R11, R2, R10 ;  /* 0x000000020b0a7223 */ /* 0x010fe2000000000a */
[----:B------:R-:W-:-:S04]  /*21100*/  IMAD.MOV.U32 R11, RZ, RZ, R159 ;  /* 0x000000ffff0b7224 */ /* 0x000fc800078e009f */
[----:B------:R-:W-:-:S04]  /*21110*/  F2FP.BF16.F32.PACK_AB R10, RZ, R10 ;  /* 0x0000000aff0a723e */ /* 0x000fc800000010ff */
[----:B------:R-:W-:Y:S01]  /*21120*/  PRMT R17, R10, 0x7610, R17 ;  /* 0x000076100a117816 */ /* 0x000fe20000000011 */
[----:B------:R-:W-:-:S05]  /*21130*/  IMAD.MOV.U32 R10, RZ, RZ, R158 ;  /* 0x000000ffff0a7224 */ /* 0x000fca00078e009e */
[----:B------:R4:W-:Y:S01]  /*21140*/  @P6 STG.E.U16 desc[UR36][R10.64+0x10], R17 ;  /* 0x000010110a006986 */ /* 0x0009e2000c101524 */
[----:B------:R-:W-:-:S13]  /*21150*/  ISETP.GT.AND P6, PT, R0, 0x9, P2 ;  /* 0x000000090000780c */ /* 0x000fda00017c4270 */
[----:B----4-:R-:W-:Y:S05]  /*21160*/  @!P6 BRA `(.L_x_549) ;  /* 0x000000000004e947 */ /* 0x010fea0003800000 */
[----:B------:R4:W5:Y:S02]  /*21170*/  LDG.E.LTC128B.U16 R3, desc[UR36][R8.64+0x12] ;  /* 0x0000122408037981 */ /* 0x000964000c1e1520 */
.L_x_549:
[----:B------:R-:W-:Y:S05]  /*21180*/  BSYNC B1 ;  /* 0x0000000000017941 */ /* 0x000fea0003800000 */
.L_x_548:
[----:B------:R-:W2:Y:S01]  /*21190*/  LDL.LU R160, [R1+0x414] ;  /* 0x0004140001a07983 */ /* 0x000ea20000300800 */
[----:B-----5:R-:W-:Y:S01]  /*211a0*/  IMAD.U32 R17, R3, 0x10000, RZ ;  /* 0x0001000003117824 */ /* 0x020fe200078e00ff */
[----:B------:R-:W-:Y:S03]  /*211b0*/  BSSY B1, `(.L_x_550) ;  /* 0x000000a000017945 */ /* 0x000fe60003800000 */
[----:B------:R-:W-:-:S04]  /*211c0*/  FMUL R17, R17, R16 ;  /* 0x0000001011117220 */ /* 0x000fc80000400000 */
[----:B--2---:R-:W-:-:S05]  /*211d0*/  FFMA R17, R160, R2, R17 ;  /* 0x00000002a0117223 */ /* 0x004fca0000000011 */
[----:B------:R-:W-:-:S05]  /*211e0*/  F2FP.BF16.F32.PACK_AB R17, RZ, R17 ;  /* 0x00000011ff11723e */ /* 0x000fca00000010ff */
[----:B------:R2:W-:Y:S01]  /*211f0*/  @P6 STG.E.U16 desc[UR36][R10.64+0x12], R17 ;  /* 0x000012110a006986 */ /* 0x0005e2000c101524 */
[----:B------:R-:W-:-:S04]  /*21200*/  IADD3 R158, P6, R169, R158, RZ ;  /* 0x0000009ea99e7210 */ /* 0x000fc80007fde0ff */
[----:B------:R-:W-:Y:S02]  /*21210*/  IADD3.X R159, R170, R159, RZ, P6, !PT ;  /* 0x0000009faa9f7210 */ /* 0x000fe400037fe4ff */
[----:B------:R-:W-:-:S13]  /*21220*/  ISETP.GT.AND P6, PT, R0, 0x8, P1 ;  /* 0x000000080000780c */ /* 0x000fda0000fc4270 */
[----:B--2---:R-:W-:Y:S05]  /*21230*/  @!P6 BRA `(.L_x_551) ;  /* 0x000000000004e947 */ /* 0x004fea0003800000 */
[----:B------:R2:W5:Y:S02]  /*21240*/  LDG.E.LTC128B.U16 R3, desc[UR36][R6.64+0x10] ;  /* 0x0000102406037981 */ /* 0x000564000c1e1520 */
.L_x_551:
[----:B------:R-:W-:Y:S05]  /*21250*/  BSYNC B1 ;  /* 0x0000000000017941 */ /* 0x000fea0003800000 */
.L_x_550:
        /* <DEDUP_REMOVED lines=10> */
.L_x_553:
[----:B------:R-:W-:Y:S05]  /*21300*/  BSYNC B1 ;  /* 0x0000000000017941 */ /* 0x000fea0003800000 */
.L_x_552:
[----:B------:R-:W2:Y:S01]  /*21310*/  LDL.LU R158, [R1+0x41c] ;  /* 0x00041c00019e7983 */ /* 0x000ea20000300800 */
        /* <DEDUP_REMOVED lines=9> */
.L_x_555:
[----:B------:R-:W-:Y:S05]  /*213b0*/  BSYNC B1 ;  /* 0x0000000000017941 */ /* 0x000fea0003800000 */
.L_x_554:
        /* <DEDUP_REMOVED lines=10> */
.L_x_557:
[----:B------:R-:W-:Y:S05]  /*21460*/  BSYNC B1 ;  /* 0x0000000000017941 */ /* 0x000fea0003800000 */
.L_x_556:
        /* <DEDUP_REMOVED lines=10> */
.L_x_559:
[----:B------:R-:W-:Y:S05]  /*21510*/  BSYNC B1 ;  /* 0x0000000000017941 */ /* 0x000fea0003800000 */
.L_x_558:
        /* <DEDUP_REMOVED lines=10> */
.L_x_561:
[----:B------:R-:W-:Y:S05]  /*215c0*/  BSYNC B1 ;  /* 0x0000000000017941 */ /* 0x000fea0003800000 */
.L_x_560:
        /* <DEDUP_REMOVED lines=10> */
.L_x_563:
[----:B------:R-:W-:Y:S05]  /*21670*/  BSYNC B1 ;  /* 0x0000000000017941 */ /* 0x000fea0003800000 */
.L_x_562:
        /* <DEDUP_REMOVED lines=10> */
.L_x_565:
[----:B------:R-:W-:Y:S05]  /*21720*/  BSYNC B1 ;  /* 0x0000000000017941 */ /* 0x000fea0003800000 */
.L_x_564:
        /* <DEDUP_REMOVED lines=10> */
.L_x_567:
[----:B------:R-:W-:Y:S05]  /*217d0*/  BSYNC B1 ;  /* 0x0000000000017941 */ /* 0x000fea0003800000 */
.L_x_566:
[----:B------:R-:W3:Y:S01]  /*217e0*/  LDL.LU R158, [R1+0x438] ;  /* 0x00043800019e7983 */ /* 0x000ee20000300800 */
[----:B-----5:R-:W-:Y:S01]  /*217f0*/  SHF.L.U32 R17, R3, 0x10, RZ ;  /* 0x0000001003117819 */ /* 0x020fe200000006ff */
[----:B------:R-:W-:Y:S04]  /*21800*/  BSSY B1, `(.L_x_568) ;  /* 0x0000008000017945 */ /* 0x000fe80003800000 */
[----:B------:R-:W-:-:S04]  /*21810*/  FMUL R17, R17, R16 ;  /* 0x0000001011117220 */ /* 0x000fc80000400000 */
[----:B---3--:R-:W-:-:S05]  /*21820*/  FFMA R17, R158, R2, R17 ;  /* 0x000000029e117223 */ /* 0x008fca0000000011 */
[----:B------:R-:W-:-:S05]  /*21830*/  F2FP.BF16.F32.PACK_AB R17, RZ, R17 ;  /* 0x00000011ff11723e */ /* 0x000fca00000010ff */
[----:B------:R3:W-:Y:S01]  /*21840*/  @P6 STG.E.U16 desc[UR36][R4.64+0x30], R17 ;  /* 0x0000301104006986 */ /* 0x0007e2000c101524 */
[----:B------:R-:W-:-:S13]  /*21850*/  ISETP.GT.AND P6, PT, R0, 0x19, P1 ;  /* 0x000000190000780c */ /* 0x000fda0000fc4270 */
[----:B---3--:R-:W-:Y:S05]  /*21860*/  @!P6 BRA `(.L_x_569) ;  /* 0x000000000004e947 */ /* 0x008fea0003800000 */
[----:B------:R3:W5:Y:S02]  /*21870*/  LDG.E.LTC128B.U16 R3, desc[UR36][R6.64+0x32] ;  /* 0x0000322406037981 */ /* 0x000764000c1e1520 */
.L_x_569:
[----:B------:R-:W-:Y:S05]  /*21880*/  BSYNC B1 ;  /* 0x0000000000017941 */ /* 0x000fea0003800000 */
.L_x_568:
        /* <DEDUP_REMOVED lines=10> */
.L_x_571:
[----:B------:R-:W-:Y:S05]  /*21930*/  BSYNC B1 ;  /* 0x0000000000017941 */ /* 0x000fea0003800000 */
.L_x_570:
        /* <DEDUP_REMOVED lines=10> */
.L_x_573:
[----:B------:R-:W-:Y:S05]  /*219e0*/  BSYNC B1 ;  /* 0x0000000000017941 */ /* 0x000fea0003800000 */
.L_x_572:
        /* <DEDUP_REMOVED lines=10> */
.L_x_575:
[----:B------:R-:W-:Y:S05]  /*21a90*/  BSYNC B1 ;  /* 0x0000000000017941 */ /* 0x000fea0003800000 */
.L_x_574:
        /* <DEDUP_REMOVED lines=10> */
.L_x_577:
[----:B------:R-:W-:Y:S05]  /*21b40*/  BSYNC B1 ;  /* 0x0000000000017941 */ /* 0x000fea0003800000 */
.L_x_576:
        /* <DEDUP_REMOVED lines=10> */
.L_x_579:
[----:B------:R-:W-:Y:S05]  /*21bf0*/  BSYNC B1 ;  /* 0x0000000000017941 */ /* 0x000fea0003800000 */
.L_x_578:
        /* <DEDUP_REMOVED lines=10> */
.L_x_581:
[----:B------:R-:W-:Y:S05]  /*21ca0*/  BSYNC B1 ;  /* 0x0000000000017941 */ /* 0x000fea0003800000 */
.L_x_580:
        /* <DEDUP_REMOVED lines=10> */
.L_x_583:
[----:B------:R-:W-:Y:S05]  /*21d50*/  BSYNC B1 ;  /* 0x0000000000017941 */ /* 0x000fea0003800000 */
.L_x_582:
        /* <DEDUP_REMOVED lines=10> */
.L_x_585:
[----:B------:R-:W-:Y:S05]  /*21e00*/  BSYNC B1 ;  /* 0x0000000000017941 */ /* 0x000fea0003800000 */
.L_x_584:
[----:B------:R-:W2:Y:S01]  /*21e10*/  LDL.LU R158, [R1+0x45c] ;  /* 0x00045c00019e7983 */ /* 0x000ea20000300800 */
[----:B-----5:R-:W-:Y:S01]  /*21e20*/  SHF.L.U32 R17, R3, 0x10, RZ ;  /* 0x0000001003117819 */ /* 0x020fe200000006ff */
[----:B------:R-:W-:Y:S04]  /*21e30*/  BSSY B1, `(.L_x_586) ;  /* 0x0000008000017945 */ /* 0x000fe80003800000 */
[----:B------:R-:W-:-:S04]  /*21e40*/  FMUL R17, R17, R16 ;  /* 0x0000001011117220 */ /* 0x000fc80000400000 */
[----:B--2---:R-:W-:-:S05]  /*21e50*/  FFMA R17, R158, R2, R17 ;  /* 0x000000029e117223 */ /* 0x004fca0000000011 */
[----:B------:R-:W-:-:S05]  /*21e60*/  F2FP.BF16.F32.PACK_AB R17, RZ, R17 ;  /* 0x00000011ff11723e */ /* 0x000fca00000010ff */
[----:B------:R2:W-:Y:S01]  /*21e70*/  @P6 STG.E.U16 desc[UR36][R4.64+0x52], R17 ;  /* 0x0000521104006986 */ /* 0x0005e2000c101524 */
[----:B------:R-:W-:-:S13]  /*21e80*/  ISETP.GT.AND P6, PT, R0, 0x30, P2 ;  /* 0x000000300000780c */ /* 0x000fda00017c4270 */
[----:B--2---:R-:W-:Y:S05]  /*21e90*/  @!P6 BRA `(.L_x_587) ;  /* 0x000000000004e947 */ /* 0x004fea0003800000 */
[----:B------:R2:W5:Y:S02]  /*21ea0*/  LDG.E.LTC128B.U16 R3, desc[UR36][R8.64+0x60] ;  /* 0x0000602408037981 */ /* 0x000564000c1e1520 */
.L_x_587:
[----:B------:R-:W-:Y:S05]  /*21eb0*/  BSYNC B1 ;  /* 0x0000000000017941 */ /* 0x000fea0003800000 */
.L_x_586:
        /* <DEDUP_REMOVED lines=10> */
.L_x_589:
[----:B------:R-:W-:Y:S05]  /*21f60*/  BSYNC B1 ;  /* 0x0000000000017941 */ /* 0x000fea0003800000 */
.L_x_588:
        /* <DEDUP_REMOVED lines=10> */
.L_x_591:
[----:B------:R-:W-:Y:S05]  /*22010*/  BSYNC B1 ;  /* 0x0000000000017941 */ /* 0x000fea0003800000 */
.L_x_590:
        /* <DEDUP_REMOVED lines=10> */
.L_x_593:
[----:B------:R-:W-:Y:S05]  /*220c0*/  BSYNC B1 ;  /* 0x0000000000017941 */ /* 0x000fea0003800000 */
.L_x_592:
        /* <DEDUP_REMOVED lines=10> */
.L_x_595:
[----:B------:R-:W-:Y:S05]  /*22170*/  BSYNC B1 ;  /* 0x0000000000017941 */ /* 0x000fea0003800000 */
.L_x_594:
        /* <DEDUP_REMOVED lines=10> */
.L_x_597:
[----:B------:R-:W-:Y:S05]  /*22220*/  BSYNC B1 ;  /* 0x0000000000017941 */ /* 0x000fea0003800000 */
.L_x_596:
        /* <DEDUP_REMOVED lines=10> */
.L_x_599:
[----:B------:R-:W-:Y:S05]  /*222d0*/  BSYNC B1 ;  /* 0x0000000000017941 */ /* 0x000fea0003800000 */
.L_x_598:
        /* <DEDUP_REMOVED lines=10> */
.L_x_601:
[----:B------:R-:W-:Y:S05]  /*22380*/  BSYNC B1 ;  /* 0x0000000000017941 */ /* 0x000fea0003800000 */
.L_x_600:
        /* <DEDUP_REMOVED lines=10> */
.L_x_603:
[----:B------:R-:W-:Y:S05]  /*22430*/  BSYNC B1 ;  /* 0x0000000000017941 */ /* 0x000fea0003800000 */
.L_x_602:
        /* <DEDUP_REMOVED lines=10> */
.L_x_605:
[----:B------:R-:W-:Y:S05]  /*224e0*/  BSYNC B1 ;  /* 0x0000000000017941 */ /* 0x000fea0003800000 */
.L_x_604:
        /* <DEDUP_REMOVED lines=10> */
.L_x_607:
[----:B------:R-:W-:Y:S05]  /*22590*/  BSYNC B1 ;  /* 0x0000000000017941 */ /* 0x000fea0003800000 */
.L_x_606:
        /* <DEDUP_REMOVED lines=10> */
.L_x_609:
[----:B------:R-:W-:Y:S05]  /*22640*/  BSYNC B1 ;  /* 0x0000000000017941 */ /* 0x000fea0003800000 */
.L_x_608:
        /* <DEDUP_REMOVED lines=10> */
.L_x_611:
[----:B------:R-:W-:Y:S05]  /*226f0*/  BSYNC B1 ;  /* 0x0000000000017941 */ /* 0x000fea0003800000 */
.L_x_610:
        /* <DEDUP_REMOVED lines=10> */
.L_x_613:
[----:B------:R-:W-:Y:S05]  /*227a0*/  BSYNC B1 ;  /* 0x0000000000017941 */ /* 0x000fea0003800000 */
.L_x_612:
        /* <DEDUP_REMOVED lines=10> */
.L_x_615:
[----:B------:R-:W-:Y:S05]  /*22850*/  BSYNC B1 ;  /* 0x0000000000017941 */ /* 0x000fea0003800000 */
.L_x_614:
        /* <DEDUP_REMOVED lines=10> */
.L_x_617:
[----:B------:R-:W-:Y:S05]  /*22900*/  BSYNC B1 ;  /* 0x0000000000017941 */ /* 0x000fea0003800000 */
.L_x_616:
        /* <DEDUP_REMOVED lines=10> */
.L_x_619:
[----:B------:R-:W-:Y:S05]  /*229b0*/  BSYNC B1 ;  /* 0x0000000000017941 */ /* 0x000fea0003800000 */
.L_x_618:
        /* <DEDUP_REMOVED lines=10> */
.L_x_621:
[----:B------:R-:W-:Y:S05]  /*22a60*/  BSYNC B1 ;  /* 0x0000000000017941 */ /* 0x000fea0003800000 */
.L_x_620:
        /* <DEDUP_REMOVED lines=10> */
.L_x_623:
[----:B------:R-:W-:Y:S05]  /*22b10*/  BSYNC B1 ;  /* 0x0000000000017941 */ /* 0x000fea0003800000 */
.L_x_622:
        /* <DEDUP_REMOVED lines=10> */
.L_x_625:
[----:B------:R-:W-:Y:S05]  /*22bc0*/  BSYNC B1 ;  /* 0x0000000000017941 */ /* 0x000fea0003800000 */
.L_x_624:
        /* <DEDUP_REMOVED lines=10> */
.L_x_627:
[----:B------:R-:W-:Y:S05]  /*22c70*/  BSYNC B1 ;  /* 0x0000000000017941 */ /* 0x000fea0003800000 */
.L_x_626:
        /* <DEDUP_REMOVED lines=10> */
.L_x_629:
[----:B------:R-:W-:Y:S05]  /*22d20*/  BSYNC B1 ;  /* 0x0000000000017941 */ /* 0x000fea0003800000 */
.L_x_628:
        /* <DEDUP_REMOVED lines=10> */
.L_x_631:
[----:B------:R-:W-:Y:S05]  /*22dd0*/  BSYNC B1 ;  /* 0x0000000000017941 */ /* 0x000fea0003800000 */
.L_x_630:
        /* <DEDUP_REMOVED lines=10> */
.L_x_633:
[----:B------:R-:W-:Y:S05]  /*22e80*/  BSYNC B1 ;  /* 0x0000000000017941 */ /* 0x000fea0003800000 */
.L_x_632:
        /* <DEDUP_REMOVED lines=10> */
.L_x_635:
[----:B------:R-:W-:Y:S05]  /*22f30*/  BSYNC B1 ;  /* 0x0000000000017941 */ /* 0x000fea0003800000 */
.L_x_634:
        /* <DEDUP_REMOVED lines=10> */
.L_x_637:
[----:B------:R-:W-:Y:S05]  /*22fe0*/  BSYNC B1 ;  /* 0x0000000000017941 */ /* 0x000fea0003800000 */
.L_x_636:
        /* <DEDUP_REMOVED lines=10> */
.L_x_639:
[----:B------:R-:W-:Y:S05]  /*23090*/  BSYNC B1 ;  /* 0x0000000000017941 */ /* 0x000fea0003800000 */
.L_x_638:
        /* <DEDUP_REMOVED lines=10> */
.L_x_641:
[----:B------:R-:W-:Y:S05]  /*23140*/  BSYNC B1 ;  /* 0x0000000000017941 */ /* 0x000fea0003800000 */
.L_x_640:
        /* <DEDUP_REMOVED lines=10> */
.L_x_643:
[----:B------:R-:W-:Y:S05]  /*231f0*/  BSYNC B1 ;  /* 0x0000000000017941 */ /* 0x000fea0003800000 */
.L_x_642:
        /* <DEDUP_REMOVED lines=10> */
.L_x_645:
[----:B------:R-:W-:Y:S05]  /*232a0*/  BSYNC B1 ;  /* 0x0000000000017941 */ /* 0x000fea0003800000 */
.L_x_644:
        /* <DEDUP_REMOVED lines=10> */
.L_x_647:
[----:B------:R-:W-:Y:S05]  /*23350*/  BSYNC B1 ;  /* 0x0000000000017941 */ /* 0x000fea0003800000 */
.L_x_646:
        /* <DEDUP_REMOVED lines=10> */
.L_x_649:
[----:B------:R-:W-:Y:S05]  /*23400*/  BSYNC B1 ;  /* 0x0000000000017941 */ /* 0x000fea0003800000 */
.L_x_648:
        /* <DEDUP_REMOVED lines=10> */
.L_x_651:
[----:B------:R-:W-:Y:S05]  /*234b0*/  BSYNC B1 ;  /* 0x0000000000017941 */ /* 0x000fea0003800000 */
.L_x_650:
        /* <DEDUP_REMOVED lines=10> */
.L_x_653:
[----:B------:R-:W-:Y:S05]  /*23560*/  BSYNC B1 ;  /* 0x0000000000017941 */ /* 0x000fea0003800000 */
.L_x_652:
        /* <DEDUP_REMOVED lines=10> */
.L_x_655:
[----:B------:R-:W-:Y:S05]  /*23610*/  BSYNC B1 ;  /* 0x0000000000017941 */ /* 0x000fea0003800000 */
.L_x_654:
        /* <DEDUP_REMOVED lines=10> */
.L_x_657:
[----:B------:R-:W-:Y:S05]  /*236c0*/  BSYNC B1 ;  /* 0x0000000000017941 */ /* 0x000fea0003800000 */
.L_x_656:
        /* <DEDUP_REMOVED lines=10> */
.L_x_659:
[----:B------:R-:W-:Y:S05]  /*23770*/  BSYNC B1 ;  /* 0x0000000000017941 */ /* 0x000fea0003800000 */
.L_x_658:
        /* <DEDUP_REMOVED lines=10> */
.L_x_661:
[----:B------:R-:W-:Y:S05]  /*23820*/  BSYNC B1 ;  /* 0x0000000000017941 */ /* 0x000fea0003800000 */
.L_x_660:
        /* <DEDUP_REMOVED lines=10> */
.L_x_663:
[----:B------:R-:W-:Y:S05]  /*238d0*/  BSYNC B1 ;  /* 0x0000000000017941 */ /* 0x000fea0003800000 */
.L_x_662:
        /* <DEDUP_REMOVED lines=10> */
.L_x_665:
[----:B------:R-:W-:Y:S05]  /*23980*/  BSYNC B1 ;  /* 0x0000000000017941 */ /* 0x000fea0003800000 */
.L_x_664:
        /* <DEDUP_REMOVED lines=10> */
.L_x_667:
[----:B------:R-:W-:Y:S05]  /*23a30*/  BSYNC B1 ;  /* 0x0000000000017941 */ /* 0x000fea0003800000 */
.L_x_666:
        /* <DEDUP_REMOVED lines=10> */
.L_x_669:
[----:B------:R-:W-:Y:S05]  /*23ae0*/  BSYNC B1 ;  /* 0x0000000000017941 */ /* 0x000fea0003800000 */
.L_x_668:
        /* <DEDUP_REMOVED lines=10> */
.L_x_671:
[----:B------:R-:W-:Y:S05]  /*23b90*/  BSYNC B1 ;  /* 0x0000000000017941 */ /* 0x000fea0003800000 */
.L_x_670:
        /* <DEDUP_REMOVED lines=10> */
.L_x_673:
[----:B------:R-:W-:Y:S05]  /*23c40*/  BSYNC B1 ;  /* 0x0000000000017941 */ /* 0x000fea0003800000 */
.L_x_672:
        /* <DEDUP_REMOVED lines=10> */
.L_x_675:
[----:B------:R-:W-:Y:S05]  /*23cf0*/  BSYNC B1 ;  /* 0x0000000000017941 */ /* 0x000fea0003800000 */
.L_x_674:
        /* <DEDUP_REMOVED lines=10> */
.L_x_677:
[----:B------:R-:W-:Y:S05]  /*23da0*/  BSYNC B1 ;  /* 0x0000000000017941 */ /* 0x000fea0003800000 */
.L_x_676:
        /* <DEDUP_REMOVED lines=10> */
.L_x_679:
[----:B------:R-:W-:Y:S05]  /*23e50*/  BSYNC B1 ;  /* 0x0000000000017941 */ /* 0x000fea0003800000 */
.L_x_678:
        /* <DEDUP_REMOVED lines=10> */
.L_x_681:
[----:B------:R-:W-:Y:S05]  /*23f00*/  BSYNC B1 ;  /* 0x0000000000017941 */ /* 0x000fea0003800000 */
.L_x_680:
        /* <DEDUP_REMOVED lines=10> */
.L_x_683:
[----:B------:R-:W-:Y:S05]  /*23fb0*/  BSYNC B1 ;  /* 0x0000000000017941 */ /* 0x000fea0003800000 */
.L_x_682:
        /* <DEDUP_REMOVED lines=10> */
.L_x_685:
[----:B------:R-:W-:Y:S05]  /*24060*/  BSYNC B1 ;  /* 0x0000000000017941 */ /* 0x000fea0003800000 */
.L_x_684:
        /* <DEDUP_REMOVED lines=10> */
.L_x_687:
[----:B------:R-:W-:Y:S05]  /*24110*/  BSYNC B1 ;  /* 0x0000000000017941 */ /* 0x000fea0003800000 */
.L_x_686:
        /* <DEDUP_REMOVED lines=10> */
.L_x_689:
[----:B------:R-:W-:Y:S05]  /*241c0*/  BSYNC B1 ;  /* 0x0000000000017941 */ /* 0x000fea0003800000 */
.L_x_688:
        /* <DEDUP_REMOVED lines=10> */
.L_x_691:
[----:B------:R-:W-:Y:S05]  /*24270*/  BSYNC B1 ;  /* 0x0000000000017941 */ /* 0x000fea0003800000 */
.L_x_690:
        /* <DEDUP_REMOVED lines=10> */
.L_x_693:
[----:B------:R-:W-:Y:S05]  /*24320*/  BSYNC B1 ;  /* 0x0000000000017941 */ /* 0x000fea0003800000 */
.L_x_692:
        /* <DEDUP_REMOVED lines=10> */
.L_x_695:
[----:B------:R-:W-:Y:S05]  /*243d0*/  BSYNC B1 ;  /* 0x0000000000017941 */ /* 0x000fea0003800000 */
.L_x_694:
        /* <DEDUP_REMOVED lines=10> */
.L_x_697:
[----:B------:R-:W-:Y:S05]  /*24480*/  BSYNC B1 ;  /* 0x0000000000017941 */ /* 0x000fea0003800000 */
.L_x_696:
        /* <DEDUP_REMOVED lines=10> */
.L_x_699:
[----:B------:R-:W-:Y:S05]  /*24530*/  BSYNC B1 ;  /* 0x0000000000017941 */ /* 0x000fea0003800000 */
.L_x_698:
        /* <DEDUP_REMOVED lines=10> */
.L_x_701:
[----:B------:R-:W-:Y:S05]  /*245e0*/  BSYNC B1 ;  /* 0x0000000000017941 */ /* 0x000fea0003800000 */
.L_x_700:
        /* <DEDUP_REMOVED lines=10> */
.L_x_703:
[----:B------:R-:W-:Y:S05]  /*24690*/  BSYNC B1 ;  /* 0x0000000000017941 */ /* 0x000fea0003800000 */
.L_x_702:
        /* <DEDUP_REMOVED lines=10> */
.L_x_705:
[----:B------:R-:W-:Y:S05]  /*24740*/  BSYNC B1 ;  /* 0x0000000000017941 */ /* 0x000fea0003800000 */
.L_x_704:
        /* <DEDUP_REMOVED lines=10> */
.L_x_707:
[----:B------:R-:W-:Y:S05]  /*247f0*/  BSYNC B1 ;  /* 0x0000000000017941 */ /* 0x000fea0003800000 */
.L_x_706:
        /* <DEDUP_REMOVED lines=10> */
.L_x_709:
[----:B------:R-:W-:Y:S05]  /*248a0*/  BSYNC B1 ;  /* 0x0000000000017941 */ /* 0x000fea0003800000 */
.L_x_708:
        /* <DEDUP_REMOVED lines=10> */
.L_x_711:
[----:B------:R-:W-:Y:S05]  /*24950*/  BSYNC B1 ;  /* 0x0000000000017941 */ /* 0x000fea0003800000 */
.L_x_710:
        /* <DEDUP_REMOVED lines=10> */
.L_x_713:
[----:B------:R-:W-:Y:S05]  /*24a00*/  BSYNC B1 ;  /* 0x0000000000017941 */ /* 0x000fea0003800000 */
.L_x_712:
        /* <DEDUP_REMOVED lines=10> */
.L_x_715:
[----:B------:R-:W-:Y:S05]  /*24ab0*/  BSYNC B1 ;  /* 0x0000000000017941 */ /* 0x000fea0003800000 */
.L_x_714:
        /* <DEDUP_REMOVED lines=10> */
.L_x_717:
[----:B------:R-:W-:Y:S05]  /*24b60*/  BSYNC B1 ;  /* 0x0000000000017941 */ /* 0x000fea0003800000 */
.L_x_716:
        /* <DEDUP_REMOVED lines=10> */
.L_x_719:
[----:B------:R-:W-:Y:S05]  /*24c10*/  BSYNC B1 ;  /* 0x0000000000017941 */ /* 0x000fea0003800000 */
.L_x_718:
        /* <DEDUP_REMOVED lines=10> */
.L_x_721:
[----:B------:R-:W-:Y:S05]  /*24cc0*/  BSYNC B1 ;  /* 0x0000000000017941 */ /* 0x000fea0003800000 */
.L_x_720:
        /* <DEDUP_REMOVED lines=10> */
.L_x_723:
[----:B------:R-:W-:Y:S05]  /*24d70*/  BSYNC B1 ;  /* 0x0000000000017941 */ /* 0x000fea0003800000 */
.L_x_722:
        /* <DEDUP_REMOVED lines=10> */
.L_x_725:
[----:B------:R-:W-:Y:S05]  /*24e20*/  BSYNC B1 ;  /* 0x0000000000017941 */ /* 0x000fea0003800000 */
.L_x_724:
        /* <DEDUP_REMOVED lines=10> */
.L_x_727:
[----:B------:R-:W-:Y:S05]  /*24ed0*/  BSYNC B1 ;  /* 0x0000000000017941 */ /* 0x000fea0003800000 */
.L_x_726:
        /* <DEDUP_REMOVED lines=10> */
.L_x_729:
[----:B------:R-:W-:Y:S05]  /*24f80*/  BSYNC B1 ;  /* 0x0000000000017941 */ /* 0x000fea0003800000 */
.L_x_728:
        /* <DEDUP_REMOVED lines=10> */
.L_x_731:
[----:B------:R-:W-:Y:S05]  /*25030*/  BSYNC B1 ;  /* 0x0000000000017941 */ /* 0x000fea0003800000 */
.L_x_730:
        /* <DEDUP_REMOVED lines=10> */
.L_x_733:
[----:B------:R-:W-:Y:S05]  /*250e0*/  BSYNC B1 ;  /* 0x0000000000017941 */ /* 0x000fea0003800000 */
.L_x_732:
        /* <DEDUP_REMOVED lines=10> */
.L_x_735:
[----:B------:R-:W-:Y:S05]  /*25190*/  BSYNC B1 ;  /* 0x0000000000017941 */ /* 0x000fea0003800000 */
.L_x_734:
        /* <DEDUP_REMOVED lines=10> */
.L_x_737:
[----:B------:R-:W-:Y:S05]  /*25240*/  BSYNC B1 ;  /* 0x0000000000017941 */ /* 0x000fea0003800000 */
.L_x_736:
        /* <DEDUP_REMOVED lines=10> */
.L_x_739:
[----:B------:R-:W-:Y:S05]  /*252f0*/  BSYNC B1 ;  /* 0x0000000000017941 */ /* 0x000fea0003800000 */
.L_x_738:
        /* <DEDUP_REMOVED lines=10> */
.L_x_741:
[----:B------:R-:W-:Y:S05]  /*253a0*/  BSYNC B1 ;  /* 0x0000000000017941 */ /* 0x000fea0003800000 */
.L_x_740:
        /* <DEDUP_REMOVED lines=10> */
.L_x_743:
[----:B------:R-:W-:Y:S05]  /*25450*/  BSYNC B1 ;  /* 0x0000000000017941 */ /* 0x000fea0003800000 */
.L_x_742:
        /* <DEDUP_REMOVED lines=10> */
.L_x_745:
[----:B------:R-:W-:Y:S05]  /*25500*/  BSYNC B1 ;  /* 0x0000000000017941 */ /* 0x000fea0003800000 */
.L_x_744:
        /* <DEDUP_REMOVED lines=10> */
.L_x_747:
[----:B------:R-:W-:Y:S05]  /*255b0*/  BSYNC B1 ;  /* 0x0000000000017941 */ /* 0x000fea0003800000 */
.L_x_746:
        /* <DEDUP_REMOVED lines=10> */
.L_x_749:
[----:B------:R-:W-:Y:S05]  /*25660*/  BSYNC B1 ;  /* 0x0000000000017941 */ /* 0x000fea0003800000 */
.L_x_748:
        /* <DEDUP_REMOVED lines=10> */
.L_x_751:
[----:B------:R-:W-:Y:S05]  /*25710*/  BSYNC B1 ;  /* 0x0000000000017941 */ /* 0x000fea0003800000 */
.L_x_750:
        /* <DEDUP_REMOVED lines=10> */
.L_x_753:
[----:B------:R-:W-:Y:S05]  /*257c0*/  BSYNC B1 ;  /* 0x0000000000017941 */ /* 0x000fea0003800000 */
.L_x_752:
        /* <DEDUP_REMOVED lines=10> */
.L_x_755:
[----:B------:R-:W-:Y:S05]  /*25870*/  BSYNC B1 ;  /* 0x0000000000017941 */ /* 0x000fea0003800000 */
.L_x_754:
        /* <DEDUP_REMOVED lines=10> */
.L_x_757:
[----:B------:R-:W-:Y:S05]  /*25920*/  BSYNC B1 ;  /* 0x0000000000017941 */ /* 0x000fea0003800000 */
.L_x_756:
        /* <DEDUP_REMOVED lines=10> */
.L_x_759:
[----:B------:R-:W-:Y:S05]  /*259d0*/  BSYNC B1 ;  /* 0x0000000000017941 */ /* 0x000fea0003800000 */
.L_x_758:
        /* <DEDUP_REMOVED lines=10> */
.L_x_761:
[----:B------:R-:W-:Y:S05]  /*25a80*/  BSYNC B1 ;  /* 0x0000000000017941 */ /* 0x000fea0003800000 */
.L_x_760:
        /* <DEDUP_REMOVED lines=10> */
.L_x_763:
[----:B------:R-:W-:Y:S05]  /*25b30*/  BSYNC B1 ;  /* 0x0000000000017941 */ /* 0x000fea0003800000 */
.L_x_762:
        /* <DEDUP_REMOVED lines=10> */
.L_x_765:
[----:B------:R-:W-:Y:S05]  /*25be0*/  BSYNC B1 ;  /* 0x0000000000017941 */ /* 0x000fea0003800000 */
.L_x_764:
        /* <DEDUP_REMOVED lines=10> */
.L_x_767:
[----:B------:R-:W-:Y:S05]  /*25c90*/  BSYNC B1 ;  /* 0x0000000000017941 */ /* 0x000fea0003800000 */
.L_x_766:
        /* <DEDUP_REMOVED lines=10> */
.L_x_769:
[----:B------:R-:W-:Y:S05]  /*25d40*/  BSYNC B1 ;  /* 0x0000000000017941 */ /* 0x000fea0003800000 */
.L_x_768:
        /* <DEDUP_REMOVED lines=10> */
.L_x_771:
[----:B------:R-:W-:Y:S05]  /*25df0*/  BSYNC B1 ;  /* 0x0000000000017941 */ /* 0x000fea0003800000 */
.L_x_770:
        /* <DEDUP_REMOVED lines=10> */
.L_x_773:
[----:B------:R-:W-:Y:S05]  /*25ea0*/  BSYNC B1 ;  /* 0x0000000000017941 */ /* 0x000fea0003800000 */
.L_x_772:
        /* <DEDUP_REMOVED lines=10> */
.L_x_775:
[----:B------:R-:W-:Y:S05]  /*25f50*/  BSYNC B1 ;  /* 0x0000000000017941 */ /* 0x000fea0003800000 */
.L_x_774:
        /* <DEDUP_REMOVED lines=10> */
.L_x_777:
[----:B------:R-:W-:Y:S05]  /*26000*/  BSYNC B1 ;  /* 0x0000000000017941 */ /* 0x000fea0003800000 */
.L_x_776:
        /* <DEDUP_REMOVED lines=10> */
.L_x_779:
[----:B------:R-:W-:Y:S05]  /*260b0*/  BSYNC B1 ;  /* 0x0000000000017941 */ /* 0x000fea0003800000 */
.L_x_778:
        /* <DEDUP_REMOVED lines=10> */
.L_x_781:
[----:B------:R-:W-:Y:S05]  /*26160*/  BSYNC B1 ;  /* 0x0000000000017941 */ /* 0x000fea0003800000 */
.L_x_780:
        /* <DEDUP_REMOVED lines=10> */
.L_x_783:
[----:B------:R-:W-:Y:S05]  /*26210*/  BSYNC B1 ;  /* 0x0000000000017941 */ /* 0x000fea0003800000 */
.L_x_782:
        /* <DEDUP_REMOVED lines=10> */
.L_x_785:
[----:B------:R-:W-:Y:S05]  /*262c0*/  BSYNC B1 ;  /* 0x0000000000017941 */ /* 0x000fea0003800000 */
.L_x_784:
        /* <DEDUP_REMOVED lines=10> */
.L_x_787:
[----:B------:R-:W-:Y:S05]  /*26370*/  BSYNC B1 ;  /* 0x0000000000017941 */ /* 0x000fea0003800000 */
.L_x_786:
        /* <DEDUP_REMOVED lines=10> */
.L_x_789:
[----:B------:R-:W-:Y:S05]  /*26420*/  BSYNC B1 ;  /* 0x0000000000017941 */ /* 0x000fea0003800000 */
.L_x_788:
        /* <DEDUP_REMOVED lines=10> */
.L_x_791:
[----:B------:R-:W-:Y:S05]  /*264d0*/  BSYNC B1 ;  /* 0x0000000000017941 */ /* 0x000fea0003800000 */
.L_x_790:
        /* <DEDUP_REMOVED lines=10> */
.L_x_793:
[----:B------:R-:W-:Y:S05]  /*26580*/  BSYNC B1 ;  /* 0x0000000000017941 */ /* 0x000fea0003800000 */
.L_x_792:
        /* <DEDUP_REMOVED lines=10> */
.L_x_795:
[----:B------:R-:W-:Y:S05]  /*26630*/  BSYNC B1 ;  /* 0x0000000000017941 */ /* 0x000fea0003800000 */
.L_x_794:
        /* <DEDUP_REMOVED lines=10> */
.L_x_797:
[----:B------:R-:W-:Y:S05]  /*266e0*/  BSYNC B1 ;  /* 0x0000000000017941 */ /* 0x000fea0003800000 */
.L_x_796:
        /* <DEDUP_REMOVED lines=10> */
.L_x_799:
[----:B------:R-:W-:Y:S05]  /*26790*/  BSYNC B1 ;  /* 0x0000000000017941 */ /* 0x000fea0003800000 */
.L_x_798:
        /* <DEDUP_REMOVED lines=10> */
.L_x_801:
[----:B------:R-:W-:Y:S05]  /*26840*/  BSYNC B1 ;  /* 0x0000000000017941 */ /* 0x000fea0003800000 */
.L_x_800:
        /* <DEDUP_REMOVED lines=10> */
.L_x_803:
[----:B------:R-:W-:Y:S05]  /*268f0*/  BSYNC B1 ;  /* 0x0000000000017941 */ /* 0x000fea0003800000 */
.L_x_802:
        /* <DEDUP_REMOVED lines=10> */
.L_x_805:
[----:B------:R-:W-:Y:S05]  /*269a0*/  BSYNC B1 ;  /* 0x0000000000017941 */ /* 0x000fea0003800000 */
.L_x_804:
        /* <DEDUP_REMOVED lines=10> */
.L_x_807:
[----:B------:R-:W-:Y:S05]  /*26a50*/  BSYNC B1 ;  /* 0x0000000000017941 */ /* 0x000fea0003800000 */
.L_x_806:
        /* <DEDUP_REMOVED lines=10> */
.L_x_809:
[----:B------:R-:W-:Y:S05]  /*26b00*/  BSYNC B1 ;  /* 0x0000000000017941 */ /* 0x000fea0003800000 */
.L_x_808:
        /* <DEDUP_REMOVED lines=10> */
.L_x_811:
[----:B------:R-:W-:Y:S05]  /*26bb0*/  BSYNC B1 ;  /* 0x0000000000017941 */ /* 0x000fea0003800000 */
.L_x_810:
        /* <DEDUP_REMOVED lines=10> */
.L_x_813:
[----:B------:R-:W-:Y:S05]  /*26c60*/  BSYNC B1 ;  /* 0x0000000000017941 */ /* 0x000fea0003800000 */
.L_x_812:
        /* <DEDUP_REMOVED lines=10> */
.L_x_815:
[----:B------:R-:W-:Y:S05]  /*26d10*/  BSYNC B1 ;  /* 0x0000000000017941 */ /* 0x000fea0003800000 */
.L_x_814:
        /* <DEDUP_REMOVED lines=10> */
.L_x_817:
[----:B------:R-:W-:Y:S05]  /*26dc0*/  BSYNC B1 ;  /* 0x0000000000017941 */ /* 0x000fea0003800000 */
.L_x_816:
        /* <DEDUP_REMOVED lines=10> */
.L_x_819:
[----:B------:R-:W-:Y:S05]  /*26e70*/  BSYNC B1 ;  /* 0x0000000000017941 */ /* 0x000fea0003800000 */
.L_x_818:
        /* <DEDUP_REMOVED lines=10> */
.L_x_821:
[----:B------:R-:W-:Y:S05]  /*26f20*/  BSYNC B1 ;  /* 0x0000000000017941 */ /* 0x000fea0003800000 */
.L_x_820:
        /* <DEDUP_REMOVED lines=10> */
.L_x_823:
[----:B------:R-:W-:Y:S05]  /*26fd0*/  BSYNC B1 ;  /* 0x0000000000017941 */ /* 0x000fea0003800000 */
.L_x_822:
        /* <DEDUP_REMOVED lines=10> */
.L_x_825:
[----:B------:R-:W-:Y:S05]  /*27080*/  BSYNC B1 ;  /* 0x0000000000017941 */ /* 0x000fea0003800000 */
.L_x_824:
        /* <DEDUP_REMOVED lines=10> */
.L_x_827:
[----:B------:R-:W-:Y:S05]  /*27130*/  BSYNC B1 ;  /* 0x0000000000017941 */ /* 0x000fea0003800000 */
.L_x_826:
        /* <DEDUP_REMOVED lines=10> */
.L_x_829:
[----:B------:R-:W-:Y:S05]  /*271e0*/  BSYNC B1 ;  /* 0x0000000000017941 */ /* 0x000fea0003800000 */
.L_x_828:
        /* <DEDUP_REMOVED lines=10> */
.L_x_831:
[----:B------:R-:W-:Y:S05]  /*27290*/  BSYNC B1 ;  /* 0x0000000000017941 */ /* 0x000fea0003800000 */
.L_x_830:
        /* <DEDUP_REMOVED lines=10> */
.L_x_833:
[----:B------:R-:W-:Y:S05]  /*27340*/  BSYNC B1 ;  /* 0x0000000000017941 */ /* 0x000fea0003800000 */
.L_x_832:
        /* <DEDUP_REMOVED lines=10> */
.L_x_835:
[----:B------:R-:W-:Y:S05]  /*273f0*/  BSYNC B1 ;  /* 0x0000000000017941 */ /* 0x000fea0003800000 */
.L_x_834:
        /* <DEDUP_REMOVED lines=10> */
.L_x_837:
[----:B------:R-:W-:Y:S05]  /*274a0*/  BSYNC B1 ;  /* 0x0000000000017941 */ /* 0x000fea0003800000 */
.L_x_836:
        /* <DEDUP_REMOVED lines=10> */
.L_x_839:
[----:B------:R-:W-:Y:S05]  /*27550*/  BSYNC B1 ;  /* 0x0000000000017941 */ /* 0x000fea0003800000 */
.L_x_838:
        /* <DEDUP_REMOVED lines=10> */
.L_x_841:
[----:B------:R-:W-:Y:S05]  /*27600*/  BSYNC B1 ;  /* 0x0000000000017941 */ /* 0x000fea0003800000 */
.L_x_840:
        /* <DEDUP_REMOVED lines=10> */
.L_x_843:
[----:B------:R-:W-:Y:S05]  /*276b0*/  BSYNC B1 ;  /* 0x0000000000017941 */ /* 0x000fea0003800000 */
.L_x_842:
        /* <DEDUP_REMOVED lines=10> */
.L_x_845:
[----:B------:R-:W-:Y:S05]  /*27760*/  BSYNC B1 ;  /* 0x0000000000017941 */ /* 0x000fea0003800000 */
.L_x_844:
        /* <DEDUP_REMOVED lines=10> */
.L_x_847:
[----:B------:R-:W-:Y:S05]  /*27810*/  BSYNC B1 ;  /* 0x0000000000017941 */ /* 0x000fea0003800000 */
.L_x_846:
        /* <DEDUP_REMOVED lines=10> */
.L_x_849:
[----:B------:R-:W-:Y:S05]  /*278c0*/  BSYNC B1 ;  /* 0x0000000000017941 */ /* 0x000fea0003800000 */
.L_x_848:
        /* <DEDUP_REMOVED lines=10> */
.L_x_851:
[----:B------:R-:W-:Y:S05]  /*27970*/  BSYNC B1 ;  /* 0x0000000000017941 */ /* 0x000fea0003800000 */
.L_x_850:
        /* <DEDUP_REMOVED lines=10> */
.L_x_853:
[----:B------:R-:W-:Y:S05]  /*27a20*/  BSYNC B1 ;  /* 0x0000000000017941 */ /* 0x000fea0003800000 */
.L_x_852:
        /* <DEDUP_REMOVED lines=10> */
.L_x_855:
[----:B------:R-:W-:Y:S05]  /*27ad0*/  BSYNC B1 ;  /* 0x0000000000017941 */ /* 0x000fea0003800000 */
.L_x_854:
        /* <DEDUP_REMOVED lines=10> */
.L_x_857:
[----:B------:R-:W-:Y:S05]  /*27b80*/  BSYNC B1 ;  /* 0x0000000000017941 */ /* 0x000fea0003800000 */
.L_x_856:
        /* <DEDUP_REMOVED lines=10> */
.L_x_859:
[----:B------:R-:W-:Y:S05]  /*27c30*/  BSYNC B1 ;  /* 0x0000000000017941 */ /* 0x000fea0003800000 */
.L_x_858:
        /* <DEDUP_REMOVED lines=10> */
.L_x_861:
[----:B------:R-:W-:Y:S05]  /*27ce0*/  BSYNC B1 ;  /* 0x0000000000017941 */ /* 0x000fea0003800000 */
.L_x_860:
        /* <DEDUP_REMOVED lines=10> */
.L_x_863:
[----:B------:R-:W-:Y:S05]  /*27d90*/  BSYNC B1 ;  /* 0x0000000000017941 */ /* 0x000fea0003800000 */
.L_x_862:
        /* <DEDUP_REMOVED lines=10> */
.L_x_865:
[----:B------:R-:W-:Y:S05]  /*27e40*/  BSYNC B1 ;  /* 0x0000000000017941 */ /* 0x000fea0003800000 */
.L_x_864:
        /* <DEDUP_REMOVED lines=10> */
.L_x_867:
[----:B------:R-:W-:Y:S05]  /*27ef0*/  BSYNC B1 ;  /* 0x0000000000017941 */ /* 0x000fea0003800000 */
.L_x_866:
        /* <DEDUP_REMOVED lines=10> */
.L_x_869:
[----:B------:R-:W-:Y:S05]  /*27fa0*/  BSYNC B1 ;  /* 0x0000000000017941 */ /* 0x000fea0003800000 */
.L_x_868:
        /* <DEDUP_REMOVED lines=10> */
.L_x_871:
[----:B------:R-:W-:Y:S05]  /*28050*/  BSYNC B1 ;  /* 0x0000000000017941 */ /* 0x000fea0003800000 */
.L_x_870:
        /* <DEDUP_REMOVED lines=10> */
.L_x_873:
[----:B------:R-:W-:Y:S05]  /*28100*/  BSYNC B1 ;  /* 0x0000000000017941 */ /* 0x000fea0003800000 */
.L_x_872:
        /* <DEDUP_REMOVED lines=10> */
.L_x_875:
[----:B------:R-:W-:Y:S05]  /*281b0*/  BSYNC B1 ;  /* 0x0000000000017941 */ /* 0x000fea0003800000 */
.L_x_874:
        /* <DEDUP_REMOVED lines=10> */
.L_x_877:
[----:B------:R-:W-:Y:S05]  /*28260*/  BSYNC B1 ;  /* 0x0000000000017941 */ /* 0x000fea0003800000 */
.L_x_876:
        /* <DEDUP_REMOVED lines=10> */
.L_x_879:
[----:B------:R-:W-:Y:S05]  /*28310*/  BSYNC B1 ;  /* 0x0000000000017941 */ /* 0x000fea0003800000 */
.L_x_878:
        /* <DEDUP_REMOVED lines=10> */
.L_x_881:
[----:B------:R-:W-:Y:S05]  /*283c0*/  BSYNC B1 ;  /* 0x0000000000017941 */ /* 0x000fea0003800000 */
.L_x_880:
        /* <DEDUP_REMOVED lines=10> */
.L_x_883:
[----:B------:R-:W-:Y:S05]  /*28470*/  BSYNC B1 ;  /* 0x0000000000017941 */ /* 0x000fea0003800000 */
.L_x_882:
        /* <DEDUP_REMOVED lines=10> */
.L_x_885:
[----:B------:R-:W-:Y:S05]  /*28520*/  BSYNC B1 ;  /* 0x0000000000017941 */ /* 0x000fea0003800000 */
.L_x_884:
        /* <DEDUP_REMOVED lines=10> */
.L_x_887:
[----:B------:R-:W-:Y:S05]  /*285d0*/  BSYNC B1 ;  /* 0x0000000000017941 */ /* 0x000fea0003800000 */
.L_x_886:
        /* <DEDUP_REMOVED lines=10> */
.L_x_889:
[----:B------:R-:W-:Y:S05]  /*28680*/  BSYNC B1 ;  /* 0x0000000000017941 */ /* 0x000fea0003800000 */
.L_x_888:
        /* <DEDUP_REMOVED lines=10> */
.L_x_891:
[----:B------:R-:W-:Y:S05]  /*28730*/  BSYNC B1 ;  /* 0x0000000000017941 */ /* 0x000fea0003800000 */
.L_x_890:
        /* <DEDUP_REMOVED lines=10> */
.L_x_893:
[----:B------:R-:W-:Y:S05]  /*287e0*/  BSYNC B1 ;  /* 0x0000000000017941 */ /* 0x000fea0003800000 */
.L_x_892:
        /* <DEDUP_REMOVED lines=10> */
.L_x_895:
[----:B------:R-:W-:Y:S05]  /*28890*/  BSYNC B1 ;  /* 0x0000000000017941 */ /* 0x000fea0003800000 */
.L_x_894:
        /* <DEDUP_REMOVED lines=10> */
.L_x_897:
[----:B------:R-:W-:Y:S05]  /*28940*/  BSYNC B1 ;  /* 0x0000000000017941 */ /* 0x000fea0003800000 */
.L_x_896:
        /* <DEDUP_REMOVED lines=10> */
.L_x_899:
[----:B------:R-:W-:Y:S05]  /*289f0*/  BSYNC B1 ;  /* 0x0000000000017941 */ /* 0x000fea0003800000 */
.L_x_898:
        /* <DEDUP_REMOVED lines=10> */
.L_x_901:
[----:B------:R-:W-:Y:S05]  /*28aa0*/  BSYNC B1 ;  /* 0x0000000000017941 */ /* 0x000fea0003800000 */
.L_x_900:
        /* <DEDUP_REMOVED lines=10> */
.L_x_903:
[----:B------:R-:W-:Y:S05]  /*28b50*/  BSYNC B1 ;  /* 0x0000000000017941 */ /* 0x000fea0003800000 */
.L_x_902:
        /* <DEDUP_REMOVED lines=10> */
.L_x_905:
[----:B------:R-:W-:Y:S05]  /*28c00*/  BSYNC B1 ;  /* 0x0000000000017941 */ /* 0x000fea0003800000 */
.L_x_904:
        /* <DEDUP_REMOVED lines=10> */
.L_x_907:
[----:B------:R-:W-:Y:S05]  /*28cb0*/  BSYNC B1 ;  /* 0x0000000000017941 */ /* 0x000fea0003800000 */
.L_x_906:
        /* <DEDUP_REMOVED lines=10> */
.L_x_909:
[----:B------:R-:W-:Y:S05]  /*28d60*/  BSYNC B1 ;  /* 0x0000000000017941 */ /* 0x000fea0003800000 */
.L_x_908:
        /* <DEDUP_REMOVED lines=10> */
.L_x_911:
[----:B------:R-:W-:Y:S05]  /*28e10*/  BSYNC B1 ;  /* 0x0000000000017941 */ /* 0x000fea0003800000 */
.L_x_910:
        /* <DEDUP_REMOVED lines=10> */
.L_x_913:
[----:B------:R-:W-:Y:S05]  /*28ec0*/  BSYNC B1 ;  /* 0x0000000000017941 */ /* 0x000fea0003800000 */
.L_x_912:
        /* <DEDUP_REMOVED lines=10> */
.L_x_915:
[----:B------:R-:W-:Y:S05]  /*28f70*/  BSYNC B1 ;  /* 0x0000000000017941 */ /* 0x000fea0003800000 */
.L_x_914:
        /* <DEDUP_REMOVED lines=10> */
.L_x_917:
[----:B------:R-:W-:Y:S05]  /*29020*/  BSYNC B1 ;  /* 0x0000000000017941 */ /* 0x000fea0003800000 */
.L_x_916:
        /* <DEDUP_REMOVED lines=10> */
.L_x_919:
[----:B------:R-:W-:Y:S05]  /*290d0*/  BSYNC B1 ;  /* 0x0000000000017941 */ /* 0x000fea0003800000 */
.L_x_918:
        /* <DEDUP_REMOVED lines=10> */
.L_x_921:
[----:B------:R-:W-:Y:S05]  /*29180*/  BSYNC B1 ;  /* 0x0000000000017941 */ /* 0x000fea0003800000 */
.L_x_920:
        /* <DEDUP_REMOVED lines=10> */
.L_x_923:
[----:B------:R-:W-:Y:S05]  /*29230*/  BSYNC B1 ;  /* 0x0000000000017941 */ /* 0x000fea0003800000 */
.L_x_922:
        /* <DEDUP_REMOVED lines=10> */
.L_x_925:
[----:B------:R-:W-:Y:S05]  /*292e0*/  BSYNC B1 ;  /* 0x0000000000017941 */ /* 0x000fea0003800000 */
.L_x_924:
        /* <DEDUP_REMOVED lines=10> */
.L_x_927:
[----:B------:R-:W-:Y:S05]  /*29390*/  BSYNC B1 ;  /* 0x0000000000017941 */ /* 0x000fea0003800000 */
.L_x_926:
        /* <DEDUP_REMOVED lines=10> */
.L_x_929:
[----:B------:R-:W-:Y:S05]  /*29440*/  BSYNC B1 ;  /* 0x0000000000017941 */ /* 0x000fea0003800000 */
.L_x_928:
        /* <DEDUP_REMOVED lines=10> */
.L_x_931:
[----:B------:R-:W-:Y:S05]  /*294f0*/  BSYNC B1 ;  /* 0x0000000000017941 */ /* 0x000fea0003800000 */
.L_x_930:
        /* <DEDUP_REMOVED lines=10> */
.L_x_933:
[----:B------:R-:W-:Y:S05]  /*295a0*/  BSYNC B1 ;  /* 0x0000000000017941 */ /* 0x000fea0003800000 */
.L_x_932:
        /* <DEDUP_REMOVED lines=10> */
.L_x_935:
[----:B------:R-:W-:Y:S05]  /*29650*/  BSYNC B1 ;  /* 0x0000000000017941 */ /* 0x000fea0003800000 */
.L_x_934:
        /* <DEDUP_REMOVED lines=10> */
.L_x_937:
[----:B------:R-:W-:Y:S05]  /*29700*/  BSYNC B1 ;  /* 0x0000000000017941 */ /* 0x000fea0003800000 */
.L_x_936:
        /* <DEDUP_REMOVED lines=10> */
.L_x_939:
[----:B------:R-:W-:Y:S05]  /*297b0*/  BSYNC B1 ;  /* 0x0000000000017941 */ /* 0x000fea0003800000 */
.L_x_938:
        /* <DEDUP_REMOVED lines=10> */
.L_x_941:
[----:B------:R-:W-:Y:S05]  /*29860*/  BSYNC B1 ;  /* 0x0000000000017941 */ /* 0x000fea0003800000 */
.L_x_940:
        /* <DEDUP_REMOVED lines=10> */
.L_x_943:
[----:B------:R-:W-:Y:S05]  /*29910*/  BSYNC B1 ;  /* 0x0000000000017941 */ /* 0x000fea0003800000 */
.L_x_942:
        /* <DEDUP_REMOVED lines=10> */
.L_x_945:
[----:B------:R-:W-:Y:S05]  /*299c0*/  BSYNC B1 ;  /* 0x0000000000017941 */ /* 0x000fea0003800000 */
.L_x_944:
        /* <DEDUP_REMOVED lines=10> */
.L_x_947:
[----:B------:R-:W-:Y:S05]  /*29a70*/  BSYNC B1 ;  /* 0x0000000000017941 */ /* 0x000fea0003800000 */
.L_x_946:
        /* <DEDUP_REMOVED lines=10> */
.L_x_949:
[----:B------:R-:W-:Y:S05]  /*29b20*/  BSYNC B1 ;  /* 0x0000000000017941 */ /* 0x000fea0003800000 */
.L_x_948:
        /* <DEDUP_REMOVED lines=10> */
.L_x_951:
[----:B------:R-:W-:Y:S05]  /*29bd0*/  BSYNC B1 ;  /* 0x0000000000017941 */ /* 0x000fea0003800000 */
.L_x_950:
        /* <DEDUP_REMOVED lines=10> */
.L_x_953:
[----:B------:R-:W-:Y:S05]  /*29c80*/  BSYNC B1 ;  /* 0x0000000000017941 */ /* 0x000fea0003800000 */
.L_x_952:
        /* <DEDUP_REMOVED lines=10> */
.L_x_955:
[----:B------:R-:W-:Y:S05]  /*29d30*/  BSYNC B1 ;  /* 0x0000000000017941 */ /* 0x000fea0003800000 */
.L_x_954:
        /* <DEDUP_REMOVED lines=10> */
.L_x_957:
[----:B------:R-:W-:Y:S05]  /*29de0*/  BSYNC B1 ;  /* 0x0000000000017941 */ /* 0x000fea0003800000 */
.L_x_956:
        /* <DEDUP_REMOVED lines=10> */
.L_x_959:
[----:B------:R-:W-:Y:S05]  /*29e90*/  BSYNC B1 ;  /* 0x0000000000017941 */ /* 0x000fea0003800000 */
.L_x_958:
        /* <DEDUP_REMOVED lines=10> */
.L_x_961:
[----:B------:R-:W-:Y:S05]  /*29f40*/  BSYNC B1 ;  /* 0x0000000000017941 */ /* 0x000fea0003800000 */
.L_x_960:
        /* <DEDUP_REMOVED lines=10> */
.L_x_963:
[----:B------:R-:W-:Y:S05]  /*29ff0*/  BSYNC B1 ;  /* 0x0000000000017941 */ /* 0x000fea0003800000 */
.L_x_962:
        /* <DEDUP_REMOVED lines=10> */
.L_x_965:
[----:B------:R-:W-:Y:S05]  /*2a0a0*/  BSYNC B1 ;  /* 0x0000000000017941 */ /* 0x000fea0003800000 */
.L_x_964:
        /* <DEDUP_REMOVED lines=10> */
.L_x_967:
[----:B------:R-:W-:Y:S05]  /*2a150*/  BSYNC B1 ;  /* 0x0000000000017941 */ /* 0x000fea0003800000 */
.L_x_966:
        /* <DEDUP_REMOVED lines=10> */
.L_x_969:
[----:B------:R-:W-:Y:S05]  /*2a200*/  BSYNC B1 ;  /* 0x0000000000017941 */ /* 0x000fea0003800000 */
.L_x_968:
        /* <DEDUP_REMOVED lines=10> */
.L_x_971:
[----:B------:R-:W-:Y:S05]  /*2a2b0*/  BSYNC B1 ;  /* 0x0000000000017941 */ /* 0x000fea0003800000 */
.L_x_970:
        /* <DEDUP_REMOVED lines=10> */
.L_x_973:
[----:B------:R-:W-:Y:S05]  /*2a360*/  BSYNC B1 ;  /* 0x0000000000017941 */ /* 0x000fea0003800000 */
.L_x_972:
        /* <DEDUP_REMOVED lines=10> */
.L_x_975:
[----:B------:R-:W-:Y:S05]  /*2a410*/  BSYNC B1 ;  /* 0x0000000000017941 */ /* 0x000fea0003800000 */
.L_x_974:
        /* <DEDUP_REMOVED lines=10> */
.L_x_977:
[----:B------:R-:W-:Y:S05]  /*2a4c0*/  BSYNC B1 ;  /* 0x0000000000017941 */ /* 0x000fea0003800000 */
.L_x_976:
        /* <DEDUP_REMOVED lines=10> */
.L_x_979:
[----:B------:R-:W-:Y:S05]  /*2a570*/  BSYNC B1 ;  /* 0x0000000000017941 */ /* 0x000fea0003800000 */
.L_x_978:
        /* <DEDUP_REMOVED lines=10> */
.L_x_981:
[----:B------:R-:W-:Y:S05]  /*2a620*/  BSYNC B1 ;  /* 0x0000000000017941 */ /* 0x000fea0003800000 */
.L_x_980:
        /* <DEDUP_REMOVED lines=10> */
.L_x_983:
[----:B------:R-:W-:Y:S05]  /*2a6d0*/  BSYNC B1 ;  /* 0x0000000000017941 */ /* 0x000fea0003800000 */
.L_x_982:
        /* <DEDUP_REMOVED lines=10> */
.L_x_985:
[----:B------:R-:W-:Y:S05]  /*2a780*/  BSYNC B1 ;  /* 0x0000000000017941 */ /* 0x000fea0003800000 */
.L_x_984:
        /* <DEDUP_REMOVED lines=10> */
.L_x_987:
[----:B------:R-:W-:Y:S05]  /*2a830*/  BSYNC B1 ;  /* 0x0000000000017941 */ /* 0x000fea0003800000 */
.L_x_986:
        /* <DEDUP_REMOVED lines=10> */
.L_x_989:
[----:B------:R-:W-:Y:S05]  /*2a8e0*/  BSYNC B1 ;  /* 0x0000000000017941 */ /* 0x000fea0003800000 */
.L_x_988:
        /* <DEDUP_REMOVED lines=10> */
.L_x_991:
[----:B------:R-:W-:Y:S05]  /*2a990*/  BSYNC B1 ;  /* 0x0000000000017941 */ /* 0x000fea0003800000 */
.L_x_990:
        /* <DEDUP_REMOVED lines=10> */
.L_x_993:
[----:B------:R-:W-:Y:S05]  /*2aa40*/  BSYNC B1 ;  /* 0x0000000000017941 */ /* 0x000fea0003800000 */
.L_x_992:
        /* <DEDUP_REMOVED lines=10> */
.L_x_995:
[----:B------:R-:W-:Y:S05]  /*2aaf0*/  BSYNC B1 ;  /* 0x0000000000017941 */ /* 0x000fea0003800000 */
.L_x_994:
        /* <DEDUP_REMOVED lines=10> */
.L_x_997:
[----:B------:R-:W-:Y:S05]  /*2aba0*/  BSYNC B1 ;  /* 0x0000000000017941 */ /* 0x000fea0003800000 */
.L_x_996:
        /* <DEDUP_REMOVED lines=10> */
.L_x_999:
[----:B------:R-:W-:Y:S05]  /*2ac50*/  BSYNC B1 ;  /* 0x0000000000017941 */ /* 0x000fea0003800000 */
.L_x_998:
        /* <DEDUP_REMOVED lines=10> */
.L_x_1001:
[----:B------:R-:W-:Y:S05]  /*2ad00*/  BSYNC B1 ;  /* 0x0000000000017941 */ /* 0x000fea0003800000 */
.L_x_1000:
        /* <DEDUP_REMOVED lines=10> */
.L_x_1003:
[----:B------:R-:W-:Y:S05]  /*2adb0*/  BSYNC B1 ;  /* 0x0000000000017941 */ /* 0x000fea0003800000 */
.L_x_1002:
        /* <DEDUP_REMOVED lines=10> */
.L_x_1005:
[----:B------:R-:W-:Y:S05]  /*2ae60*/  BSYNC B1 ;  /* 0x0000000000017941 */ /* 0x000fea0003800000 */
.L_x_1004:
        /* <DEDUP_REMOVED lines=10> */
.L_x_1007:
[----:B------:R-:W-:Y:S05]  /*2af10*/  BSYNC B1 ;  /* 0x0000000000017941 */ /* 0x000fea0003800000 */
.L_x_1006:
        /* <DEDUP_REMOVED lines=10> */
.L_x_1009:
[----:B------:R-:W-:Y:S05]  /*2afc0*/  BSYNC B1 ;  /* 0x0000000000017941 */ /* 0x000fea0003800000 */
.L_x_1008:
        /* <DEDUP_REMOVED lines=10> */
.L_x_1011:
[----:B------:R-:W-:Y:S05]  /*2b070*/  BSYNC B1 ;  /* 0x0000000000017941 */ /* 0x000fea0003800000 */
.L_x_1010:
        /* <DEDUP_REMOVED lines=10> */
.L_x_1013:
[----:B------:R-:W-:Y:S05]  /*2b120*/  BSYNC B1 ;  /* 0x0000000000017941 */ /* 0x000fea0003800000 */
.L_x_1012:
        /* <DEDUP_REMOVED lines=10> */
.L_x_1015:
[----:B------:R-:W-:Y:S05]  /*2b1d0*/  BSYNC B1 ;  /* 0x0000000000017941 */ /* 0x000fea0003800000 */
.L_x_1014:
        /* <DEDUP_REMOVED lines=10> */
.L_x_1017:
[----:B------:R-:W-:Y:S05]  /*2b280*/  BSYNC B1 ;  /* 0x0000000000017941 */ /* 0x000fea0003800000 */
.L_x_1016:
        /* <DEDUP_REMOVED lines=10> */
.L_x_1019:
[----:B------:R-:W-:Y:S05]  /*2b330*/  BSYNC B1 ;  /* 0x0000000000017941 */ /* 0x000fea0003800000 */
.L_x_1018:
        /* <DEDUP_REMOVED lines=10> */
.L_x_1021:
[----:B------:R-:W-:Y:S05]  /*2b3e0*/  BSYNC B1 ;  /* 0x0000000000017941 */ /* 0x000fea0003800000 */
.L_x_1020:
        /* <DEDUP_REMOVED lines=10> */
.L_x_1023:
[----:B------:R-:W-:Y:S05]  /*2b490*/  BSYNC B1 ;  /* 0x0000000000017941 */ /* 0x000fea0003800000 */
.L_x_1022:
        /* <DEDUP_REMOVED lines=10> */
.L_x_1025:
[----:B------:R-:W-:Y:S05]  /*2b540*/  BSYNC B1 ;  /* 0x0000000000017941 */ /* 0x000fea0003800000 */
.L_x_1024:
        /* <DEDUP_REMOVED lines=10> */
.L_x_1027:
[----:B------:R-:W-:Y:S05]  /*2b5f0*/  BSYNC B1 ;  /* 0x0000000000017941 */ /* 0x000fea0003800000 */
.L_x_1026:
        /* <DEDUP_REMOVED lines=10> */
.L_x_1029:
[----:B------:R-:W-:Y:S05]  /*2b6a0*/  BSYNC B1 ;  /* 0x0000000000017941 */ /* 0x000fea0003800000 */
.L_x_1028:
        /* <DEDUP_REMOVED lines=10> */
.L_x_1031:
[----:B------:R-:W-:Y:S05]  /*2b750*/  BSYNC B1 ;  /* 0x0000000000017941 */ /* 0x000fea0003800000 */
.L_x_1030:
        /* <DEDUP_REMOVED lines=10> */
.L_x_1033:
[----:B------:R-:W-:Y:S05]  /*2b800*/  BSYNC B1 ;  /* 0x0000000000017941 */ /* 0x000fea0003800000 */
.L_x_1032:
        /* <DEDUP_REMOVED lines=10> */
.L_x_1035:
[----:B------:R-:W-:Y:S05]  /*2b8b0*/  BSYNC B1 ;  /* 0x0000000000017941 */ /* 0x000fea0003800000 */
.L_x_1034:
        /* <DEDUP_REMOVED lines=10> */
.L_x_1037:
[----:B------:R-:W-:Y:S05]  /*2b960*/  BSYNC B1 ;  /* 0x0000000000017941 */ /* 0x000fea0003800000 */
.L_x_1036:
        /* <DEDUP_REMOVED lines=10> */
.L_x_1039:
[----:B------:R-:W-:Y:S05]  /*2ba10*/  BSYNC B1 ;  /* 0x0000000000017941 */ /* 0x000fea0003800000 */
.L_x_1038:
        /* <DEDUP_REMOVED lines=10> */
.L_x_1041:
[----:B------:R-:W-:Y:S05]  /*2bac0*/  BSYNC B1 ;  /* 0x0000000000017941 */ /* 0x000fea0003800000 */
.L_x_1040:
        /* <DEDUP_REMOVED lines=10> */
.L_x_1043:
[----:B------:R-:W-:Y:S05]  /*2bb70*/  BSYNC B1 ;  /* 0x0000000000017941 */ /* 0x000fea0003800000 */
.L_x_1042:
[----:B------:R-:W3:Y:S01]  /*2bb80*/  LDL.LU R158, [R1+0x3f0] ;  /* 0x0003f000019e7983 */ /* 0x000ee20000300800 */
[----:B-----5:R-:W-:Y:S01]  /*2bb90*/  IMAD.U32 R17, R3, 0x10000, RZ ;  /* 0x0001000003117824 */ /* 0x020fe200078e00ff */
        /* <DEDUP_REMOVED lines=8> */
.L_x_1045:
[----:B------:R-:W-:Y:S05]  /*2bc20*/  BSYNC B1 ;  /* 0x0000000000017941 */ /* 0x000fea0003800000 */
.L_x_1044:
[----:B012---:R-:W2:Y:S01]  /*2bc30*/  LDL.LU R156, [R1+0x3f4] ;  /* 0x0003f400019c7983 */ /* 0x007ea20000300800 */
[----:B---3-5:R-:W-:Y:S01]  /*2bc40*/  IMAD.U32 R17, R3, 0x10000, RZ ;  /* 0x0001000003117824 */ /* 0x028fe200078e00ff */
[----:B------:R-:W-:Y:S01]  /*2bc50*/  ISETP.GT.AND P6, PT, R0, 0x1f8, P5 ;  /* 0x000001f80000780c */ /* 0x000fe20002fc4270 */
[----:B------:R-:W-:Y:S02]  /*2bc60*/  BSSY B1, `(.L_x_1046) ;  /* 0x0000007000017945 */ /* 0x000fe40003800000 */
[----:B------:R-:W-:-:S04]  /*2bc70*/  FMUL R17, R17, R16 ;  /* 0x0000001011117220 */ /* 0x000fc80000400000 */
[----:B--2---:R-:W-:-:S05]  /*2bc80*/  FFMA R17, R156, R2, R17 ;  /* 0x000000029c117223 */ /* 0x004fca0000000011 */
[----:B------:R-:W-:-:S05]  /*2bc90*/  F2FP.BF16.F32.PACK_AB R17, RZ, R17 ;  /* 0x00000011ff11723e */ /* 0x000fca00000010ff */
[----:B------:R0:W-:Y:S01]  /*2bca0*/  @P0 STG.E.U16 desc[UR36][R14.64+0x3f2], R17 ;  /* 0x0003f2110e000986 */ /* 0x0001e2000c101524 */
[----:B------:R-:W-:Y:S05]  /*2bcb0*/  @!P6 BRA `(.L_x_1047) ;  /* 0x000000000004e947 */ /* 0x000fea0003800000 */
[----:B------:R1:W5:Y:S02]  /*2bcc0*/  LDG.E.LTC128B.U16 R3, desc[UR36][R154.64+0x3f0] ;  /* 0x0003f0249a037981 */ /* 0x000364000c1e1520 */
.L_x_1047:
[----:B------:R-:W-:Y:S05]  /*2bcd0*/  BSYNC B1 ;  /* 0x0000000000017941 */ /* 0x000fea0003800000 */
.L_x_1046:
[----:B0-----:R-:W2:Y:S01]  /*2bce0*/  LDL.LU R15, [R1+0x3f8] ;  /* 0x0003f800010f7983 */ /* 0x001ea20000300800 */
[----:B-----5:R-:W-:Y:S01]  /*2bcf0*/  IMAD.U32 R14, R3, 0x10000, RZ ;  /* 0x00010000030e7824 */ /* 0x020fe200078e00ff */
[----:B------:R-:W-:Y:S01]  /*2bd00*/  ISETP.GT.AND P5, PT, R0, 0x1f9, P5 ;  /* 0x000001f90000780c */ /* 0x000fe20002fa4270 */
[----:B------:R-:W-:Y:S02]  /*2bd10*/  BSSY B1, `(.L_x_1048) ;  /* 0x000000a000017945 */ /* 0x000fe40003800000 */
[----:B------:R-:W-:-:S04]  /*2bd20*/  FMUL R14, R14, R16 ;  /* 0x000000100e0e7220 */ /* 0x000fc80000400000 */
[----:B--2---:R-:W-:Y:S01]  /*2bd30*/  FFMA R14, R15, R2, R14 ;  /* 0x000000020f0e7223 */ /* 0x004fe2000000000e */
[----:B------:R-:W-:-:S04]  /*2bd40*/  @P6 IMAD.MOV.U32 R15, RZ, RZ, R153 ;  /* 0x000000ffff0f6224 */ /* 0x000fc800078e0099 */
[----:B------:R-:W-:-:S04]  /*2bd50*/  F2FP.BF16.F32.PACK_AB R14, RZ, R14 ;  /* 0x0000000eff0e723e */ /* 0x000fc800000010ff */
[----:B------:R-:W-:Y:S01]  /*2bd60*/  PRMT R17, R14, 0x7610, R17 ;  /* 0x000076100e117816 */ /* 0x000fe20000000011 */
[----:B------:R-:W-:-:S05]  /*2bd70*/  @P6 IMAD.MOV.U32 R14, RZ, RZ, R152 ;  /* 0x000000ffff0e6224 */ /* 0x000fca00078e0098 */
[----:B------:R0:W-:Y:S01]  /*2bd80*/  @P6 STG.E.U16 desc[UR36][R14.64+0x3f0], R17 ;  /* 0x0003f0110e006986 */ /* 0x0001e2000c101524 */
[----:B------:R-:W-:Y:S05]  /*2bd90*/  @!P5 BRA `(.L_x_1049) ;  /* 0x000000000004d947 */ /* 0x000fea0003800000 */
[----:B------:R2:W5:Y:S02]  /*2bda0*/  LDG.E.LTC128B.U16 R3, desc[UR36][R154.64+0x3f2] ;  /* 0x0003f2249a037981 */ /* 0x000564000c1e1520 */
.L_x_1049:
[----:B------:R-:W-:Y:S05]  /*2bdb0*/  BSYNC B1 ;  /* 0x0000000000017941 */ /* 0x000fea0003800000 */
.L_x_1048:
[----:B0-----:R-:W3:Y:S01]  /*2bdc0*/  LDL.LU R15, [R1+0x3fc] ;  /* 0x0003fc00010f7983 */ /* 0x001ee20000300800 */
[----:B-----5:R-:W-:Y:S01]  /*2bdd0*/  SHF.L.U32 R14, R3, 0x10, RZ ;  /* 0x00000010030e7819 */ /* 0x020fe200000006ff */
        /* <DEDUP_REMOVED lines=8> */
.L_x_1051:
[----:B------:R-:W-:Y:S05]  /*2be60*/  BSYNC B1 ;  /* 0x0000000000017941 */ /* 0x000fea0003800000 */
.L_x_1050:
[----:B------:R-:W2:Y:S01]  /*2be70*/  LDL.LU R15, [R1] ;  /* 0x00000000010f7983 */ /* 0x000ea20000300800 */
[----:B0----5:R-:W-:Y:S01]  /*2be80*/  IMAD.U32 R14, R3, 0x10000, RZ ;  /* 0x00010000030e7824 */ /* 0x021fe200078e00ff */
        /* <DEDUP_REMOVED lines=8> */
.L_x_1053:
[----:B------:R-:W-:Y:S05]  /*2bf10*/  BSYNC B1 ;  /* 0x0000000000017941 */ /* 0x000fea0003800000 */
.L_x_1052:
[----:B------:R-:W3:Y:S01]  /*2bf20*/  LDL.LU R15, [R1+0x4] ;  /* 0x00000400010f7983 */ /* 0x000ee20000300800 */
[----:B0----5:R-:W-:Y:S01]  /*2bf30*/  IMAD.U32 R14, R3, 0x10000, RZ ;  /* 0x00010000030e7824 */ /* 0x021fe200078e00ff */
        /* <DEDUP_REMOVED lines=8> */
.L_x_1055:
[----:B------:R-:W-:Y:S05]  /*2bfc0*/  BSYNC B1 ;  /* 0x0000000000017941 */ /* 0x000fea0003800000 */
.L_x_1054:
[----:B------:R-:W2:Y:S01]  /*2bfd0*/  LDL.LU R15, [R1+0x8] ;  /* 0x00000800010f7983 */ /* 0x000ea20000300800 */
        /* <DEDUP_REMOVED lines=9> */
.L_x_1057:
[----:B------:R-:W-:Y:S05]  /*2c070*/  BSYNC B1 ;  /* 0x0000000000017941 */ /* 0x000fea0003800000 */
.L_x_1056:
        /* <DEDUP_REMOVED lines=10> */
.L_x_1059:
[----:B------:R-:W-:Y:S05]  /*2c120*/  BSYNC B1 ;  /* 0x0000000000017941 */ /* 0x000fea0003800000 */
.L_x_1058:
        /* <DEDUP_REMOVED lines=10> */
.L_x_1061:
[----:B------:R-:W-:Y:S05]  /*2c1d0*/  BSYNC B1 ;  /* 0x0000000000017941 */ /* 0x000fea0003800000 */
.L_x_1060:
        /* <DEDUP_REMOVED lines=10> */
.L_x_1063:
[----:B------:R-:W-:Y:S05]  /*2c280*/  BSYNC B1 ;  /* 0x0000000000017941 */ /* 0x000fea0003800000 */
.L_x_1062:
        /* <DEDUP_REMOVED lines=10> */
.L_x_1065:
[----:B------:R-:W-:Y:S05]  /*2c330*/  BSYNC B1 ;  /* 0x0000000000017941 */ /* 0x000fea0003800000 */
.L_x_1064:
        /* <DEDUP_REMOVED lines=10> */
.L_x_1067:
[----:B------:R-:W-:Y:S05]  /*2c3e0*/  BSYNC B1 ;  /* 0x0000000000017941 */ /* 0x000fea0003800000 */
.L_x_1066:
[----:B------:R-:W2:Y:S01]  /*2c3f0*/  LDL.LU R15, [R1+0x20] ;  /* 0x00002000010f7983 */ /* 0x000ea20000300800 */
[----:B0----5:R-:W-:Y:S01]  /*2c400*/  SHF.L.U32 R14, R3, 0x10, RZ ;  /* 0x00000010030e7819 */ /* 0x021fe200000006ff */
[----:B------:R-:W-:Y:S01]  /*2c410*/  BSSY B1, `(.L_x_1068) ;  /* 0x0000008000017945 */ /* 0x000fe20003800000 */
[----:B------:R-:W-:-:S03]  /*2c420*/  ISETP.GT.AND P5, PT, R0, 0x111, P4 ;  /* 0x000001110000780c */ /* 0x000fc600027a4270 */
[----:B------:R-:W-:-:S04]  /*2c430*/  FMUL R14, R14, R16 ;  /* 0x000000100e0e7220 */ /* 0x000fc80000400000 */
[----:B--2---:R-:W-:-:S05]  /*2c440*/  FFMA R14, R15, R2, R14 ;  /* 0x000000020f0e7223 */ /* 0x004fca000000000e */
[----:B------:R-:W-:-:S05]  /*2c450*/  F2FP.BF16.F32.PACK_AB R14, RZ, R14 ;  /* 0x0000000eff0e723e */ /* 0x000fca00000010ff */
[----:B------:R0:W-:Y:S01]  /*2c460*/  @P0 STG.E.U16 desc[UR36][R22.64+0x220], R14 ;  /* 0x0002200e16000986 */ /* 0x0001e2000c101524 */
[----:B------:R-:W-:Y:S05]  /*2c470*/  @!P5 BRA `(.L_x_1069) ;  /* 0x000000000004d947 */ /* 0x000fea0003800000 */
[----:B------:R2:W5:Y:S02]  /*2c480*/  LDG.E.LTC128B.U16 R3, desc[UR36][R20.64+0x222] ;  /* 0x0002222414037981 */ /* 0x000564000c1e1520 */
.L_x_1069:
[----:B------:R-:W-:Y:S05]  /*2c490*/  BSYNC B1 ;  /* 0x0000000000017941 */ /* 0x000fea0003800000 */
.L_x_1068:
        /* <DEDUP_REMOVED lines=10> */
.L_x_1071:
[----:B------:R-:W-:Y:S05]  /*2c540*/  BSYNC B1 ;  /* 0x0000000000017941 */ /* 0x000fea0003800000 */
.L_x_1070:
        /* <DEDUP_REMOVED lines=10> */
.L_x_1073:
[----:B------:R-:W-:Y:S05]  /*2c5f0*/  BSYNC B1 ;  /* 0x0000000000017941 */ /* 0x000fea0003800000 */
.L_x_1072:
        /* <DEDUP_REMOVED lines=10> */
.L_x_1075:
[----:B------:R-:W-:Y:S05]  /*2c6a0*/  BSYNC B1 ;  /* 0x0000000000017941 */ /* 0x000fea0003800000 */
.L_x_1074:
        /* <DEDUP_REMOVED lines=10> */
.L_x_1077:
[----:B------:R-:W-:Y:S05]  /*2c750*/  BSYNC B1 ;  /* 0x0000000000017941 */ /* 0x000fea0003800000 */
.L_x_1076:
        /* <DEDUP_REMOVED lines=10> */
.L_x_1079:
[----:B------:R-:W-:Y:S05]  /*2c800*/  BSYNC B1 ;  /* 0x0000000000017941 */ /* 0x000fea0003800000 */
.L_x_1078:
        /* <DEDUP_REMOVED lines=10> */
.L_x_1081:
[----:B------:R-:W-:Y:S05]  /*2c8b0*/  BSYNC B1 ;  /* 0x0000000000017941 */ /* 0x000fea0003800000 */
.L_x_1080:
        /* <DEDUP_REMOVED lines=10> */
.L_x_1083:
[----:B------:R-:W-:Y:S05]  /*2c960*/  BSYNC B1 ;  /* 0x0000000000017941 */ /* 0x000fea0003800000 */
.L_x_1082:
        /* <DEDUP_REMOVED lines=10> */
.L_x_1085:
[----:B------:R-:W-:Y:S05]  /*2ca10*/  BSYNC B1 ;  /* 0x0000000000017941 */ /* 0x000fea0003800000 */
.L_x_1084:
[----:B------:R-:W3:Y:S01]  /*2ca20*/  LDL.LU R15, [R1+0x44] ;  /* 0x00004400010f7983 */ /* 0x000ee20000300800 */
[----:B0----5:R-:W-:Y:S01]  /*2ca30*/  SHF.L.U32 R14, R3, 0x10, RZ ;  /* 0x00000010030e7819 */ /* 0x021fe200000006ff */
        /* <DEDUP_REMOVED lines=8> */
.L_x_1087:
[----:B------:R-:W-:Y:S05]  /*2cac0*/  BSYNC B1 ;  /* 0x0000000000017941 */ /* 0x000fea0003800000 */
.L_x_1086:
        /* <DEDUP_REMOVED lines=10> */
.L_x_1089:
[----:B------:R-:W-:Y:S05]  /*2cb70*/  BSYNC B1 ;  /* 0x0000000000017941 */ /* 0x000fea0003800000 */
.L_x_1088:
        /* <DEDUP_REMOVED lines=10> */
.L_x_1091:
[----:B------:R-:W-:Y:S05]  /*2cc20*/  BSYNC B1 ;  /* 0x0000000000017941 */ /* 0x000fea0003800000 */
.L_x_1090:
        /* <DEDUP_REMOVED lines=10> */
.L_x_1093:
[----:B------:R-:W-:Y:S05]  /*2ccd0*/  BSYNC B1 ;  /* 0x0000000000017941 */ /* 0x000fea0003800000 */
.L_x_1092:
        /* <DEDUP_REMOVED lines=10> */
.L_x_1095:
[----:B------:R-:W-:Y:S05]  /*2cd80*/  BSYNC B1 ;  /* 0x0000000000017941 */ /* 0x000fea0003800000 */
.L_x_1094:
        /* <DEDUP_REMOVED lines=10> */
.L_x_1097:
[----:B------:R-:W-:Y:S05]  /*2ce30*/  BSYNC B1 ;  /* 0x0000000000017941 */ /* 0x000fea0003800000 */
.L_x_1096:
        /* <DEDUP_REMOVED lines=10> */
.L_x_1099:
[----:B------:R-:W-:Y:S05]  /*2cee0*/  BSYNC B1 ;  /* 0x0000000000017941 */ /* 0x000fea0003800000 */
.L_x_1098:
        /* <DEDUP_REMOVED lines=10> */
.L_x_1101:
[----:B------:R-:W-:Y:S05]  /*2cf90*/  BSYNC B1 ;  /* 0x0000000000017941 */ /* 0x000fea0003800000 */
.L_x_1100:
        /* <DEDUP_REMOVED lines=10> */
.L_x_1103:
[----:B------:R-:W-:Y:S05]  /*2d040*/  BSYNC B1 ;  /* 0x0000000000017941 */ /* 0x000fea0003800000 */
.L_x_1102:
        /* <DEDUP_REMOVED lines=10> */
.L_x_1105:
[----:B------:R-:W-:Y:S05]  /*2d0f0*/  BSYNC B1 ;  /* 0x0000000000017941 */ /* 0x000fea0003800000 */
.L_x_1104:
        /* <DEDUP_REMOVED lines=10> */
.L_x_1107:
[----:B------:R-:W-:Y:S05]  /*2d1a0*/  BSYNC B1 ;  /* 0x0000000000017941 */ /* 0x000fea0003800000 */
.L_x_1106:
        /* <DEDUP_REMOVED lines=10> */
.L_x_1109:
[----:B------:R-:W-:Y:S05]  /*2d250*/  BSYNC B1 ;  /* 0x0000000000017941 */ /* 0x000fea0003800000 */
.L_x_1108:
        /* <DEDUP_REMOVED lines=10> */
.L_x_1111:
[----:B------:R-:W-:Y:S05]  /*2d300*/  BSYNC B1 ;  /* 0x0000000000017941 */ /* 0x000fea0003800000 */
.L_x_1110:
        /* <DEDUP_REMOVED lines=10> */
.L_x_1113:
[----:B------:R-:W-:Y:S05]  /*2d3b0*/  BSYNC B1 ;  /* 0x0000000000017941 */ /* 0x000fea0003800000 */
.L_x_1112:
        /* <DEDUP_REMOVED lines=10> */
.L_x_1115:
[----:B------:R-:W-:Y:S05]  /*2d460*/  BSYNC B1 ;  /* 0x0000000000017941 */ /* 0x000fea0003800000 */
.L_x_1114:
        /* <DEDUP_REMOVED lines=10> */
.L_x_1117:
[----:B------:R-:W-:Y:S05]  /*2d510*/  BSYNC B1 ;  /* 0x0000000000017941 */ /* 0x000fea0003800000 */
.L_x_1116:
        /* <DEDUP_REMOVED lines=10> */
.L_x_1119:
[----:B------:R-:W-:Y:S05]  /*2d5c0*/  BSYNC B1 ;  /* 0x0000000000017941 */ /* 0x000fea0003800000 */
.L_x_1118:
        /* <DEDUP_REMOVED lines=10> */
.L_x_1121:
[----:B------:R-:W-:Y:S05]  /*2d670*/  BSYNC B1 ;  /* 0x0000000000017941 */ /* 0x000fea0003800000 */
.L_x_1120:
        /* <DEDUP_REMOVED lines=10> */
.L_x_1123:
[----:B------:R-:W-:Y:S05]  /*2d720*/  BSYNC B1 ;  /* 0x0000000000017941 */ /* 0x000fea0003800000 */
.L_x_1122:
        /* <DEDUP_REMOVED lines=10> */
.L_x_1125:
[----:B------:R-:W-:Y:S05]  /*2d7d0*/  BSYNC B1 ;  /* 0x0000000000017941 */ /* 0x000fea0003800000 */
.L_x_1124:
        /* <DEDUP_REMOVED lines=10> */
.L_x_1127:
[----:B------:R-:W-:Y:S05]  /*2d880*/  BSYNC B1 ;  /* 0x0000000000017941 */ /* 0x000fea0003800000 */
.L_x_1126:
        /* <DEDUP_REMOVED lines=10> */
.L_x_1129:
[----:B------:R-:W-:Y:S05]  /*2d930*/  BSYNC B1 ;  /* 0x0000000000017941 */ /* 0x000fea0003800000 */
.L_x_1128:
        /* <DEDUP_REMOVED lines=10> */
.L_x_1131:
[----:B------:R-:W-:Y:S05]  /*2d9e0*/  BSYNC B1 ;  /* 0x0000000000017941 */ /* 0x000fea0003800000 */
.L_x_1130:
        /* <DEDUP_REMOVED lines=10> */
.L_x_1133:
[----:B------:R-:W-:Y:S05]  /*2da90*/  BSYNC B1 ;  /* 0x0000000000017941 */ /* 0x000fea0003800000 */
.L_x_1132:
        /* <DEDUP_REMOVED lines=10> */
.L_x_1135:
[----:B------:R-:W-:Y:S05]  /*2db40*/  BSYNC B1 ;  /* 0x0000000000017941 */ /* 0x000fea0003800000 */
.L_x_1134:
        /* <DEDUP_REMOVED lines=10> */
.L_x_1137:
[----:B------:R-:W-:Y:S05]  /*2dbf0*/  BSYNC B1 ;  /* 0x0000000000017941 */ /* 0x000fea0003800000 */
.L_x_1136:
        /* <DEDUP_REMOVED lines=10> */
.L_x_1139:
[----:B------:R-:W-:Y:S05]  /*2dca0*/  BSYNC B1 ;  /* 0x0000000000017941 */ /* 0x000fea0003800000 */
.L_x_1138:
        /* <DEDUP_REMOVED lines=10> */
.L_x_1141:
[----:B------:R-:W-:Y:S05]  /*2dd50*/  BSYNC B1 ;  /* 0x0000000000017941 */ /* 0x000fea0003800000 */
.L_x_1140:
[----:B0-----:R-:W3:Y:S01]  /*2dd60*/  LDL.LU R14, [R1+0xb4] ;  /* 0x0000b400010e7983 */ /* 0x001ee20000300800 */
        /* <DEDUP_REMOVED lines=9> */
.L_x_1143:
[----:B------:R-:W-:Y:S05]  /*2de00*/  BSYNC B1 ;  /* 0x0000000000017941 */ /* 0x000fea0003800000 */
.L_x_1142:
        /* <DEDUP_REMOVED lines=10> */
.L_x_1145:
[----:B------:R-:W-:Y:S05]  /*2deb0*/  BSYNC B1 ;  /* 0x0000000000017941 */ /* 0x000fea0003800000 */
.L_x_1144:
        /* <DEDUP_REMOVED lines=10> */
.L_x_1147:
[----:B------:R-:W-:Y:S05]  /*2df60*/  BSYNC B1 ;  /* 0x0000000000017941 */ /* 0x000fea0003800000 */
.L_x_1146:
        /* <DEDUP_REMOVED lines=10> */
.L_x_1149:
[----:B------:R-:W-:Y:S05]  /*2e010*/  BSYNC B1 ;  /* 0x0000000000017941 */ /* 0x000fea0003800000 */
.L_x_1148:
        /* <DEDUP_REMOVED lines=10> */
.L_x_1151:
[----:B------:R-:W-:Y:S05]  /*2e0c0*/  BSYNC B1 ;  /* 0x0000000000017941 */ /* 0x000fea0003800000 */
.L_x_1150:
        /* <DEDUP_REMOVED lines=10> */
.L_x_1153:
[----:B------:R-:W-:Y:S05]  /*2e170*/  BSYNC B1 ;  /* 0x0000000000017941 */ /* 0x000fea0003800000 */
.L_x_1152:
        /* <DEDUP_REMOVED lines=10> */
.L_x_1155:
[----:B------:R-:W-:Y:S05]  /*2e220*/  BSYNC B1 ;  /* 0x0000000000017941 */ /* 0x000fea0003800000 */
.L_x_1154:
        /* <DEDUP_REMOVED lines=10> */
.L_x_1157:
[----:B------:R-:W-:Y:S05]  /*2e2d0*/  BSYNC B1 ;  /* 0x0000000000017941 */ /* 0x000fea0003800000 */
.L_x_1156:
        /* <DEDUP_REMOVED lines=10> */
.L_x_1159:
[----:B------:R-:W-:Y:S05]  /*2e380*/  BSYNC B1 ;  /* 0x0000000000017941 */ /* 0x000fea0003800000 */
.L_x_1158:
        /* <DEDUP_REMOVED lines=10> */
.L_x_1161:
[----:B------:R-:W-:Y:S05]  /*2e430*/  BSYNC B1 ;  /* 0x0000000000017941 */ /* 0x000fea0003800000 */
.L_x_1160:
        /* <DEDUP_REMOVED lines=10> */
.L_x_1163:
[----:B------:R-:W-:Y:S05]  /*2e4e0*/  BSYNC B1 ;  /* 0x0000000000017941 */ /* 0x000fea0003800000 */
.L_x_1162:
        /* <DEDUP_REMOVED lines=10> */
.L_x_1165:
[----:B------:R-:W-:Y:S05]  /*2e590*/  BSYNC B1 ;  /* 0x0000000000017941 */ /* 0x000fea0003800000 */
.L_x_1164:
        /* <DEDUP_REMOVED lines=10> */
.L_x_1167:
[----:B------:R-:W-:Y:S05]  /*2e640*/  BSYNC B1 ;  /* 0x0000000000017941 */ /* 0x000fea0003800000 */
.L_x_1166:
        /* <DEDUP_REMOVED lines=10> */
.L_x_1169:
[----:B------:R-:W-:Y:S05]  /*2e6f0*/  BSYNC B1 ;  /* 0x0000000000017941 */ /* 0x000fea0003800000 */
.L_x_1168:
        /* <DEDUP_REMOVED lines=10> */
.L_x_1171:
[----:B------:R-:W-:Y:S05]  /*2e7a0*/  BSYNC B1 ;  /* 0x0000000000017941 */ /* 0x000fea0003800000 */
.L_x_1170:
        /* <DEDUP_REMOVED lines=10> */
.L_x_1173:
[----:B------:R-:W-:Y:S05]  /*2e850*/  BSYNC B1 ;  /* 0x0000000000017941 */ /* 0x000fea0003800000 */
.L_x_1172:
        /* <DEDUP_REMOVED lines=10> */
.L_x_1175:
[----:B------:R-:W-:Y:S05]  /*2e900*/  BSYNC B1 ;  /* 0x0000000000017941 */ /* 0x000fea0003800000 */
.L_x_1174:
        /* <DEDUP_REMOVED lines=10> */
.L_x_1177:
[----:B------:R-:W-:Y:S05]  /*2e9b0*/  BSYNC B1 ;  /* 0x0000000000017941 */ /* 0x000fea0003800000 */
.L_x_1176:
        /* <DEDUP_REMOVED lines=10> */
.L_x_1179:
[----:B------:R-:W-:Y:S05]  /*2ea60*/  BSYNC B1 ;  /* 0x0000000000017941 */ /* 0x000fea0003800000 */
.L_x_1178:
        /* <DEDUP_REMOVED lines=10> */
.L_x_1181:
[----:B------:R-:W-:Y:S05]  /*2eb10*/  BSYNC B1 ;  /* 0x0000000000017941 */ /* 0x000fea0003800000 */
.L_x_1180:
        /* <DEDUP_REMOVED lines=10> */
.L_x_1183:
[----:B------:R-:W-:Y:S05]  /*2ebc0*/  BSYNC B1 ;  /* 0x0000000000017941 */ /* 0x000fea0003800000 */
.L_x_1182:
        /* <DEDUP_REMOVED lines=10> */
.L_x_1185:
[----:B------:R-:W-:Y:S05]  /*2ec70*/  BSYNC B1 ;  /* 0x0000000000017941 */ /* 0x000fea0003800000 */
.L_x_1184:
        /* <DEDUP_REMOVED lines=10> */
.L_x_1187:
[----:B------:R-:W-:Y:S05]  /*2ed20*/  BSYNC B1 ;  /* 0x0000000000017941 */ /* 0x000fea0003800000 */
.L_x_1186:
        /* <DEDUP_REMOVED lines=10> */
.L_x_1189:
[----:B------:R-:W-:Y:S05]  /*2edd0*/  BSYNC B1 ;  /* 0x0000000000017941 */ /* 0x000fea0003800000 */
.L_x_1188:
        /* <DEDUP_REMOVED lines=10> */
.L_x_1191:
[----:B------:R-:W-:Y:S05]  /*2ee80*/  BSYNC B1 ;  /* 0x0000000000017941 */ /* 0x000fea0003800000 */
.L_x_1190:
        /* <DEDUP_REMOVED lines=10> */
.L_x_1193:
[----:B------:R-:W-:Y:S05]  /*2ef30*/  BSYNC B1 ;  /* 0x0000000000017941 */ /* 0x000fea0003800000 */
.L_x_1192:
        /* <DEDUP_REMOVED lines=10> */
.L_x_1195:
[----:B------:R-:W-:Y:S05]  /*2efe0*/  BSYNC B1 ;  /* 0x0000000000017941 */ /* 0x000fea0003800000 */
.L_x_1194:
        /* <DEDUP_REMOVED lines=10> */
.L_x_1197:
[----:B------:R-:W-:Y:S05]  /*2f090*/  BSYNC B1 ;  /* 0x0000000000017941 */ /* 0x000fea0003800000 */
.L_x_1196:
        /* <DEDUP_REMOVED lines=10> */
.L_x_1199:
[----:B------:R-:W-:Y:S05]  /*2f140*/  BSYNC B1 ;  /* 0x0000000000017941 */ /* 0x000fea0003800000 */
.L_x_1198:
        /* <DEDUP_REMOVED lines=10> */
.L_x_1201:
[----:B------:R-:W-:Y:S05]  /*2f1f0*/  BSYNC B1 ;  /* 0x0000000000017941 */ /* 0x000fea0003800000 */
.L_x_1200:
        /* <DEDUP_REMOVED lines=10> */
.L_x_1203:
[----:B------:R-:W-:Y:S05]  /*2f2a0*/  BSYNC B1 ;  /* 0x0000000000017941 */ /* 0x000fea0003800000 */
.L_x_1202:
        /* <DEDUP_REMOVED lines=10> */
.L_x_1205:
[----:B------:R-:W-:Y:S05]  /*2f350*/  BSYNC B1 ;  /* 0x0000000000017941 */ /* 0x000fea0003800000 */
.L_x_1204:
        /* <DEDUP_REMOVED lines=10> */
.L_x_1207:
[----:B------:R-:W-:Y:S05]  /*2f400*/  BSYNC B1 ;  /* 0x0000000000017941 */ /* 0x000fea0003800000 */
.L_x_1206:
        /* <DEDUP_REMOVED lines=10> */
.L_x_1209:
[----:B------:R-:W-:Y:S05]  /*2f4b0*/  BSYNC B1 ;  /* 0x0000000000017941 */ /* 0x000fea0003800000 */
.L_x_1208:
        /* <DEDUP_REMOVED lines=10> */
.L_x_1211:
[----:B------:R-:W-:Y:S05]  /*2f560*/  BSYNC B1 ;  /* 0x0000000000017941 */ /* 0x000fea0003800000 */
.L_x_1210:
        /* <DEDUP_REMOVED lines=10> */
.L_x_1213:
[----:B------:R-:W-:Y:S05]  /*2f610*/  BSYNC B1 ;  /* 0x0000000000017941 */ /* 0x000fea0003800000 */
.L_x_1212:
        /* <DEDUP_REMOVED lines=10> */
.L_x_1215:
[----:B------:R-:W-:Y:S05]  /*2f6c0*/  BSYNC B1 ;  /* 0x0000000000017941 */ /* 0x000fea0003800000 */
.L_x_1214:
        /* <DEDUP_REMOVED lines=10> */
.L_x_1217:
[----:B------:R-:W-:Y:S05]  /*2f770*/  BSYNC B1 ;  /* 0x0000000000017941 */ /* 0x000fea0003800000 */
.L_x_1216:
        /* <DEDUP_REMOVED lines=10> */
.L_x_1219:
[----:B------:R-:W-:Y:S05]  /*2f820*/  BSYNC B1 ;  /* 0x0000000000017941 */ /* 0x000fea0003800000 */
.L_x_1218:
        /* <DEDUP_REMOVED lines=10> */
.L_x_1221:
[----:B------:R-:W-:Y:S05]  /*2f8d0*/  BSYNC B1 ;  /* 0x0000000000017941 */ /* 0x000fea0003800000 */
.L_x_1220:
        /* <DEDUP_REMOVED lines=10> */
.L_x_1223:
[----:B------:R-:W-:Y:S05]  /*2f980*/  BSYNC B1 ;  /* 0x0000000000017941 */ /* 0x000fea0003800000 */
.L_x_1222:
        /* <DEDUP_REMOVED lines=10> */
.L_x_1225:
[----:B------:R-:W-:Y:S05]  /*2fa30*/  BSYNC B1 ;  /* 0x0000000000017941 */ /* 0x000fea0003800000 */
.L_x_1224:
        /* <DEDUP_REMOVED lines=10> */
.L_x_1227:
[----:B------:R-:W-:Y:S05]  /*2fae0*/  BSYNC B1 ;  /* 0x0000000000017941 */ /* 0x000fea0003800000 */
.L_x_1226:
        /* <DEDUP_REMOVED lines=10> */
.L_x_1229:
[----:B------:R-:W-:Y:S05]  /*2fb90*/  BSYNC B1 ;  /* 0x0000000000017941 */ /* 0x000fea0003800000 */
.L_x_1228:
        /* <DEDUP_REMOVED lines=10> */
.L_x_1231:
[----:B------:R-:W-:Y:S05]  /*2fc40*/  BSYNC B1 ;  /* 0x0000000000017941 */ /* 0x000fea0003800000 */
.L_x_1230:
        /* <DEDUP_REMOVED lines=10> */
.L_x_1233:
[----:B------:R-:W-:Y:S05]  /*2fcf0*/  BSYNC B1 ;  /* 0x0000000000017941 */ /* 0x000fea0003800000 */
.L_x_1232:
        /* <DEDUP_REMOVED lines=10> */
.L_x_1235:
[----:B------:R-:W-:Y:S05]  /*2fda0*/  BSYNC B1 ;  /* 0x0000000000017941 */ /* 0x000fea0003800000 */
.L_x_1234:
        /* <DEDUP_REMOVED lines=10> */
.L_x_1237:
[----:B------:R-:W-:Y:S05]  /*2fe50*/  BSYNC B1 ;  /* 0x0000000000017941 */ /* 0x000fea0003800000 */
.L_x_1236:
        /* <DEDUP_REMOVED lines=10> */
.L_x_1239:
[----:B------:R-:W-:Y:S05]  /*2ff00*/  BSYNC B1 ;  /* 0x0000000000017941 */ /* 0x000fea0003800000 */
.L_x_1238:
        /* <DEDUP_REMOVED lines=10> */
.L_x_1241:
[----:B------:R-:W-:Y:S05]  /*2ffb0*/  BSYNC B1 ;  /* 0x0000000000017941 */ /* 0x000fea0003800000 */
.L_x_1240:
        /* <DEDUP_REMOVED lines=10> */
.L_x_1243:
[----:B------:R-:W-:Y:S05]  /*30060*/  BSYNC B1 ;  /* 0x0000000000017941 */ /* 0x000fea0003800000 */
.L_x_1242:
        /* <DEDUP_REMOVED lines=10> */
.L_x_1245:
[----:B------:R-:W-:Y:S05]  /*30110*/  BSYNC B1 ;  /* 0x0000000000017941 */ /* 0x000fea0003800000 */
.L_x_1244:
        /* <DEDUP_REMOVED lines=10> */
.L_x_1247:
[----:B------:R-:W-:Y:S05]  /*301c0*/  BSYNC B1 ;  /* 0x0000000000017941 */ /* 0x000fea0003800000 */
.L_x_1246:
        /* <DEDUP_REMOVED lines=10> */
.L_x_1249:
[----:B------:R-:W-:Y:S05]  /*30270*/  BSYNC B1 ;  /* 0x0000000000017941 */ /* 0x000fea0003800000 */
.L_x_1248:
        /* <DEDUP_REMOVED lines=10> */
.L_x_1251:
[----:B------:R-:W-:Y:S05]  /*30320*/  BSYNC B1 ;  /* 0x0000000000017941 */ /* 0x000fea0003800000 */
.L_x_1250:
        /* <DEDUP_REMOVED lines=10> */
.L_x_1253:
[----:B------:R-:W-:Y:S05]  /*303d0*/  BSYNC B1 ;  /* 0x0000000000017941 */ /* 0x000fea0003800000 */
.L_x_1252:
        /* <DEDUP_REMOVED lines=10> */
.L_x_1255:
[----:B------:R-:W-:Y:S05]  /*30480*/  BSYNC B1 ;  /* 0x0000000000017941 */ /* 0x000fea0003800000 */
.L_x_1254:
        /* <DEDUP_REMOVED lines=10> */
.L_x_1257:
[----:B------:R-:W-:Y:S05]  /*30530*/  BSYNC B1 ;  /* 0x0000000000017941 */ /* 0x000fea0003800000 */
.L_x_1256:
        /* <DEDUP_REMOVED lines=10> */
.L_x_1259:
[----:B------:R-:W-:Y:S05]  /*305e0*/  BSYNC B1 ;  /* 0x0000000000017941 */ /* 0x000fea0003800000 */
.L_x_1258:
        /* <DEDUP_REMOVED lines=10> */
.L_x_1261:
[----:B------:R-:W-:Y:S05]  /*30690*/  BSYNC B1 ;  /* 0x0000000000017941 */ /* 0x000fea0003800000 */
.L_x_1260:
        /* <DEDUP_REMOVED lines=10> */
.L_x_1263:
[----:B------:R-:W-:Y:S05]  /*30740*/  BSYNC B1 ;  /* 0x0000000000017941 */ /* 0x000fea0003800000 */
.L_x_1262:
        /* <DEDUP_REMOVED lines=10> */
.L_x_1265:
[----:B------:R-:W-:Y:S05]  /*307f0*/  BSYNC B1 ;  /* 0x0000000000017941 */ /* 0x000fea0003800000 */
.L_x_1264:
        /* <DEDUP_REMOVED lines=10> */
.L_x_1267:
[----:B------:R-:W-:Y:S05]  /*308a0*/  BSYNC B1 ;  /* 0x0000000000017941 */ /* 0x000fea0003800000 */
.L_x_1266:
        /* <DEDUP_REMOVED lines=10> */
.L_x_1269:
[----:B------:R-:W-:Y:S05]  /*30950*/  BSYNC B1 ;  /* 0x0000000000017941 */ /* 0x000fea0003800000 */
.L_x_1268:
        /* <DEDUP_REMOVED lines=10> */
.L_x_1271:
[----:B------:R-:W-:Y:S05]  /*30a00*/  BSYNC B1 ;  /* 0x0000000000017941 */ /* 0x000fea0003800000 */
.L_x_1270:
        /* <DEDUP_REMOVED lines=10> */
.L_x_1273:
[----:B------:R-:W-:Y:S05]  /*30ab0*/  BSYNC B1 ;  /* 0x0000000000017941 */ /* 0x000fea0003800000 */
.L_x_1272:
        /* <DEDUP_REMOVED lines=10> */
.L_x_1275:
[----:B------:R-:W-:Y:S05]  /*30b60*/  BSYNC B1 ;  /* 0x0000000000017941 */ /* 0x000fea0003800000 */
.L_x_1274:
        /* <DEDUP_REMOVED lines=10> */
.L_x_1277:
[----:B------:R-:W-:Y:S05]  /*30c10*/  BSYNC B1 ;  /* 0x0000000000017941 */ /* 0x000fea0003800000 */
.L_x_1276:
        /* <DEDUP_REMOVED lines=10> */
.L_x_1279:
[----:B------:R-:W-:Y:S05]  /*30cc0*/  BSYNC B1 ;  /* 0x0000000000017941 */ /* 0x000fea0003800000 */
.L_x_1278:
        /* <DEDUP_REMOVED lines=10> */
.L_x_1281:
[----:B------:R-:W-:Y:S05]  /*30d70*/  BSYNC B1 ;  /* 0x0000000000017941 */ /* 0x000fea0003800000 */
.L_x_1280:
        /* <DEDUP_REMOVED lines=10> */
.L_x_1283:
[----:B------:R-:W-:Y:S05]  /*30e20*/  BSYNC B1 ;  /* 0x0000000000017941 */ /* 0x000fea0003800000 */
.L_x_1282:
        /* <DEDUP_REMOVED lines=10> */
.L_x_1285:
[----:B------:R-:W-:Y:S05]  /*30ed0*/  BSYNC B1 ;  /* 0x0000000000017941 */ /* 0x000fea0003800000 */
.L_x_1284:
        /* <DEDUP_REMOVED lines=10> */
.L_x_1287:
[----:B------:R-:W-:Y:S05]  /*30f80*/  BSYNC B1 ;  /* 0x0000000000017941 */ /* 0x000fea0003800000 */
.L_x_1286:
        /* <DEDUP_REMOVED lines=10> */
.L_x_1289:
[----:B------:R-:W-:Y:S05]  /*31030*/  BSYNC B1 ;  /* 0x0000000000017941 */ /* 0x000fea0003800000 */
.L_x_1288:
        /* <DEDUP_REMOVED lines=10> */
.L_x_1291:
[----:B------:R-:W-:Y:S05]  /*310e0*/  BSYNC B1 ;  /* 0x0000000000017941 */ /* 0x000fea0003800000 */
.L_x_1290:
        /* <DEDUP_REMOVED lines=10> */
.L_x_1293:
[----:B------:R-:W-:Y:S05]  /*31190*/  BSYNC B1 ;  /* 0x0000000000017941 */ /* 0x000fea0003800000 */
.L_x_1292:
        /* <DEDUP_REMOVED lines=10> */
.L_x_1295:
[----:B------:R-:W-:Y:S05]  /*31240*/  BSYNC B1 ;  /* 0x0000000000017941 */ /* 0x000fea0003800000 */
.L_x_1294:
        /* <DEDUP_REMOVED lines=10> */
.L_x_1297:
[----:B------:R-:W-:Y:S05]  /*312f0*/  BSYNC B1 ;  /* 0x0000000000017941 */ /* 0x000fea0003800000 */
.L_x_1296:
        /* <DEDUP_REMOVED lines=10> */
.L_x_1299:
[----:B------:R-:W-:Y:S05]  /*313a0*/  BSYNC B1 ;  /* 0x0000000000017941 */ /* 0x000fea0003800000 */
.L_x_1298:
        /* <DEDUP_REMOVED lines=10> */
.L_x_1301:
[----:B------:R-:W-:Y:S05]  /*31450*/  BSYNC B1 ;  /* 0x0000000000017941 */ /* 0x000fea0003800000 */
.L_x_1300:
        /* <DEDUP_REMOVED lines=10> */
.L_x_1303:
[----:B------:R-:W-:Y:S05]  /*31500*/  BSYNC B1 ;  /* 0x0000000000017941 */ /* 0x000fea0003800000 */
.L_x_1302:
        /* <DEDUP_REMOVED lines=10> */
.L_x_1305:
[----:B------:R-:W-:Y:S05]  /*315b0*/  BSYNC B1 ;  /* 0x0000000000017941 */ /* 0x000fea0003800000 */
.L_x_1304:
        /* <DEDUP_REMOVED lines=10> */
.L_x_1307:
[----:B------:R-:W-:Y:S05]  /*31660*/  BSYNC B1 ;  /* 0x0000000000017941 */ /* 0x000fea0003800000 */
.L_x_1306:
[----:B0----5:R-:W-:Y:S01]  /*31670*/  IMAD.U32 R13, R3, 0x10000, RZ ;  /* 0x00010000030d7824 */ /* 0x021fe200078e00ff */
[----:B------:R-:W-:Y:S01]  /*31680*/  ISETP.GT.AND P3, PT, R0, 0x101, P2 ;  /* 0x000001010000780c */ /* 0x000fe20001764270 */
[----:B------:R-:W-:Y:S02]  /*31690*/  BSSY B1, `(.L_x_1308) ;  /* 0x0000007000017945 */ /* 0x000fe40003800000 */
[----:B------:R-:W-:-:S04]  /*316a0*/  FMUL R13, R13, R16 ;  /* 0x000000100d0d7220 */ /* 0x000fc80000400000 */
[----:B------:R-:W-:-:S05]  /*316b0*/  FFMA R13, R24, R2, R13 ;  /* 0x00000002180d7223 */ /* 0x000fca000000000d */
[----:B------:R-:W-:-:S05]  /*316c0*/  F2FP.BF16.F32.PACK_AB R13, RZ, R13 ;  /* 0x0000000dff0d723e */ /* 0x000fca00000010ff */
[----:B------:R0:W-:Y:S01]  /*316d0*/  @P0 STG.E.U16 desc[UR36][R10.64+0x200], R13 ;  /* 0x0002000d0a000986 */ /* 0x0001e2000c101524 */
[----:B------:R-:W-:Y:S05]  /*316e0*/  @!P3 BRA `(.L_x_1309) ;  /* 0x000000000004b947 */ /* 0x000fea0003800000 */
[----:B------:R0:W5:Y:S02]  /*316f0*/  LDG.E.LTC128B.U16 R3, desc[UR36][R8.64+0x202] ;  /* 0x0002022408037981 */ /* 0x000164000c1e1520 */
.L_x_1309:
[----:B------:R-:W-:Y:S05]  /*31700*/  BSYNC B1 ;  /* 0x0000000000017941 */ /* 0x000fea0003800000 */
.L_x_1308:
        /* <DEDUP_REMOVED lines=9> */
.L_x_1311:
[----:B------:R-:W-:Y:S05]  /*317a0*/  BSYNC B1 ;  /* 0x0000000000017941 */ /* 0x000fea0003800000 */
.L_x_1310:
[----:B-----5:R-:W-:Y:S01]  /*317b0*/  IMAD.U32 R13, R3, 0x10000, RZ ;  /* 0x00010000030d7824 */ /* 0x020fe200078e00ff */
        /* <DEDUP_REMOVED lines=8> */
.L_x_1313:
[----:B------:R-:W-:Y:S05]  /*31840*/  BSYNC B1 ;  /* 0x0000000000017941 */ /* 0x000fea0003800000 */
.L_x_1312:
        /* <DEDUP_REMOVED lines=9> */
.L_x_1315:
[----:B------:R-:W-:Y:S05]  /*318e0*/  BSYNC B1 ;  /* 0x0000000000017941 */ /* 0x000fea0003800000 */
.L_x_1314:
        /* <DEDUP_REMOVED lines=9> */
.L_x_1317:
[----:B------:R-:W-:Y:S05]  /*31980*/  BSYNC B1 ;  /* 0x0000000000017941 */ /* 0x000fea0003800000 */
.L_x_1316:
        /* <DEDUP_REMOVED lines=9> */
.L_x_1319:
[----:B------:R-:W-:Y:S05]  /*31a20*/  BSYNC B1 ;  /* 0x0000000000017941 */ /* 0x000fea0003800000 */
.L_x_1318:
[----:B-----5:R-:W-:Y:S01]  /*31a30*/  SHF.L.U32 R13, R3, 0x10, RZ ;  /* 0x00000010030d7819 */ /* 0x020fe200000006ff */
[----:B------:R-:W-:Y:S01]  /*31a40*/  BSSY B1, `(.L_x_1320) ;  /* 0x0000008000017945 */ /* 0x000fe20003800000 */
[----:B------:R-:W-:-:S03]  /*31a50*/  ISETP.GT.AND P3, PT, R0, 0x109, P1 ;  /* 0x000001090000780c */ /* 0x000fc60000f64270 */
[----:B------:R-:W-:-:S04]  /*31a60*/  FMUL R13, R13, R16 ;  /* 0x000000100d0d7220 */ /* 0x000fc80000400000 */
[----:B------:R-:W-:-:S05]  /*31a70*/  FFMA R13, R30, R2, R13 ;  /* 0x000000021e0d7223 */ /* 0x000fca000000000d */
[----:B------:R-:W-:-:S05]  /*31a80*/  F2FP.BF16.F32.PACK_AB R13, RZ, R13 ;  /* 0x0000000dff0d723e */ /* 0x000fca00000010ff */
[----:B------:R0:W-:Y:S01]  /*31a90*/  @P0 STG.E.U16 desc[UR36][R4.64+0x210], R13 ;  /* 0x0002100d04000986 */ /* 0x0001e2000c101524 */
[----:B------:R-:W-:Y:S05]  /*31aa0*/  @!P3 BRA `(.L_x_1321) ;  /* 0x000000000004b947 */ /* 0x000fea0003800000 */
[----:B------:R0:W5:Y:S02]  /*31ab0*/  LDG.E.LTC128B.U16 R3, desc[UR36][R6.64+0x212] ;  /* 0x0002122406037981 */ /* 0x000164000c1e1520 */
.L_x_1321:
[----:B------:R-:W-:Y:S05]  /*31ac0*/  BSYNC B1 ;  /* 0x0000000000017941 */ /* 0x000fea0003800000 */
.L_x_1320:
        /* <DEDUP_REMOVED lines=9> */
.L_x_1323:
[----:B------:R-:W-:Y:S05]  /*31b60*/  BSYNC B1 ;  /* 0x0000000000017941 */ /* 0x000fea0003800000 */
.L_x_1322:
        /* <DEDUP_REMOVED lines=9> */
.L_x_1325:
[----:B------:R-:W-:Y:S05]  /*31c00*/  BSYNC B1 ;  /* 0x0000000000017941 */ /* 0x000fea0003800000 */
.L_x_1324:
        /* <DEDUP_REMOVED lines=9> */
.L_x_1327:
[----:B------:R-:W-:Y:S05]  /*31ca0*/  BSYNC B1 ;  /* 0x0000000000017941 */ /* 0x000fea0003800000 */
.L_x_1326:
        /* <DEDUP_REMOVED lines=9> */
.L_x_1329:
[----:B------:R-:W-:Y:S05]  /*31d40*/  BSYNC B1 ;  /* 0x0000000000017941 */ /* 0x000fea0003800000 */
.L_x_1328:
        /* <DEDUP_REMOVED lines=9> */
.L_x_1331:
[----:B------:R-:W-:Y:S05]  /*31de0*/  BSYNC B1 ;  /* 0x0000000000017941 */ /* 0x000fea0003800000 */
.L_x_1330:
        /* <DEDUP_REMOVED lines=9> */
.L_x_1333:
[----:B------:R-:W-:Y:S05]  /*31e80*/  BSYNC B1 ;  /* 0x0000000000017941 */ /* 0x000fea0003800000 */
.L_x_1332:
        /* <DEDUP_REMOVED lines=9> */
.L_x_1335:
[----:B------:R-:W-:Y:S05]  /*31f20*/  BSYNC B1 ;  /* 0x0000000000017941 */ /* 0x000fea0003800000 */
.L_x_1334:
        /* <DEDUP_REMOVED lines=9> */
.L_x_1337:
[----:B------:R-:W-:Y:S05]  /*31fc0*/  BSYNC B1 ;  /* 0x0000000000017941 */ /* 0x000fea0003800000 */
.L_x_1336:
[----:B0----5:R-:W-:Y:S01]  /*31fd0*/  SHF.L.U32 R13, R3, 0x10, RZ ;  /* 0x00000010030d7819 */ /* 0x021fe200000006ff */
        /* <DEDUP_REMOVED lines=8> */
.L_x_1339:
[----:B------:R-:W-:Y:S05]  /*32060*/  BSYNC B1 ;  /* 0x0000000000017941 */ /* 0x000fea0003800000 */
.L_x_1338:
        /* <DEDUP_REMOVED lines=9> */
.L_x_1341:
[----:B------:R-:W-:Y:S05]  /*32100*/  BSYNC B1 ;  /* 0x0000000000017941 */ /* 0x000fea0003800000 */
.L_x_1340:
        /* <DEDUP_REMOVED lines=9> */
.L_x_1343:
[----:B------:R-:W-:Y:S05]  /*321a0*/  BSYNC B1 ;  /* 0x0000000000017941 */ /* 0x000fea0003800000 */
.L_x_1342:
        /* <DEDUP_REMOVED lines=9> */
.L_x_1345:
[----:B------:R-:W-:Y:S05]  /*32240*/  BSYNC B1 ;  /* 0x0000000000017941 */ /* 0x000fea0003800000 */
.L_x_1344:
        /* <DEDUP_REMOVED lines=9> */
.L_x_1347:
[----:B------:R-:W-:Y:S05]  /*322e0*/  BSYNC B1 ;  /* 0x0000000000017941 */ /* 0x000fea0003800000 */
.L_x_1346:
        /* <DEDUP_REMOVED lines=9> */
.L_x_1349:
[----:B------:R-:W-:Y:S05]  /*32380*/  BSYNC B1 ;  /* 0x0000000000017941 */ /* 0x000fea0003800000 */
.L_x_1348:
        /* <DEDUP_REMOVED lines=9> */
.L_x_1351:
[----:B------:R-:W-:Y:S05]  /*32420*/  BSYNC B1 ;  /* 0x0000000000017941 */ /* 0x000fea0003800000 */
.L_x_1350:
        /* <DEDUP_REMOVED lines=9> */
.L_x_1353:
[----:B------:R-:W-:Y:S05]  /*324c0*/  BSYNC B1 ;  /* 0x0000000000017941 */ /* 0x000fea0003800000 */
.L_x_1352:
        /* <DEDUP_REMOVED lines=9> */
.L_x_1355:
[----:B------:R-:W-:Y:S05]  /*32560*/  BSYNC B1 ;  /* 0x0000000000017941 */ /* 0x000fea0003800000 */
.L_x_1354:
        /* <DEDUP_REMOVED lines=9> */
.L_x_1357:
[----:B------:R-:W-:Y:S05]  /*32600*/  BSYNC B1 ;  /* 0x0000000000017941 */ /* 0x000fea0003800000 */
.L_x_1356:
        /* <DEDUP_REMOVED lines=9> */
.L_x_1359:
[----:B------:R-:W-:Y:S05]  /*326a0*/  BSYNC B1 ;  /* 0x0000000000017941 */ /* 0x000fea0003800000 */
.L_x_1358:
        /* <DEDUP_REMOVED lines=9> */
.L_x_1361:
[----:B------:R-:W-:Y:S05]  /*32740*/  BSYNC B1 ;  /* 0x0000000000017941 */ /* 0x000fea0003800000 */
.L_x_1360:
        /* <DEDUP_REMOVED lines=9> */
.L_x_1363:
[----:B------:R-:W-:Y:S05]  /*327e0*/  BSYNC B1 ;  /* 0x0000000000017941 */ /* 0x000fea0003800000 */
.L_x_1362:
        /* <DEDUP_REMOVED lines=9> */
.L_x_1365:
[----:B------:R-:W-:Y:S05]  /*32880*/  BSYNC B1 ;  /* 0x0000000000017941 */ /* 0x000fea0003800000 */
.L_x_1364:
        /* <DEDUP_REMOVED lines=9> */
.L_x_1367:
[----:B------:R-:W-:Y:S05]  /*32920*/  BSYNC B1 ;  /* 0x0000000000017941 */ /* 0x000fea0003800000 */
.L_x_1366:
        /* <DEDUP_REMOVED lines=9> */
.L_x_1369:
[----:B------:R-:W-:Y:S05]  /*329c0*/  BSYNC B1 ;  /* 0x0000000000017941 */ /* 0x000fea0003800000 */
.L_x_1368:
        /* <DEDUP_REMOVED lines=9> */
.L_x_1371:
[----:B------:R-:W-:Y:S05]  /*32a60*/  BSYNC B1 ;  /* 0x0000000000017941 */ /* 0x000fea0003800000 */
.L_x_1370:
        /* <DEDUP_REMOVED lines=9> */
.L_x_1373:
[----:B------:R-:W-:Y:S05]  /*32b00*/  BSYNC B1 ;  /* 0x0000000000017941 */ /* 0x000fea0003800000 */
.L_x_1372:
        /* <DEDUP_REMOVED lines=9> */
.L_x_1375:
[----:B------:R-:W-:Y:S05]  /*32ba0*/  BSYNC B1 ;  /* 0x0000000000017941 */ /* 0x000fea0003800000 */
.L_x_1374:
        /* <DEDUP_REMOVED lines=9> */
.L_x_1377:
[----:B------:R-:W-:Y:S05]  /*32c40*/  BSYNC B1 ;  /* 0x0000000000017941 */ /* 0x000fea0003800000 */
.L_x_1376:
        /* <DEDUP_REMOVED lines=9> */
.L_x_1379:
[----:B------:R-:W-:Y:S05]  /*32ce0*/  BSYNC B1 ;  /* 0x0000000000017941 */ /* 0x000fea0003800000 */
.L_x_1378:
        /* <DEDUP_REMOVED lines=9> */
.L_x_1381:
[----:B------:R-:W-:Y:S05]  /*32d80*/  BSYNC B1 ;  /* 0x0000000000017941 */ /* 0x000fea0003800000 */
.L_x_1380:
        /* <DEDUP_REMOVED lines=9> */
.L_x_1383:
[----:B------:R-:W-:Y:S05]  /*32e20*/  BSYNC B1 ;  /* 0x0000000000017941 */ /* 0x000fea0003800000 */
.L_x_1382:
        /* <DEDUP_REMOVED lines=9> */
.L_x_1385:
[----:B------:R-:W-:Y:S05]  /*32ec0*/  BSYNC B1 ;  /* 0x0000000000017941 */ /* 0x000fea0003800000 */
.L_x_1384:
        /* <DEDUP_REMOVED lines=9> */
.L_x_1387:
[----:B------:R-:W-:Y:S05]  /*32f60*/  BSYNC B1 ;  /* 0x0000000000017941 */ /* 0x000fea0003800000 */
.L_x_1386:
        /* <DEDUP_REMOVED lines=9> */
.L_x_1389:
[----:B------:R-:W-:Y:S05]  /*33000*/  BSYNC B1 ;  /* 0x0000000000017941 */ /* 0x000fea0003800000 */
.L_x_1388:
        /* <DEDUP_REMOVED lines=9> */
.L_x_1391:
[----:B------:R-:W-:Y:S05]  /*330a0*/  BSYNC B1 ;  /* 0x0000000000017941 */ /* 0x000fea0003800000 */
.L_x_1390:
        /* <DEDUP_REMOVED lines=9> */
.L_x_1393:
[----:B------:R-:W-:Y:S05]  /*33140*/  BSYNC B1 ;  /* 0x0000000000017941 */ /* 0x000fea0003800000 */
.L_x_1392:
        /* <DEDUP_REMOVED lines=9> */
.L_x_1395:
[----:B------:R-:W-:Y:S05]  /*331e0*/  BSYNC B1 ;  /* 0x0000000000017941 */ /* 0x000fea0003800000 */
.L_x_1394:
        /* <DEDUP_REMOVED lines=9> */
.L_x_1397:
[----:B------:R-:W-:Y:S05]  /*33280*/  BSYNC B1 ;  /* 0x0000000000017941 */ /* 0x000fea0003800000 */
.L_x_1396:
        /* <DEDUP_REMOVED lines=9> */
.L_x_1399:
[----:B------:R-:W-:Y:S05]  /*33320*/  BSYNC B1 ;  /* 0x0000000000017941 */ /* 0x000fea0003800000 */
.L_x_1398:
        /* <DEDUP_REMOVED lines=9> */
.L_x_1401:
[----:B------:R-:W-:Y:S05]  /*333c0*/  BSYNC B1 ;  /* 0x0000000000017941 */ /* 0x000fea0003800000 */
.L_x_1400:
        /* <DEDUP_REMOVED lines=9> */
.L_x_1403:
[----:B------:R-:W-:Y:S05]  /*33460*/  BSYNC B1 ;  /* 0x0000000000017941 */ /* 0x000fea0003800000 */
.L_x_1402:
        /* <DEDUP_REMOVED lines=9> */
.L_x_1405:
[----:B------:R-:W-:Y:S05]  /*33500*/  BSYNC B1 ;  /* 0x0000000000017941 */ /* 0x000fea0003800000 */
.L_x_1404:
        /* <DEDUP_REMOVED lines=9> */
.L_x_1407:
[----:B------:R-:W-:Y:S05]  /*335a0*/  BSYNC B1 ;  /* 0x0000000000017941 */ /* 0x000fea0003800000 */
.L_x_1406:
        /* <DEDUP_REMOVED lines=9> */
.L_x_1409:
[----:B------:R-:W-:Y:S05]  /*33640*/  BSYNC B1 ;  /* 0x0000000000017941 */ /* 0x000fea0003800000 */
.L_x_1408:
        /* <DEDUP_REMOVED lines=9> */
.L_x_1411:
[----:B------:R-:W-:Y:S05]  /*336e0*/  BSYNC B1 ;  /* 0x0000000000017941 */ /* 0x000fea0003800000 */
.L_x_1410:
        /* <DEDUP_REMOVED lines=9> */
.L_x_1413:
[----:B------:R-:W-:Y:S05]  /*33780*/  BSYNC B1 ;  /* 0x0000000000017941 */ /* 0x000fea0003800000 */
.L_x_1412:
        /* <DEDUP_REMOVED lines=9> */
.L_x_1415:
[----:B------:R-:W-:Y:S05]  /*33820*/  BSYNC B1 ;  /* 0x0000000000017941 */ /* 0x000fea0003800000 */
.L_x_1414:
        /* <DEDUP_REMOVED lines=9> */
.L_x_1417:
[----:B------:R-:W-:Y:S05]  /*338c0*/  BSYNC B1 ;  /* 0x0000000000017941 */ /* 0x000fea0003800000 */
.L_x_1416:
        /* <DEDUP_REMOVED lines=9> */
.L_x_1419:
[----:B------:R-:W-:Y:S05]  /*33960*/  BSYNC B1 ;  /* 0x0000000000017941 */ /* 0x000fea0003800000 */
.L_x_1418:
        /* <DEDUP_REMOVED lines=9> */
.L_x_1421:
[----:B------:R-:W-:Y:S05]  /*33a00*/  BSYNC B1 ;  /* 0x0000000000017941 */ /* 0x000fea0003800000 */
.L_x_1420:
        /* <DEDUP_REMOVED lines=9> */
.L_x_1423:
[----:B------:R-:W-:Y:S05]  /*33aa0*/  BSYNC B1 ;  /* 0x0000000000017941 */ /* 0x000fea0003800000 */
.L_x_1422:
        /* <DEDUP_REMOVED lines=9> */
.L_x_1425:
[----:B------:R-:W-:Y:S05]  /*33b40*/  BSYNC B1 ;  /* 0x0000000000017941 */ /* 0x000fea0003800000 */
.L_x_1424:
        /* <DEDUP_REMOVED lines=9> */
.L_x_1427:
[----:B------:R-:W-:Y:S05]  /*33be0*/  BSYNC B1 ;  /* 0x0000000000017941 */ /* 0x000fea0003800000 */
.L_x_1426:
        /* <DEDUP_REMOVED lines=9> */
.L_x_1429:
[----:B------:R-:W-:Y:S05]  /*33c80*/  BSYNC B1 ;  /* 0x0000000000017941 */ /* 0x000fea0003800000 */
.L_x_1428:
        /* <DEDUP_REMOVED lines=9> */
.L_x_1431:
[----:B------:R-:W-:Y:S05]  /*33d20*/  BSYNC B1 ;  /* 0x0000000000017941 */ /* 0x000fea0003800000 */
.L_x_1430:
        /* <DEDUP_REMOVED lines=9> */
.L_x_1433:
[----:B------:R-:W-:Y:S05]  /*33dc0*/  BSYNC B1 ;  /* 0x0000000000017941 */ /* 0x000fea0003800000 */
.L_x_1432:
        /* <DEDUP_REMOVED lines=9> */
.L_x_1435:
[----:B------:R-:W-:Y:S05]  /*33e60*/  BSYNC B1 ;  /* 0x0000000000017941 */ /* 0x000fea0003800000 */
.L_x_1434:
        /* <DEDUP_REMOVED lines=9> */
.L_x_1437:
[----:B------:R-:W-:Y:S05]  /*33f00*/  BSYNC B1 ;  /* 0x0000000000017941 */ /* 0x000fea0003800000 */
.L_x_1436:
        /* <DEDUP_REMOVED lines=9> */
.L_x_1439:
[----:B------:R-:W-:Y:S05]  /*33fa0*/  BSYNC B1 ;  /* 0x0000000000017941 */ /* 0x000fea0003800000 */
.L_x_1438:
        /* <DEDUP_REMOVED lines=9> */
.L_x_1441:
[----:B------:R-:W-:Y:S05]  /*34040*/  BSYNC B1 ;  /* 0x0000000000017941 */ /* 0x000fea0003800000 */
.L_x_1440:
        /* <DEDUP_REMOVED lines=9> */
.L_x_1443:
[----:B------:R-:W-:Y:S05]  /*340e0*/  BSYNC B1 ;  /* 0x0000000000017941 */ /* 0x000fea0003800000 */
.L_x_1442:
        /* <DEDUP_REMOVED lines=9> */
.L_x_1445:
[----:B------:R-:W-:Y:S05]  /*34180*/  BSYNC B1 ;  /* 0x0000000000017941 */ /* 0x000fea0003800000 */
.L_x_1444:
        /* <DEDUP_REMOVED lines=9> */
.L_x_1447:
[----:B------:R-:W-:Y:S05]  /*34220*/  BSYNC B1 ;  /* 0x0000000000017941 */ /* 0x000fea0003800000 */
.L_x_1446:
        /* <DEDUP_REMOVED lines=9> */
.L_x_1449:
[----:B------:R-:W-:Y:S05]  /*342c0*/  BSYNC B1 ;  /* 0x0000000000017941 */ /* 0x000fea0003800000 */
.L_x_1448:
        /* <DEDUP_REMOVED lines=9> */
.L_x_1451:
[----:B------:R-:W-:Y:S05]  /*34360*/  BSYNC B1 ;  /* 0x0000000000017941 */ /* 0x000fea0003800000 */
.L_x_1450:
        /* <DEDUP_REMOVED lines=9> */
.L_x_1453:
[----:B------:R-:W-:Y:S05]  /*34400*/  BSYNC B1 ;  /* 0x0000000000017941 */ /* 0x000fea0003800000 */
.L_x_1452:
        /* <DEDUP_REMOVED lines=9> */
.L_x_1455:
[----:B------:R-:W-:Y:S05]  /*344a0*/  BSYNC B1 ;  /* 0x0000000000017941 */ /* 0x000fea0003800000 */
.L_x_1454:
        /* <DEDUP_REMOVED lines=9> */
.L_x_1457:
[----:B------:R-:W-:Y:S05]  /*34540*/  BSYNC B1 ;  /* 0x0000000000017941 */ /* 0x000fea0003800000 */
.L_x_1456:
        /* <DEDUP_REMOVED lines=9> */
.L_x_1459:
[----:B------:R-:W-:Y:S05]  /*345e0*/  BSYNC B1 ;  /* 0x0000000000017941 */ /* 0x000fea0003800000 */
.L_x_1458:
        /* <DEDUP_REMOVED lines=9> */
.L_x_1461:
[----:B------:R-:W-:Y:S05]  /*34680*/  BSYNC B1 ;  /* 0x0000000000017941 */ /* 0x000fea0003800000 */
.L_x_1460:
        /* <DEDUP_REMOVED lines=9> */
.L_x_1463:
[----:B------:R-:W-:Y:S05]  /*34720*/  BSYNC B1 ;  /* 0x0000000000017941 */ /* 0x000fea0003800000 */
.L_x_1462:
        /* <DEDUP_REMOVED lines=9> */
.L_x_1465:
[----:B------:R-:W-:Y:S05]  /*347c0*/  BSYNC B1 ;  /* 0x0000000000017941 */ /* 0x000fea0003800000 */
.L_x_1464:
        /* <DEDUP_REMOVED lines=9> */
.L_x_1467:
[----:B------:R-:W-:Y:S05]  /*34860*/  BSYNC B1 ;  /* 0x0000000000017941 */ /* 0x000fea0003800000 */
.L_x_1466:
        /* <DEDUP_REMOVED lines=9> */
.L_x_1469:
[----:B------:R-:W-:Y:S05]  /*34900*/  BSYNC B1 ;  /* 0x0000000000017941 */ /* 0x000fea0003800000 */
.L_x_1468:
        /* <DEDUP_REMOVED lines=9> */
.L_x_1471:
[----:B------:R-:W-:Y:S05]  /*349a0*/  BSYNC B1 ;  /* 0x0000000000017941 */ /* 0x000fea0003800000 */
.L_x_1470:
        /* <DEDUP_REMOVED lines=9> */
.L_x_1473:
[----:B------:R-:W-:Y:S05]  /*34a40*/  BSYNC B1 ;  /* 0x0000000000017941 */ /* 0x000fea0003800000 */
.L_x_1472:
        /* <DEDUP_REMOVED lines=9> */
.L_x_1475:
[----:B------:R-:W-:Y:S05]  /*34ae0*/  BSYNC B1 ;  /* 0x0000000000017941 */ /* 0x000fea0003800000 */
.L_x_1474:
        /* <DEDUP_REMOVED lines=9> */
.L_x_1477:
[----:B------:R-:W-:Y:S05]  /*34b80*/  BSYNC B1 ;  /* 0x0000000000017941 */ /* 0x000fea0003800000 */
.L_x_1476:
        /* <DEDUP_REMOVED lines=9> */
.L_x_1479:
[----:B------:R-:W-:Y:S05]  /*34c20*/  BSYNC B1 ;  /* 0x0000000000017941 */ /* 0x000fea0003800000 */
.L_x_1478:
        /* <DEDUP_REMOVED lines=9> */
.L_x_1481:
[----:B------:R-:W-:Y:S05]  /*34cc0*/  BSYNC B1 ;  /* 0x0000000000017941 */ /* 0x000fea0003800000 */
.L_x_1480:
        /* <DEDUP_REMOVED lines=9> */
.L_x_1483:
[----:B------:R-:W-:Y:S05]  /*34d60*/  BSYNC B1 ;  /* 0x0000000000017941 */ /* 0x000fea0003800000 */
.L_x_1482:
        /* <DEDUP_REMOVED lines=9> */
.L_x_1485:
[----:B------:R-:W-:Y:S05]  /*34e00*/  BSYNC B1 ;  /* 0x0000000000017941 */ /* 0x000fea0003800000 */
.L_x_1484:
        /* <DEDUP_REMOVED lines=9> */
.L_x_1487:
[----:B------:R-:W-:Y:S05]  /*34ea0*/  BSYNC B1 ;  /* 0x0000000000017941 */ /* 0x000fea0003800000 */
.L_x_1486:
        /* <DEDUP_REMOVED lines=9> */
.L_x_1489:
[----:B------:R-:W-:Y:S05]  /*34f40*/  BSYNC B1 ;  /* 0x0000000000017941 */ /* 0x000fea0003800000 */
.L_x_1488:
        /* <DEDUP_REMOVED lines=9> */
.L_x_1491:
[----:B------:R-:W-:Y:S05]  /*34fe0*/  BSYNC B1 ;  /* 0x0000000000017941 */ /* 0x000fea0003800000 */
.L_x_1490:
        /* <DEDUP_REMOVED lines=9> */
.L_x_1493:
[----:B------:R-:W-:Y:S05]  /*35080*/  BSYNC B1 ;  /* 0x0000000000017941 */ /* 0x000fea0003800000 */
.L_x_1492:
        /* <DEDUP_REMOVED lines=9> */
.L_x_1495:
[----:B------:R-:W-:Y:S05]  /*35120*/  BSYNC B1 ;  /* 0x0000000000017941 */ /* 0x000fea0003800000 */
.L_x_1494:
        /* <DEDUP_REMOVED lines=9> */
.L_x_1497:
[----:B------:R-:W-:Y:S05]  /*351c0*/  BSYNC B1 ;  /* 0x0000000000017941 */ /* 0x000fea0003800000 */
.L_x_1496:
        /* <DEDUP_REMOVED lines=9> */
.L_x_1499:
[----:B------:R-:W-:Y:S05]  /*35260*/  BSYNC B1 ;  /* 0x0000000000017941 */ /* 0x000fea0003800000 */
.L_x_1498:
        /* <DEDUP_REMOVED lines=9> */
.L_x_1501:
[----:B------:R-:W-:Y:S05]  /*35300*/  BSYNC B1 ;  /* 0x0000000000017941 */ /* 0x000fea0003800000 */
.L_x_1500:
        /* <DEDUP_REMOVED lines=9> */
.L_x_1503:
[----:B------:R-:W-:Y:S05]  /*353a0*/  BSYNC B1 ;  /* 0x0000000000017941 */ /* 0x000fea0003800000 */
.L_x_1502:
        /* <DEDUP_REMOVED lines=9> */
.L_x_1505:
[----:B------:R-:W-:Y:S05]  /*35440*/  BSYNC B1 ;  /* 0x0000000000017941 */ /* 0x000fea0003800000 */
.L_x_1504:
        /* <DEDUP_REMOVED lines=9> */
.L_x_1507:
[----:B------:R-:W-:Y:S05]  /*354e0*/  BSYNC B1 ;  /* 0x0000000000017941 */ /* 0x000fea0003800000 */
.L_x_1506:
        /* <DEDUP_REMOVED lines=9> */
.L_x_1509:
[----:B------:R-:W-:Y:S05]  /*35580*/  BSYNC B1 ;  /* 0x0000000000017941 */ /* 0x000fea0003800000 */
.L_x_1508:
        /* <DEDUP_REMOVED lines=9> */
.L_x_1511:
[----:B------:R-:W-:Y:S05]  /*35620*/  BSYNC B1 ;  /* 0x0000000000017941 */ /* 0x000fea0003800000 */
.L_x_1510:
        /* <DEDUP_REMOVED lines=9> */
.L_x_1513:
[----:B------:R-:W-:Y:S05]  /*356c0*/  BSYNC B1 ;  /* 0x0000000000017941 */ /* 0x000fea0003800000 */
.L_x_1512:
        /* <DEDUP_REMOVED lines=9> */
.L_x_1515:
[----:B------:R-:W-:Y:S05]  /*35760*/  BSYNC B1 ;  /* 0x0000000000017941 */ /* 0x000fea0003800000 */
.L_x_1514:
        /* <DEDUP_REMOVED lines=9> */
.L_x_1517:
[----:B------:R-:W-:Y:S05]  /*35800*/  BSYNC B1 ;  /* 0x0000000000017941 */ /* 0x000fea0003800000 */
.L_x_1516:
        /* <DEDUP_REMOVED lines=9> */
.L_x_1519:
[----:B------:R-:W-:Y:S05]  /*358a0*/  BSYNC B1 ;  /* 0x0000000000017941 */ /* 0x000fea0003800000 */
.L_x_1518:
        /* <DEDUP_REMOVED lines=9> */
.L_x_1521:
[----:B------:R-:W-:Y:S05]  /*35940*/  BSYNC B1 ;  /* 0x0000000000017941 */ /* 0x000fea0003800000 */
.L_x_1520:
        /* <DEDUP_REMOVED lines=9> */
.L_x_1523:
[----:B------:R-:W-:Y:S05]  /*359e0*/  BSYNC B1 ;  /* 0x0000000000017941 */ /* 0x000fea0003800000 */
.L_x_1522:
        /* <DEDUP_REMOVED lines=9> */
.L_x_1525:
[----:B------:R-:W-:Y:S05]  /*35a80*/  BSYNC B1 ;  /* 0x0000000000017941 */ /* 0x000fea0003800000 */
.L_x_1524:
        /* <DEDUP_REMOVED lines=9> */
.L_x_1527:
[----:B------:R-:W-:Y:S05]  /*35b20*/  BSYNC B1 ;  /* 0x0000000000017941 */ /* 0x000fea0003800000 */
.L_x_1526:
        /* <DEDUP_REMOVED lines=9> */
.L_x_1529:
[----:B------:R-:W-:Y:S05]  /*35bc0*/  BSYNC B1 ;  /* 0x0000000000017941 */ /* 0x000fea0003800000 */
.L_x_1528:
        /* <DEDUP_REMOVED lines=9> */
.L_x_1531:
[----:B------:R-:W-:Y:S05]  /*35c60*/  BSYNC B1 ;  /* 0x0000000000017941 */ /* 0x000fea0003800000 */
.L_x_1530:
        /* <DEDUP_REMOVED lines=9> */
.L_x_1533:
[----:B------:R-:W-:Y:S05]  /*35d00*/  BSYNC B1 ;  /* 0x0000000000017941 */ /* 0x000fea0003800000 */
.L_x_1532:
        /* <DEDUP_REMOVED lines=9> */
.L_x_1535:
[----:B------:R-:W-:Y:S05]  /*35da0*/  BSYNC B1 ;  /* 0x0000000000017941 */ /* 0x000fea0003800000 */
.L_x_1534:
        /* <DEDUP_REMOVED lines=9> */
.L_x_1537:
[----:B------:R-:W-:Y:S05]  /*35e40*/  BSYNC B1 ;  /* 0x0000000000017941 */ /* 0x000fea0003800000 */
.L_x_1536:
        /* <DEDUP_REMOVED lines=9> */
.L_x_1539:
[----:B------:R-:W-:Y:S05]  /*35ee0*/  BSYNC B1 ;  /* 0x0000000000017941 */ /* 0x000fea0003800000 */
.L_x_1538:
        /* <DEDUP_REMOVED lines=9> */
.L_x_1541:
[----:B------:R-:W-:Y:S05]  /*35f80*/  BSYNC B1 ;  /* 0x0000000000017941 */ /* 0x000fea0003800000 */
.L_x_1540:
        /* <DEDUP_REMOVED lines=9> */
.L_x_1543:
[----:B------:R-:W-:Y:S05]  /*36020*/  BSYNC B1 ;  /* 0x0000000000017941 */ /* 0x000fea0003800000 */
.L_x_1542:
        /* <DEDUP_REMOVED lines=9> */
.L_x_1545:
[----:B------:R-:W-:Y:S05]  /*360c0*/  BSYNC B1 ;  /* 0x0000000000017941 */ /* 0x000fea0003800000 */
.L_x_1544:
        /* <DEDUP_REMOVED lines=9> */
.L_x_1547:
[----:B------:R-:W-:Y:S05]  /*36160*/  BSYNC B1 ;  /* 0x0000000000017941 */ /* 0x000fea0003800000 */
.L_x_1546:
        /* <DEDUP_REMOVED lines=9> */
.L_x_1549:
[----:B------:R-:W-:Y:S05]  /*36200*/  BSYNC B1 ;  /* 0x0000000000017941 */ /* 0x000fea0003800000 */
.L_x_1548:
        /* <DEDUP_REMOVED lines=9> */
.L_x_1551:
[----:B------:R-:W-:Y:S05]  /*362a0*/  BSYNC B1 ;  /* 0x0000000000017941 */ /* 0x000fea0003800000 */
.L_x_1550:
        /* <DEDUP_REMOVED lines=9> */
.L_x_1553:
[----:B------:R-:W-:Y:S05]  /*36340*/  BSYNC B1 ;  /* 0x0000000000017941 */ /* 0x000fea0003800000 */
.L_x_1552:
        /* <DEDUP_REMOVED lines=9> */
.L_x_1555:
[----:B------:R-:W-:Y:S05]  /*363e0*/  BSYNC B1 ;  /* 0x0000000000017941 */ /* 0x000fea0003800000 */
.L_x_1554:
        /* <DEDUP_REMOVED lines=9> */
.L_x_1557:
[----:B------:R-:W-:Y:S05]  /*36480*/  BSYNC B1 ;  /* 0x0000000000017941 */ /* 0x000fea0003800000 */
.L_x_1556:
[----:B0--345:R-:W-:Y:S01]  /*36490*/  IMAD.U32 R9, R3, 0x10000, RZ ;  /* 0x0001000003097824 */ /* 0x039fe200078e00ff */
        /* <DEDUP_REMOVED lines=8> */
.L_x_1559:
[----:B------:R-:W-:Y:S05]  /*36520*/  BSYNC B1 ;  /* 0x0000000000017941 */ /* 0x000fea0003800000 */
.L_x_1558:
        /* <DEDUP_REMOVED lines=9> */
.L_x_1561:
[----:B------:R-:W-:Y:S05]  /*365c0*/  BSYNC B1 ;  /* 0x0000000000017941 */ /* 0x000fea0003800000 */
.L_x_1560:
[----:B------:R-:W-:Y:S05]  /*365d0*/  @!P1 BRA `(.L_x_1562) ;  /* 0x0000012400289947 */ /* 0x000fea0003800000 */
[----:B-----5:R-:W-:-:S04]  /*365e0*/  IMAD.U32 R3, R3, 0x10000, RZ ;  /* 0x0001000003037824 */ /* 0x020fc800078e00ff */
[----:B------:R-:W-:-:S04]  /*365f0*/  FMUL R0, R3, R16 ;  /* 0x0000001003007220 */ /* 0x000fc80000400000 */
[----:B------:R-:W-:-:S05]  /*36600*/  FFMA R0, R151, R2, R0 ;  /* 0x0000000297007223 */ /* 0x000fca0000000000 */
[----:B------:R-:W-:-:S05]  /*36610*/  F2FP.BF16.F32.PACK_AB R0, RZ, R0 ;  /* 0x00000000ff00723e */ /* 0x000fca00000010ff */
[----:B------:R0:W-:Y:S01]  /*36620*/  STG.E.U16 desc[UR36][R4.64+0x3f2], R0 ;  /* 0x0003f20004007986 */ /* 0x0001e2000c101524 */
[----:B------:R-:W-:Y:S05]  /*36630*/  BRA `(.L_x_1562) ;  /* 0x0000012400107947 */ /* 0x000fea0003800000 */
.L_x_33:
[----:B------:R-:W2:Y:S01]  /*36640*/  LDL.LU R4, [R1+0x800] ;  /* 0x0008000001047983 */ /* 0x000ea20000300800 */
[----:B------:R-:W-:-:S03]  /*36650*/  ULDC.64 UR4, c[0x0][0x5c0] ;  /* 0x0001700000047ab9 */ /* 0x000fc60000000a00 */
[----:B------:R-:W3:Y:S04]  /*36660*/  LDL.LU R5, [R1+0x804] ;  /* 0x0008040001057983 */ /* 0x000ee80000300800 */
[----:B------:R-:W4:Y:S04]  /*36670*/  LDL.LU R14, [R1+0x808] ;  /* 0x00080800010e7983 */ /* 0x000f280000300800 */
[----:B------:R-:W5:Y:S04]  /*36680*/  LDL.LU R235, [R1+0x894] ;  /* 0x0008940001eb7983 */ /* 0x000f680000300800 */
        /* <DEDUP_REMOVED lines=63> */
[----:B------:R-:W5:Y:S01]  /*36a80*/  LDL.LU R193, [R1+0x994] ;  /* 0x0009940001c17983 */ /* 0x000f620000300800 */
[----:B------:R-:W-:-:S03]  /*36a90*/  LEA R12, P1, R8, UR4, 0x1 ;  /* 0x00000004080c7c11 */ /* 0x000fc6000f8208ff */
[----:B------:R-:W5:Y:S04]  /*36aa0*/  LDL.LU R192, [R1+0x998] ;  /* 0x0009980001c07983 */ /* 0x000f680000300800 */
[----:B------:R-:W5:Y:S04]  /*36ab0*/  LDL.LU R194, [R1+0x99c] ;  /* 0x00099c0001c27983 */ /* 0x000f680000300800 */
[----:B------:R-:W5:Y:S04]  /*36ac0*/  LDL.LU R195, [R1+0x9a0] ;  /* 0x0009a00001c37983 */ /* 0x000f680000300800 */
[----:B------:R-:W5:Y:S01]  /*36ad0*/  LDL.LU R197, [R1+0x9a4] ;  /* 0x0009a40001c57983 */ /* 0x000f620000300800 */
[----:B------:R-:W-:-:S03]  /*36ae0*/  LEA.HI.X R13, R8, UR5, R19, 0x1, P1 ;  /* 0x00000005080d7c11 */ /* 0x000fc600088f0c13 */
[----:B------:R-:W5:Y:S04]  /*36af0*/  LDL.LU R196, [R1+0x9a8] ;  /* 0x0009a80001c47983 */ /* 0x000f680000300800 */
[----:B------:R-:W5:Y:S04]  /*36b00*/  LDL.LU R198, [R1+0x9ac] ;  /* 0x0009ac0001c67983 */ /* 0x000f680000300800 */
[----:B------:R-:W5:Y:S01]  /*36b10*/  LDL.LU R199, [R1+0x9b0] ;  /* 0x0009b00001c77983 */ /* 0x000f620000300800 */
[----:B--2---:R-:W-:-:S03]  /*36b20*/  FMUL R4, R4, R2 ;  /* 0x0000000204047220 */ /* 0x004fc60000400000 */
[----:B------:R-:W2:Y:S01]  /*36b30*/  LDL.LU R201, [R1+0x9b4] ;  /* 0x0009b40001c97983 */ /* 0x000ea20000300800 */
[----:B------:R-:W-:Y:S02]  /*36b40*/  ISETP.GT.AND P1, PT, R0, 0x1, P0 ;  /* 0x000000010000780c */ /* 0x000fe40000724270 */
[----:B------:R-:W-:Y:S01]  /*36b50*/  F2FP.BF16.F32.PACK_AB R4, RZ, R4 ;  /* 0x00000004ff04723e */ /* 0x000fe200000010ff */
[----:B------:R-:W2:Y:S04]  /*36b60*/  LDL.LU R200, [R1+0x9b8] ;  /* 0x0009b80001c87983 */ /* 0x000ea80000300800 */
[----:B------:R-:W2:Y:S04]  /*36b70*/  LDL.LU R202, [R1+0x9bc] ;  /* 0x0009bc0001ca7983 */ /* 0x000ea80000300800 */
[----:B------:R-:W2:Y:S04]  /*36b80*/  LDL.LU R203, [R1+0x9c0] ;  /* 0x0009c00001cb7983 */ /* 0x000ea80000300800 */
[----:B------:R-:W2:Y:S04]  /*36b90*/  LDL.LU R205, [R1+0x9c4] ;  /* 0x0009c40001cd7983 */ /* 0x000ea80000300800 */
[----:B------:R-:W2:Y:S04]  /*36ba0*/  LDL.LU R204, [R1+0x9c8] ;  /* 0x0009c80001cc7983 */ /* 0x000ea80000300800 */
[----:B------:R3:W-:Y:S04]  /*36bb0*/  @P2 STG.E.U16 desc[UR36][R12.64], R4 ;  /* 0x000000040c002986 */ /* 0x0007e8000c101524 */
[----:B------:R-:W2:Y:S04]  /*36bc0*/  LDL.LU R206, [R1+0x9cc] ;  /* 0x0009cc0001ce7983 */ /* 0x000ea80000300800 */
[----:B------:R-:W2:Y:S01]  /*36bd0*/  LDL.LU R207, [R1+0x9d0] ;  /* 0x0009d00001cf7983 */ /* 0x000ea20000300800 */
[----:B---3--:R-:W-:-:S03]  /*36be0*/  FMUL R4, R5, R2 ;  /* 0x0000000205047220 */ /* 0x008fc60000400000 */
[----:B------:R-:W3:Y:S04]  /*36bf0*/  LDL.LU R209, [R1+0x9d4] ;  /* 0x0009d40001d17983 */ /* 0x000ee80000300800 */
[----:B------:R-:W3:Y:S01]  /*36c00*/  LDL.LU R208, [R1+0x9d8] ;  /* 0x0009d80001d07983 */ /* 0x000ee20000300800 */
[----:B------:R-:W-:-:S03]  /*36c10*/  F2FP.BF16.F32.PACK_AB R4, RZ, R4 ;  /* 0x00000004ff04723e */ /* 0x000fc600000010ff */
[----:B------:R-:W3:Y:S04]  /*36c20*/  LDL.LU R210, [R1+0x9dc] ;  /* 0x0009dc0001d27983 */ /* 0x000ee80000300800 */
[----:B------:R-:W3:Y:S01]  /*36c30*/  LDL.LU R211, [R1+0x9e0] ;  /* 0x0009e00001d37983 */ /* 0x000ee20000300800 */
[----:B------:R-:W-:-:S03]  /*36c40*/  PRMT R6, R4, 0x7610, R6 ;  /* 0x0000761004067816 */ /* 0x000fc60000000006 */
[----:B------:R-:W3:Y:S01]  /*36c50*/  LDL.LU R213, [R1+0x9e4] ;  /* 0x0009e40001d57983 */ /* 0x000ee20000300800 */
[----:B------:R-:W-:-:S03]  /*36c60*/  @P1 IMAD.MOV.U32 R4, RZ, RZ, R12 ;  /* 0x000000ffff041224 */ /* 0x000fc600078e000c */
[----:B------:R-:W3:Y:S01]  /*36c70*/  LDL.LU R212, [R1+0x9e8] ;  /* 0x0009e80001d47983 */ /* 0x000ee20000300800 */
[----:B------:R-:W-:-:S03]  /*36c80*/  @P1 IMAD.MOV.U32 R5, RZ, RZ, R13 ;  /* 0x000000ffff051224 */ /* 0x000fc600078e000d */
[----:B------:R-:W3:Y:S04]  /*36c90*/  LDL.LU R214, [R1+0x9ec] ;  /* 0x0009ec0001d67983 */ /* 0x000ee80000300800 */
[----:B------:R-:W3:Y:S04]  /*36ca0*/  LDL.LU R215, [R1+0x9f0] ;  /* 0x0009f00001d77983 */ /* 0x000ee80000300800 */
[----:B------:R-:W3:Y:S04]  /*36cb0*/  LDL.LU R217, [R1+0x9f4] ;  /* 0x0009f40001d97983 */ /* 0x000ee80000300800 */
[----:B------:R-:W3:Y:S04]  /*36cc0*/  LDL.LU R216, [R1+0x9f8] ;  /* 0x0009f80001d87983 */ /* 0x000ee80000300800 */
[----:B------:R-:W3:Y:S04]  /*36cd0*/  LDL.LU R218, [R1+0x9fc] ;  /* 0x0009fc0001da7983 */ /* 0x000ee80000300800 */
[----:B------:R-:W3:Y:S04]  /*36ce0*/  LDL.LU R8, [R1+0x888] ;  /* 0x0008880001087983 */ /* 0x000ee80000300800 */
[----:B------:R-:W3:Y:S04]  /*36cf0*/  LDL.LU R9, [R1+0x88c] ;  /* 0x00088c0001097983 */ /* 0x000ee80000300800 */
[----:B------:R-:W3:Y:S04]  /*36d00*/  LDL.LU R19, [R1+0x890] ;  /* 0x0008900001137983 */ /* 0x000ee80000300800 */
[----:B------:R0:W-:Y:S04]  /*36d10*/  @P1 STG.E.U16 desc[UR36][R4.64+0x2], R6 ;  /* 0x0000020604001986 */ /* 0x0001e8000c101524 */
[----:B0-----:R-:W5:Y:S01]  /*36d20*/  LDL.LU R5, [R1+0x80c] ;  /* 0x00080c0001057983 */ /* 0x001f620000300800 */
[----:B------:R-:W-:Y:S01]  /*36d30*/  ISETP.GT.AND P5, PT, R3, 0x8, PT ;  /* 0x000000080300780c */ /* 0x000fe20003fa4270 */
[----:B------:R-:W-:Y:S01]  /*36d40*/  USHF.L.U32 UR5, UR8, 0x4, URZ ;  /* 0x0000000408057899 */ /* 0x000fe2000800063f */
[----:B----4-:R-:W-:Y:S01]  /*36d50*/  FMUL R4, R14, R2 ;  /* 0x000000020e047220 */ /* 0x010fe20000400000 */
[----:B------:R-:W-:Y:S01]  /*36d60*/  USHF.L.U64.HI UR4, UR8, 0x4, UR9 ;  /* 0x0000000408047899 */ /* 0x000fe20008010209 */
[----:B------:R-:W-:-:S03]  /*36d70*/  ISETP.GT.AND P1, PT, R0, RZ, P5 ;  /* 0x000000ff0000720c */ /* 0x000fc60002f24270 */
[----:B------:R-:W-:Y:S02]  /*36d80*/  IADD3 R14, P2, R12, UR5, RZ ;  /* 0x000000050c0e7c10 */ /* 0x000fe4000ff5e0ff */
[----:B------:R-:W-:Y:S02]  /*36d90*/  F2FP.BF16.F32.PACK_AB R4, RZ, R4 ;  /* 0x00000004ff04723e */ /* 0x000fe400000010ff */
[----:B------:R-:W-:-:S06]  /*36da0*/  IADD3.X R15, R13, UR4, RZ, P2, !PT ;  /* 0x000000040d0f7c10 */ /* 0x000fcc00097fe4ff */
[----:B------:R5:W-:Y:S01]  /*36db0*/  @P1 STG.E.U16 desc[UR36][R14.64], R4 ;  /* 0x000000040e001986 */ /* 0x000be2000c101524 */
[----:B------:R-:W-:Y:S01]  /*36dc0*/  ISETP.GT.AND P1, PT, R0, 0x1, P5 ;  /* 0x000000010000780c */ /* 0x000fe20002f24270 */
[----:B-----5:R-:W-:-:S12]  /*36dd0*/  FMUL R4, R5, R2 ;  /* 0x0000000205047220 */ /* 0x020fd80000400000 */
[----:B------:R-:W-:Y:S01]  /*36de0*/  @P1 IMAD.MOV.U32 R5, RZ, RZ, R15 ;  /* 0x000000ffff051224 */ /* 0x000fe200078e000f */
[----:B------:R-:W-:-:S04]  /*36df0*/  F2FP.BF16.F32.PACK_AB R4, RZ, R4 ;  /* 0x00000004ff04723e */ /* 0x000fc800000010ff */
[----:B------:R-:W-:Y:S01]  /*36e00*/  PRMT R6, R4, 0x7610, R6 ;  /* 0x0000761004067816 */ /* 0x000fe20000000006 */
[----:B------:R-:W-:-:S05]  /*36e10*/  @P1 IMAD.MOV.U32 R4, RZ, RZ, R14 ;  /* 0x000000ffff041224 */ /* 0x000fca00078e000e */
[----:B------:R0:W-:Y:S04]  /*36e20*/  @P1 STG.E.U16 desc[UR36][R4.64+0x2], R6 ;  /* 0x0000020604001986 */ /* 0x0001e8000c101524 */
[----:B0-----:R-:W4:Y:S01]  /*36e30*/  LDL.LU R5, [R1+0x810] ;  /* 0x0008100001057983 */ /* 0x001f220000300800 */
[----:B------:R-:W-:Y:S01]  /*36e40*/  ISETP.GT.AND P1, PT, R0, 0x8, P0 ;  /* 0x000000080000780c */ /* 0x000fe20000724270 */
[----:B----4-:R-:W-:-:S12]  /*36e50*/  FMUL R4, R5, R2 ;  /* 0x0000000205047220 */ /* 0x010fd80000400000 */
[----:B------:R-:W-:Y:S01]  /*36e60*/  @P1 IMAD.MOV.U32 R5, RZ, RZ, R13 ;  /* 0x000000ffff051224 */ /* 0x000fe200078e000d */
[----:B------:R-:W-:-:S04]  /*36e70*/  F2FP.BF16.F32.PACK_AB R4, RZ, R4 ;  /* 0x00000004ff04723e */ /* 0x000fc800000010ff */
[----:B------:R-:W-:Y:S02]  /*36e80*/  PRMT R6, R4, 0x7610, R6 ;  /* 0x0000761004067816 */ /* 0x000fe40000000006 */
[----:B------:R-:W-:-:S05]  /*36e90*/  @P1 MOV R4, R12 ;  /* 0x0000000c00041202 */ /* 0x000fca0000000f00 */
[----:B------:R0:W-:Y:S04]  /*36ea0*/  @P1 STG.E.U16 desc[UR36][R4.64+0x10], R6 ;  /* 0x0000100604001986 */ /* 0x0001e8000c101524 */
[----:B0-----:R-:W4:Y:S01]  /*36eb0*/  LDL.LU R5, [R1+0x814] ;  /* 0x0008140001057983 */ /* 0x001f220000300800 */
[----:B------:R-:W-:Y:S01]  /*36ec0*/  ISETP.GT.AND P1, PT, R0, 0x9, P0 ;  /* 0x000000090000780c */ /* 0x000fe20000724270 */
[----:B----4-:R-:W-:-:S12]  /*36ed0*/  FMUL R4, R5, R2 ;  /* 0x0000000205047220 */ /* 0x010fd80000400000 */
        /* <DEDUP_REMOVED lines=24> */
[----:B------:R-:W-:Y:S02]  /*37060*/  @P1 MOV R5, R13 ;  /* 0x0000000d00051202 */ /* 0x000fe40000000f00 */
        /* <DEDUP_REMOVED lines=197> */
[C---:B------:R-:W-:Y:S01]  /*37cc0*/  ISETP.GT.AND P1, PT, R0.reuse, 0x41, P0 ;  /* 0x000000410000780c */ /* 0x040fe20000724270 */
[-C--:B------:R-:W-:Y:S01]  /*37cd0*/  FMUL R7, R7, R2.reuse ;  /* 0x0000000207077220 */ /* 0x080fe20000400000 */
[C---:B------:R-:W-:Y:S01]  /*37ce0*/  ISETP.GT.AND P2, PT, R0.reuse, 0x58, P5 ;  /* 0x000000580000780c */ /* 0x040fe20002f44270 */
[-C--:B------:R-:W-:Y:S01]  /*37cf0*/  FMUL R17, R17, R2.reuse ;  /* 0x0000000211117220 */ /* 0x080fe20000400000 */
[----:B------:R-:W-:Y:S01]  /*37d00*/  ISETP.GT.AND P3, PT, R0, 0x59, P5 ;  /* 0x000000590000780c */ /* 0x000fe20002f64270 */
[-C--:B------:R-:W-:Y:S01]  /*37d10*/  FMUL R10, R10, R2.reuse ;  /* 0x000000020a0a7220 */ /* 0x080fe20000400000 */
[----:B------:R-:W-:Y:S01]  /*37d20*/  ISETP.GT.AND P4, PT, R0, 0x61, P0 ;  /* 0x000000610000780c */ /* 0x000fe20000784270 */
[-C--:B------:R-:W-:Y:S01]  /*37d30*/  FMUL R11, R11, R2.reuse ;  /* 0x000000020b0b7220 */ /* 0x080fe20000400000 */
[----:B------:R-:W-:Y:S01]  /*37d40*/  F2FP.BF16.F32.PACK_AB R7, RZ, R7 ;  /* 0x00000007ff07723e */ /* 0x000fe200000010ff */
[-C--:B------:R-:W-:Y:S01]  /*37d50*/  FMUL R18, R18, R2.reuse ;  /* 0x0000000212127220 */ /* 0x080fe20000400000 */
        /* <DEDUP_REMOVED lines=51> */
[-C--:B--2---:R-:W-:Y:S01]  /*38090*/  FMUL R201, R201, R2.reuse ;  /* 0x00000002c9c97220 */ /* 0x084fe20000400000 */
[-C--:B------:R-:W-:Y:S01]  /*380a0*/  FMUL R199, R199, R2.reuse ;  /* 0x00000002c7c77220 */ /* 0x080fe20000400000 */
[-C--:B------:R-:W-:Y:S01]  /*380b0*/  FMUL R200, R200, R2.reuse ;  /* 0x00000002c8c87220 */ /* 0x080fe20000400000 */
[-C--:B------:R-:W-:Y:S01]  /*380c0*/  FMUL R202, R202, R2.reuse ;  /* 0x00000002caca7220 */ /* 0x080fe20000400000 */
[-C--:B------:R-:W-:Y:S01]  /*380d0*/  FMUL R205, R205, R2.reuse ;  /* 0x00000002cdcd7220 */ /* 0x080fe20000400000 */
[-C--:B------:R-:W-:Y:S01]  /*380e0*/  FMUL R203, R203, R2.reuse ;  /* 0x00000002cbcb7220 */ /* 0x080fe20000400000 */
[-C--:B------:R-:W-:Y:S01]  /*380f0*/  FMUL R204, R204, R2.reuse ;  /* 0x00000002cccc7220 */ /* 0x080fe20000400000 */
[-C--:B------:R-:W-:Y:S01]  /*38100*/  FMUL R206, R206, R2.reuse ;  /* 0x00000002cece7220 */ /* 0x080fe20000400000 */
[-C--:B---3--:R-:W-:Y:S01]  /*38110*/  FMUL R209, R209, R2.reuse ;  /* 0x00000002d1d17220 */ /* 0x088fe20000400000 */
        /* <DEDUP_REMOVED lines=11> */
[----:B----4-:R-:W-:Y:S01]  /*381d0*/  FMUL R4, R5, R2 ;  /* 0x0000000205047220 */ /* 0x010fe20000400000 */
[----:B------:R-:W-:-:S04]  /*381e0*/  @P1 IMAD.MOV.U32 R5, RZ, RZ, R13 ;  /* 0x000000ffff051224 */ /* 0x000fc800078e000d */
[----:B------:R-:W-:-:S04]  /*381f0*/  F2FP.BF16.F32.PACK_AB R4, RZ, R4 ;  /* 0x00000004ff04723e */ /* 0x000fc800000010ff */
[----:B------:R-:W-:Y:S01]  /*38200*/  PRMT R6, R4, 0x7610, R6 ;  /* 0x0000761004067816 */ /* 0x000fe20000000006 */
[----:B------:R-:W-:-:S05]  /*38210*/  @P1 IMAD.MOV.U32 R4, RZ, RZ, R12 ;  /* 0x000000ffff041224 */ /* 0x000fca00078e000c */
[----:B------:R0:W-:Y:S01]  /*38220*/  @P1 STG.E.U16 desc[UR36][R4.64+0x82], R6 ;  /* 0x0000820604001986 */ /* 0x0001e2000c101524 */
[----:B------:R-:W-:Y:S01]  /*38230*/  ISETP.GT.AND P1, PT, R0, 0x40, P5 ;  /* 0x000000400000780c */ /* 0x000fe20002f24270 */
[-C--:B0-----:R-:W-:Y:S01]  /*38240*/  FMUL R4, R8, R2.reuse ;  /* 0x0000000208047220 */ /* 0x081fe20000400000 */
[----:B------:R-:W-:-:S11]  /*38250*/  FMUL R8, R223, R2 ;  /* 0x00000002df087220 */ /* 0x000fd60000400000 */
[----:B------:R-:W-:Y:S01]  /*38260*/  @P1 IMAD.MOV.U32 R5, RZ, RZ, R15 ;  /* 0x000000ffff051224 */ /* 0x000fe200078e000f */
[----:B------:R-:W-:-:S04]  /*38270*/  F2FP.BF16.F32.PACK_AB R4, RZ, R4 ;  /* 0x00000004ff04723e */ /* 0x000fc800000010ff */
[----:B------:R-:W-:Y:S01]  /*38280*/  PRMT R6, R4, 0x7610, R6 ;  /* 0x0000761004067816 */ /* 0x000fe20000000006 */
[----:B------:R-:W-:-:S05]  /*38290*/  @P1 IMAD.MOV.U32 R4, RZ, RZ, R14 ;  /* 0x000000ffff041224 */ /* 0x000fca00078e000e */
[----:B------:R0:W-:Y:S01]  /*382a0*/  @P1 STG.E.U16 desc[UR36][R4.64+0x80], R6 ;  /* 0x0000800604001986 */ /* 0x0001e2000c101524 */
[----:B------:R-:W-:Y:S01]  /*382b0*/  ISETP.GT.AND P1, PT, R0, 0x41, P5 ;  /* 0x000000410000780c */ /* 0x000fe20002f24270 */
[-C--:B0-----:R-:W-:Y:S01]  /*382c0*/  FMUL R4, R9, R2.reuse ;  /* 0x0000000209047220 */ /* 0x081fe20000400000 */
[----:B------:R-:W-:-:S11]  /*382d0*/  FMUL R9, R222, R2 ;  /* 0x00000002de097220 */ /* 0x000fd60000400000 */
[----:B------:R-:W-:Y:S02]  /*382e0*/  @P1 MOV R5, R15 ;  /* 0x0000000f00051202 */ /* 0x000fe40000000f00 */
        /* <DEDUP_REMOVED lines=13> */
[----:B0-----:R-:W-:-:S12]  /*383c0*/  FMUL R4, R235, R2 ;  /* 0x00000002eb047220 */ /* 0x001fd80000400000 */
[----:B------:R-:W-:Y:S01]  /*383d0*/  @P1 IMAD.MOV.U32 R5, RZ, RZ, R13 ;  /* 0x000000ffff051224 */ /* 0x000fe200078e000d */
[----:B------:R-:W2:Y:S01]  /*383e0*/  LDL.LU R235, [R1+0x7c4] ;  /* 0x0007c40001eb7983 */ /* 0x000ea20000300800 */
[----:B------:R-:W-:-:S04]  /*383f0*/  F2FP.BF16.F32.PACK_AB R4, RZ, R4 ;  /* 0x00000004ff04723e */ /* 0x000fc800000010ff */
[----:B------:R-:W-:Y:S01]  /*38400*/  PRMT R6, R4, 0x7610, R6 ;  /* 0x0000761004067816 */ /* 0x000fe20000000006 */
[----:B------:R-:W-:-:S05]  /*38410*/  @P1 IMAD.MOV.U32 R4, RZ, RZ, R12 ;  /* 0x000000ffff041224 */ /* 0x000fca00078e000c */
[----:B------:R0:W-:Y:S01]  /*38420*/  @P1 STG.E.U16 desc[UR36][R4.64+0x92], R6 ;  /* 0x0000920604001986 */ /* 0x0001e2000c101524 */
[----:B------:R-:W-:Y:S01]  /*38430*/  ISETP.GT.AND P1, PT, R0, 0x48, P5 ;  /* 0x000000480000780c */ /* 0x000fe20002f24270 */
[----:B0-----:R-:W-:-:S12]  /*38440*/  FMUL R4, R234, R2 ;  /* 0x00000002ea047220 */ /* 0x001fd80000400000 */
[----:B------:R-:W-:Y:S01]  /*38450*/  @P1 IMAD.MOV.U32 R5, RZ, RZ, R15 ;  /* 0x000000ffff051224 */ /* 0x000fe200078e000f */
[----:B------:R-:W3:Y:S01]  /*38460*/  LDL.LU R234, [R1+0x7c8] ;  /* 0x0007c80001ea7983 */ /* 0x000ee20000300800 */
[----:B------:R-:W-:-:S04]  /*38470*/  F2FP.BF16.F32.PACK_AB R4, RZ, R4 ;  /* 0x00000004ff04723e */ /* 0x000fc800000010ff */
[----:B------:R-:W-:Y:S01]  /*38480*/  PRMT R6, R4, 0x7610, R6 ;  /* 0x0000761004067816 */ /* 0x000fe20000000006 */
[----:B------:R-:W-:-:S05]  /*38490*/  @P1 IMAD.MOV.U32 R4, RZ, RZ, R14 ;  /* 0x000000ffff041224 */ /* 0x000fca00078e000e */
[----:B------:R0:W-:Y:S01]  /*384a0*/  @P1 STG.E.U16 desc[UR36][R4.64+0x90], R6 ;  /* 0x0000900604001986 */ /* 0x0001e2000c101524 */
[----:B------:R-:W-:Y:S01]  /*384b0*/  ISETP.GT.AND P1, PT, R0, 0x49, P5 ;  /* 0x000000490000780c */ /* 0x000fe20002f24270 */
[----:B0-----:R-:W-:-:S12]  /*384c0*/  FMUL R4, R233, R2 ;  /* 0x00000002e9047220 */ /* 0x001fd80000400000 */
[----:B------:R-:W-:Y:S01]  /*384d0*/  @P1 IMAD.MOV.U32 R5, RZ, RZ, R15 ;  /* 0x000000ffff051224 */ /* 0x000fe200078e000f */
[----:B------:R-:W4:Y:S01]  /*384e0*/  LDL.LU R233, [R1+0x7cc] ;  /* 0x0007cc0001e97983 */ /* 0x000f220000300800 */
[----:B------:R-:W-:-:S04]  /*384f0*/  F2FP.BF16.F32.PACK_AB R4, RZ, R4 ;  /* 0x00000004ff04723e */ /* 0x000fc800000010ff */
[----:B------:R-:W-:Y:S01]  /*38500*/  PRMT R6, R4, 0x7610, R6 ;  /* 0x0000761004067816 */ /* 0x000fe20000000006 */
[----:B------:R-:W-:-:S05]  /*38510*/  @P1 IMAD.MOV.U32 R4, RZ, RZ, R14 ;  /* 0x000000ffff041224 */ /* 0x000fca00078e000e */
[----:B------:R0:W-:Y:S01]  /*38520*/  @P1 STG.E.U16 desc[UR36][R4.64+0x92], R6 ;  /* 0x0000920604001986 */ /* 0x0001e2000c101524 */
[----:B------:R-:W-:Y:S01]  /*38530*/  ISETP.GT.AND P1, PT, R0, 0x50, P0 ;  /* 0x000000500000780c */ /* 0x000fe20000724270 */
[----:B0-----:R-:W-:-:S12]  /*38540*/  FMUL R4, R232, R2 ;  /* 0x00000002e8047220 */ /* 0x001fd80000400000 */
[----:B------:R-:W-:Y:S01]  /*38550*/  @P1 IMAD.MOV.U32 R5, RZ, RZ, R13 ;  /* 0x000000ffff051224 */ /* 0x000fe200078e000d */
[----:B------:R-:W5:Y:S01]  /*38560*/  LDL.LU R232, [R1+0x7d0] ;  /* 0x0007d00001e87983 */ /* 0x000f620000300800 */
[----:B------:R-:W-:-:S04]  /*38570*/  F2FP.BF16.F32.PACK_AB R4, RZ, R4 ;  /* 0x00000004ff04723e */ /* 0x000fc800000010ff */
[----:B------:R-:W-:Y:S02]  /*38580*/  PRMT R6, R4, 0x7610, R6 ;  /* 0x0000761004067816 */ /* 0x000fe40000000006 */
[----:B------:R-:W-:-:S05]  /*38590*/  @P1 MOV R4, R12 ;  /* 0x0000000c00041202 */ /* 0x000fca0000000f00 */
[----:B------:R0:W-:Y:S01]  /*385a0*/  @P1 STG.E.U16 desc[UR36][R4.64+0xa0], R6 ;  /* 0x0000a00604001986 */ /* 0x0001e2000c101524 */
[----:B------:R-:W-:Y:S01]  /*385b0*/  ISETP.GT.AND P1, PT, R0, 0x51, P0 ;  /* 0x000000510000780c */ /* 0x000fe20000724270 */
[----:B0-----:R-:W-:-:S12]  /*385c0*/  FMUL R4, R231, R2 ;  /* 0x00000002e7047220 */ /* 0x001fd80000400000 */
[----:B------:R-:W-:Y:S01]  /*385d0*/  @P1 IMAD.MOV.U32 R5, RZ, RZ, R13 ;  /* 0x000000ffff051224 */ /* 0x000fe200078e000d */
[----:B------:R-:W5:Y:S01]  /*385e0*/  LDL.LU R231, [R1+0x7d4] ;  /* 0x0007d40001e77983 */ /* 0x000f620000300800 */
        /* <DEDUP_REMOVED lines=22> */
[----:B------:R-:W-:Y:S01]  /*38750*/  @P1 MOV R5, R13 ;  /* 0x0000000d00051202 */ /* 0x000fe20000000f00 */
        /* <DEDUP_REMOVED lines=12> */
[----:B------:R0:W-:Y:S02]  /*38820*/  @P1 STG.E.U16 desc[UR36][R4.64+0xb2], R6 ;  /* 0x0000b20604001986 */ /* 0x0001e4000c101524 */
[-C--:B0-----:R-:W-:Y:S01]  /*38830*/  FMUL R5, R226, R2.reuse ;  /* 0x00000002e2057220 */ /* 0x081fe20000400000 */
[-C--:B------:R-:W-:Y:S01]  /*38840*/  FMUL R4, R225, R2.reuse ;  /* 0x00000002e1047220 */ /* 0x080fe20000400000 */
[----:B------:R-:W-:Y:S01]  /*38850*/  ISETP.GT.AND P1, PT, R0, 0x60, P0 ;  /* 0x000000600000780c */ /* 0x000fe20000724270 */
[----:B------:R-:W-:Y:S01]  /*38860*/  FMUL R6, R224, R2 ;  /* 0x00000002e0067220 */ /* 0x000fe20000400000 */
[----:B------:R-:W5:Y:S01]  /*38870*/  LDL.LU R226, [R1+0x7e8] ;  /* 0x0007e80001e27983 */ /* 0x000f620000300800 */
[----:B------:R-:W-:Y:S02]  /*38880*/  F2FP.BF16.F32.PACK_AB R5, RZ, R5 ;  /* 0x00000005ff05723e */ /* 0x000fe400000010ff */
[----:B------:R-:W-:Y:S01]  /*38890*/  F2FP.BF16.F32.PACK_AB R4, RZ, R4 ;  /* 0x00000004ff04723e */ /* 0x000fe200000010ff */
[----:B------:R-:W5:Y:S01]  /*388a0*/  LDL.LU R225, [R1+0x7ec] ;  /* 0x0007ec0001e17983 */ /* 0x000f620000300800 */
[----:B------:R-:W-:Y:S01]  /*388b0*/  PRMT R219, R5, 0x7610, R219 ;  /* 0x0000761005db7816 */ /* 0x000fe200000000db */
[----:B------:R-:W-:Y:S01]  /*388c0*/  @P2 IMAD.MOV.U32 R5, RZ, RZ, R15 ;  /* 0x000000ffff052224 */ /* 0x000fe200078e000f */
[----:B------:R-:W-:Y:S01]  /*388d0*/  PRMT R220, R4, 0x7610, R220 ;  /* 0x0000761004dc7816 */ /* 0x000fe200000000dc */
[--C-:B------:R-:W-:Y:S01]  /*388e0*/  @P2 IMAD.MOV.U32 R4, RZ, RZ, R14.reuse ;  /* 0x000000ffff042224 */ /* 0x100fe200078e000e */
[----:B------:R-:W-:Y:S01]  /*388f0*/  F2FP.BF16.F32.PACK_AB R6, RZ, R6 ;  /* 0x00000006ff06723e */ /* 0x000fe200000010ff */
[----:B------:R-:W5:Y:S04]  /*38900*/  LDL.LU R224, [R1+0x7f0] ;  /* 0x0007f00001e07983 */ /* 0x000f680000300800 */
[----:B------:R0:W-:Y:S04]  /*38910*/  @P2 STG.E.U16 desc[UR36][R4.64+0xb0], R219 ;  /* 0x0000b0db04002986 */ /* 0x0001e8000c101524 */
[----:B------:R-:W5:Y:S01]  /*38920*/  LDL.LU R223, [R1+0x7f4] ;  /* 0x0007f40001df7983 */ /* 0x000f620000300800 */
[----:B0-----:R-:W-:-:S02]  /*38930*/  @P3 IMAD.MOV.U32 R4, RZ, RZ, R14 ;  /* 0x000000ffff043224 */ /* 0x001fc400078e000e */
[----:B------:R-:W-:Y:S01]  /*38940*/  @P3 IMAD.MOV.U32 R5, RZ, RZ, R15 ;  /* 0x000000ffff053224 */ /* 0x000fe200078e000f */
[C---:B------:R-:W-:Y:S01]  /*38950*/  ISETP.GT.AND P2, PT, R0.reuse, 0x61, P5 ;  /* 0x000000610000780c */ /* 0x040fe20002f44270 */
[----:B------:R-:W5:Y:S04]  /*38960*/  LDL.LU R222, [R1+0x7f8] ;  /* 0x0007f80001de7983 */ /* 0x000f680000300800 */
[----:B------:R0:W-:Y:S01]  /*38970*/  @P3 STG.E.U16 desc[UR36][R4.64+0xb2], R220 ;  /* 0x0000b2dc04003986 */ /* 0x0001e2000c101524 */
[----:B------:R-:W-:-:S03]  /*38980*/  ISETP.GT.AND P3, PT, R0, 0x60, P5 ;  /* 0x000000600000780c */ /* 0x000fc60002f64270 */
[----:B------:R-:W5:Y:S01]  /*38990*/  LDL.LU R221, [R1+0x7fc] ;  /* 0x0007fc0001dd7983 */ /* 0x000f620000300800 */
[----:B0-----:R-:W-:Y:S01]  /*389a0*/  F2FP.BF16.F32.PACK_AB R4, RZ, R8 ;  /* 0x00000008ff04723e */ /* 0x001fe200000010ff */
[----:B------:R-:W-:Y:S02]  /*389b0*/  @P1 IMAD.MOV.U32 R5, RZ, RZ, R13 ;  /* 0x000000ffff051224 */ /* 0x000fe400078e000d */
[----:B------:R-:W3:Y:S01]  /*389c0*/  LDL.LU R220, [R1+0x7c0] ;  /* 0x0007c00001dc7983 */ /* 0x000ee20000300800 */
[----:B------:R-:W-:Y:S01]  /*389d0*/  PRMT R219, R4, 0x7610, R219 ;  /* 0x0000761004db7816 */ /* 0x000fe200000000db */
[----:B------:R-:W-:-:S05]  /*389e0*/  @P1 IMAD.MOV.U32 R4, RZ, RZ, R12 ;  /* 0x000000ffff041224 */ /* 0x000fca00078e000c */
[----:B------:R0:W-:Y:S01]  /*389f0*/  @P1 STG.E.U16 desc[UR36][R4.64+0xc0], R6 ;  /* 0x0000c00604001986 */ /* 0x0001e2000c101524 */
[----:B------:R-:W-:Y:S02]  /*38a00*/  PRMT R8, R7, 0x7610, R8 ;  /* 0x0000761007087816 */ /* 0x000fe40000000008 */
[----:B0-----:R-:W-:Y:S01]  /*38a10*/  @P4 MOV R4, R12 ;  /* 0x0000000c00044202 */ /* 0x001fe20000000f00 */
[----:B------:R-:W-:Y:S01]  /*38a20*/  @P4 IMAD.MOV.U32 R5, RZ, RZ, R13 ;  /* 0x000000ffff054224 */ /* 0x000fe200078e000d */
[----:B------:R-:W-:-:S04]  /*38a30*/  F2FP.BF16.F32.PACK_AB R6, RZ, R9 ;  /* 0x00000009ff06723e */ /* 0x000fc800000010ff */
[----:B------:R0:W-:Y:S01]  /*38a40*/  @P4 STG.E.U16 desc[UR36][R4.64+0xc2], R219 ;  /* 0x0000c2db04004986 */ /* 0x0001e2000c101524 */
[----:B------:R-:W-:Y:S02]  /*38a50*/  ISETP.GT.AND P1, PT, R0, 0x68, P0 ;  /* 0x000000680000780c */ /* 0x000fe40000724270 */
[----:B------:R-:W-:Y:S01]  /*38a60*/  PRMT R7, R6, 0x7610, R7 ;  /* 0x0000761006077816 */ /* 0x000fe20000000007 */
[----:B0-----:R-:W-:Y:S01]  /*38a70*/  @P3 IMAD.MOV.U32 R4, RZ, RZ, R14 ;  /* 0x000000ffff043224 */ /* 0x001fe200078e000e */
[----:B------:R-:W2:Y:S01]  /*38a80*/  LDL.LU R219, [R1+0x7bc] ;  /* 0x0007bc0001db7983 */ /* 0x000ea20000300800 */
[----:B------:R-:W-:-:S05]  /*38a90*/  @P3 IMAD.MOV.U32 R5, RZ, RZ, R15 ;  /* 0x000000ffff053224 */ /* 0x000fca00078e000f */
[----:B------:R0:W-:Y:S01]  /*38aa0*/  @P3 STG.E.U16 desc[UR36][R4.64+0xc0], R8 ;  /* 0x0000c00804003986 */ /* 0x0001e2000c101524 */
[----:B------:R-:W-:Y:S01]  /*38ab0*/  ISETP.GT.AND P4, PT, R0, 0x69, P0 ;  /* 0x000000690000780c */ /* 0x000fe20000784270 */
[----:B0-----:R-:W-:Y:S02]  /*38ac0*/  @P2 IMAD.MOV.U32 R4, RZ, RZ, R14 ;  /* 0x000000ffff042224 */ /* 0x001fe400078e000e */
[----:B------:R-:W-:-:S05]  /*38ad0*/  @P2 IMAD.MOV.U32 R5, RZ, RZ, R15 ;  /* 0x000000ffff052224 */ /* 0x000fca00078e000f */
[----:B------:R0:W-:Y:S01]  /*38ae0*/  @P2 STG.E.U16 desc[UR36][R4.64+0xc2], R7 ;  /* 0x0000c20704002986 */ /* 0x0001e2000c101524 */
[C---:B------:R-:W-:Y:S02]  /*38af0*/  ISETP.GT.AND P3, PT, R0.reuse, 0x68, P5 ;  /* 0x000000680000780c */ /* 0x040fe40002f64270 */
[----:B------:R-:W-:Y:S02]  /*38b00*/  F2FP.BF16.F32.PACK_AB R6, RZ, R10 ;  /* 0x0000000aff06723e */ /* 0x000fe400000010ff */
[----:B0-----:R-:W-:Y:S01]  /*38b10*/  F2FP.BF16.F32.PACK_AB R4, RZ, R17 ;  /* 0x00000011ff04723e */ /* 0x001fe200000010ff */
[----:B------:R-:W-:Y:S01]  /*38b20*/  @P1 IMAD.MOV.U32 R5, RZ, RZ, R13 ;  /* 0x000000ffff051224 */ /* 0x000fe200078e000d */
[----:B------:R-:W-:Y:S01]  /*38b30*/  ISETP.GT.AND P2, PT, R0, 0x69, P5 ;  /* 0x000000690000780c */ /* 0x000fe20002f44270 */
[----:B------:R-:W4:Y:S01]  /*38b40*/  LDL.LU R10, [R1+0x600] ;  /* 0x00060000010a7983 */ /* 0x000f220000300800 */
[----:B------:R-:W-:Y:S01]  /*38b50*/  PRMT R9, R4, 0x7610, R9 ;  /* 0x0000761004097816 */ /* 0x000fe20000000009 */
[----:B------:R-:W-:Y:S01]  /*38b60*/  @P1 IMAD.MOV.U32 R4, RZ, RZ, R12 ;  /* 0x000000ffff041224 */ /* 0x000fe200078e000c */
[----:B------:R-:W-:Y:S01]  /*38b70*/  F2FP.BF16.F32.PACK_AB R7, RZ, R11 ;  /* 0x0000000bff07723e */ /* 0x000fe200000010ff */
[----:B------:R-:W5:Y:S04]  /*38b80*/  LDL.LU R17, [R1+0x614] ;  /* 0x0006140001117983 */ /* 0x000f680000300800 */
[----:B------:R0:W-:Y:S01]  /*38b90*/  @P1 STG.E.U16 desc[UR36][R4.64+0xd0], R6 ;  /* 0x0000d00604001986 */ /* 0x0001e2000c101524 */
[----:B------:R-:W-:Y:S01]  /*38ba0*/  PRMT R8, R7, 0x7610, R8 ;  /* 0x0000761007087816 */ /* 0x000fe20000000008 */
[----:B0-----:R-:W-:Y:S01]  /*38bb0*/  @P4 IMAD.MOV.U32 R4, RZ, RZ, R12 ;  /* 0x000000ffff044224 */ /* 0x001fe200078e000c */
[----:B------:R-:W-:-:S02]  /*38bc0*/  @P4 MOV R5, R13 ;  /* 0x0000000d00054202 */ /* 0x000fc40000000f00 */
[----:B------:R-:W-:-:S03]  /*38bd0*/  F2FP.BF16.F32.PACK_AB R6, RZ, R18 ;  /* 0x00000012ff06723e */ /* 0x000fc600000010ff */
[----:B------:R0:W-:Y:S01]  /*38be0*/  @P4 STG.E.U16 desc[UR36][R4.64+0xd2], R9 ;  /* 0x0000d20904004986 */ /* 0x0001e2000c101524 */
[----:B------:R-:W-:Y:S02]  /*38bf0*/  ISETP.GT.AND P1, PT, R0, 0x70, P0 ;  /* 0x000000700000780c */ /* 0x000fe40000724270 */
[----:B------:R-:W-:Y:S01]  /*38c00*/  PRMT R7, R6, 0x7610, R7 ;  /* 0x0000761006077816 */ /* 0x000fe20000000007 */
[----:B0-----:R-:W-:Y:S02]  /*38c10*/  @P3 IMAD.MOV.U32 R4, RZ, RZ, R14 ;  /* 0x000000ffff043224 */ /* 0x001fe400078e000e */
        /* <DEDUP_REMOVED lines=11> */
[----:B------:R-:W3:Y:S01]  /*38cd0*/  LDL.LU R19, [R1+0x7b8] ;  /* 0x0007b80001137983 */ /* 0x000ee20000300800 */
[----:B------:R-:W-:Y:S01]  /*38ce0*/  PRMT R9, R4, 0x7610, R9 ;  /* 0x0000761004097816 */ /* 0x000fe20000000009 */
[----:B------:R-:W-:Y:S01]  /*38cf0*/  @P1 IMAD.MOV.U32 R4, RZ, RZ, R12 ;  /* 0x000000ffff041224 */ /* 0x000fe200078e000c */
[----:B------:R-:W-:-:S04]  /*38d00*/  F2FP.BF16.F32.PACK_AB R7, RZ, R20 ;  /* 0x00000014ff07723e */ /* 0x000fc800000010ff */
[----:B------:R0:W-:Y:S01]  /*38d10*/  @P1 STG.E.U16 desc[UR36][R4.64+0xe0], R6 ;  /* 0x0000e00604001986 */ /* 0x0001e2000c101524 */
[----:B------:R-:W-:Y:S01]  /*38d20*/  PRMT R8, R7, 0x7610, R8 ;  /* 0x0000761007087816 */ /* 0x000fe20000000008 */
[----:B0-----:R-:W-:Y:S02]  /*38d30*/  @P4 IMAD.MOV.U32 R4, RZ, RZ, R12 ;  /* 0x000000ffff044224 */ /* 0x001fe400078e000c */
[----:B------:R-:W-:Y:S01]  /*38d40*/  @P4 IMAD.MOV.U32 R5, RZ, RZ, R13 ;  /* 0x000000ffff054224 */ /* 0x000fe200078e000d */
[----:B------:R-:W-:-:S04]  /*38d50*/  F2FP.BF16.F32.PACK_AB R6, RZ, R22 ;  /* 0x00000016ff06723e */ /* 0x000fc800000010ff */
[----:B------:R0:W-:Y:S01]  /*38d60*/  @P4 STG.E.U16 desc[UR36][R4.64+0xe2], R9 ;  /* 0x0000e20904004986 */ /* 0x0001e2000c101524 */
[----:B------:R-:W-:Y:S02]  /*38d70*/  ISETP.GT.AND P1, PT, R0, 0x78, P0 ;  /* 0x000000780000780c */ /* 0x000fe40000724270 */
[----:B------:R-:W-:Y:S02]  /*38d80*/  PRMT R7, R6, 0x7610, R7 ;  /* 0x0000761006077816 */ /* 0x000fe40000000007 */
[----:B0-----:R-:W-:Y:S01]  /*38d90*/  @P3 MOV R4, R14 ;  /* 0x0000000e00043202 */ /* 0x001fe20000000f00 */
        /* <DEDUP_REMOVED lines=11> */
[----:B------:R-:W2:Y:S01]  /*38e50*/  LDL.LU R23, [R1+0x7b4] ;  /* 0x0007b40001177983 */ /* 0x000ea20000300800 */
[----:B------:R-:W-:Y:S01]  /*38e60*/  PRMT R9, R4, 0x7610, R9 ;  /* 0x0000761004097816 */ /* 0x000fe20000000009 */
[----:B------:R-:W-:Y:S01]  /*38e70*/  @P1 IMAD.MOV.U32 R4, RZ, RZ, R12 ;  /* 0x000000ffff041224 */ /* 0x000fe200078e000c */
[----:B------:R-:W-:Y:S01]  /*38e80*/  F2FP.BF16.F32.PACK_AB R7, RZ, R152 ;  /* 0x00000098ff07723e */ /* 0x000fe200000010ff */
[----:B------:R-:W2:Y:S04]  /*38e90*/  LDL.LU R153, [R1+0x7b0] ;  /* 0x0007b00001997983 */ /* 0x000ea80000300800 */
[----:B------:R0:W-:Y:S01]  /*38ea0*/  @P1 STG.E.U16 desc[UR36][R4.64+0xf0], R6 ;  /* 0x0000f00604001986 */ /* 0x0001e2000c101524 */
[----:B------:R-:W-:-:S03]  /*38eb0*/  PRMT R8, R7, 0x7610, R8 ;  /* 0x0000761007087816 */ /* 0x000fc60000000008 */
[----:B------:R-:W3:Y:S01]  /*38ec0*/  LDL.LU R152, [R1+0x7ac] ;  /* 0x0007ac0001987983 */ /* 0x000ee20000300800 */
[----:B0-----:R-:W-:Y:S02]  /*38ed0*/  @P4 IMAD.MOV.U32 R4, RZ, RZ, R12 ;  /* 0x000000ffff044224 */ /* 0x001fe400078e000c */
[----:B------:R-:W-:Y:S01]  /*38ee0*/  @P4 IMAD.MOV.U32 R5, RZ, RZ, R13 ;  /* 0x000000ffff054224 */ /* 0x000fe200078e000d */
[----:B------:R-:W-:Y:S02]  /*38ef0*/  F2FP.BF16.F32.PACK_AB R6, RZ, R154 ;  /* 0x0000009aff06723e */ /* 0x000fe400000010ff */
[----:B------:R-:W-:Y:S01]  /*38f00*/  ISETP.GT.AND P1, PT, R0, 0x80, P0 ;  /* 0x000000800000780c */ /* 0x000fe20000724270 */
[----:B------:R-:W2:Y:S04]  /*38f10*/  LDL.LU R154, [R1+0x7a8] ;  /* 0x0007a800019a7983 */ /* 0x000ea80000300800 */
[----:B------:R0:W-:Y:S01]  /*38f20*/  @P4 STG.E.U16 desc[UR36][R4.64+0xf2], R9 ;  /* 0x0000f20904004986 */ /* 0x0001e2000c101524 */
[----:B------:R-:W-:Y:S01]  /*38f30*/  PRMT R7, R6, 0x7610, R7 ;  /* 0x0000761006077816 */ /* 0x000fe20000000007 */
[----:B0-----:R-:W-:Y:S01]  /*38f40*/  @P3 IMAD.MOV.U32 R4, RZ, RZ, R14 ;  /* 0x000000ffff043224 */ /* 0x001fe200078e000e */
[----:B------:R-:W-:-:S05]  /*38f50*/  @P3 MOV R5, R15 ;  /* 0x0000000f00053202 */ /* 0x000fca0000000f00 */
        /* <DEDUP_REMOVED lines=25> */
[----:B0-----:R-:W-:-:S02]  /*390f0*/  @P3 IMAD.MOV.U32 R4, RZ, RZ, R14 ;  /* 0x000000ffff043224 */ /* 0x001fc400078e000e */
[----:B------:R-:W-:-:S05]  /*39100*/  @P3 IMAD.MOV.U32 R5, RZ, RZ, R15 ;  /* 0x000000ffff053224 */ /* 0x000fca00078e000f */
[----:B------:R0:W-:Y:S01]  /*39110*/  @P3 STG.E.U16 desc[UR36][R4.64+0x100], R8 ;  /* 0x0001000804003986 */ /* 0x0001e2000c101524 */
[----:B------:R-:W-:Y:S02]  /*39120*/  ISETP.GT.AND P4, PT, R0, 0x89, P0 ;  /* 0x000000890000780c */ /* 0x000fe40000784270 */
[----:B0-----:R-:W-:Y:S01]  /*39130*/  @P2 MOV R4, R14 ;  /* 0x0000000e00042202 */ /* 0x001fe20000000f00 */
        /* <DEDUP_REMOVED lines=25> */
[----:B------:R-:W-:Y:S01]  /*392d0*/  ISETP.GT.AND P4, PT, R0, 0x91, P0 ;  /* 0x000000910000780c */ /* 0x000fe20000784270 */
[----:B0-----:R-:W-:Y:S01]  /*392e0*/  @P2 IMAD.MOV.U32 R4, RZ, RZ, R14 ;  /* 0x000000ffff042224 */ /* 0x001fe200078e000e */
[----:B------:R-:W-:-:S05]  /*392f0*/  @P2 MOV R5, R15 ;  /* 0x0000000f00052202 */ /* 0x000fca0000000f00 */
        /* <DEDUP_REMOVED lines=34> */
[----:B------:R-:W-:Y:S02]  /*39520*/  PRMT R9, R4, 0x7610, R9 ;  /* 0x0000761004097816 */ /* 0x000fe40000000009 */
[----:B------:R-:W-:Y:S01]  /*39530*/  @P1 MOV R4, R12 ;  /* 0x0000000c00041202 */ /* 0x000fe20000000f00 */
[----:B------:R-:W2:Y:S01]  /*39540*/  LDL.LU R169, [R1+0x770] ;  /* 0x0007700001a97983 */ /* 0x000ea20000300800 */
[----:B------:R-:W-:-:S03]  /*39550*/  F2FP.BF16.F32.PACK_AB R7, RZ, R168 ;  /* 0x000000a8ff07723e */ /* 0x000fc600000010ff */
        /* <DEDUP_REMOVED lines=17> */
[----:B------:R-:W-:Y:S02]  /*39670*/  ISETP.GT.AND P3, PT, R0, 0xa0, P5 ;  /* 0x000000a00000780c */ /* 0x000fe40002f64270 */
[----:B------:R-:W-:Y:S02]  /*39680*/  F2FP.BF16.F32.PACK_AB R6, RZ, R171 ;  /* 0x000000abff06723e */ /* 0x000fe400000010ff */
[----:B0-----:R-:W-:Y:S01]  /*39690*/  F2FP.BF16.F32.PACK_AB R4, RZ, R173 ;  /* 0x000000adff04723e */ /* 0x001fe200000010ff */
[----:B------:R-:W3:Y:S01]  /*396a0*/  LDL.LU R171, [R1+0x764] ;  /* 0x0007640001ab7983 */ /* 0x000ee20000300800 */
[----:B------:R-:W-:Y:S02]  /*396b0*/  @P1 MOV R5, R13 ;  /* 0x0000000d00051202 */ /* 0x000fe40000000f00 */
[----:B------:R-:W-:Y:S01]  /*396c0*/  PRMT R9, R4, 0x7610, R9 ;  /* 0x0000761004097816 */ /* 0x000fe20000000009 */
[----:B------:R-:W-:Y:S01]  /*396d0*/  @P1 IMAD.MOV.U32 R4, RZ, RZ, R12 ;  /* 0x000000ffff041224 */ /* 0x000fe200078e000c */
[----:B------:R-:W-:Y:S01]  /*396e0*/  ISETP.GT.AND P2, PT, R0, 0xa1, P5 ;  /* 0x000000a10000780c */ /* 0x000fe20002f44270 */
        /* <DEDUP_REMOVED lines=32> */
[----:B0-----:R-:W-:Y:S01]  /*398f0*/  @P4 MOV R4, R12 ;  /* 0x0000000c00044202 */ /* 0x001fe20000000f00 */
        /* <DEDUP_REMOVED lines=26> */
[----:B0-----:R-:W-:Y:S01]  /*39aa0*/  @P4 IMAD.MOV.U32 R4, RZ, RZ, R12 ;  /* 0x000000ffff044224 */ /* 0x001fe200078e000c */
[----:B------:R-:W-:Y:S02]  /*39ab0*/  @P4 MOV R5, R13 ;  /* 0x0000000d00054202 */ /* 0x000fe40000000f00 */
[----:B------:R-:W-:Y:S02]  /*39ac0*/  F2FP.BF16.F32.PACK_AB R6, RZ, R182 ;  /* 0x000000b6ff06723e */ /* 0x000fe400000010ff */
[----:B------:R-:W-:Y:S01]  /*39ad0*/  ISETP.GT.AND P1, PT, R0, 0xb8, P0 ;  /* 0x000000b80000780c */ /* 0x000fe20000724270 */
[----:B------:R0:W-:Y:S01]  /*39ae0*/  @P4 STG.E.U16 desc[UR36][R4.64+0x162], R9 ;  /* 0x0001620904004986 */ /* 0x0001e2000c101524 */
[----:B------:R-:W-:-:S03]  /*39af0*/  PRMT R7, R6, 0x7610, R7 ;  /* 0x0000761006077816 */ /* 0x000fc60000000007 */
[----:B------:R-:W2:Y:S01]  /*39b00*/  LDL.LU R182, [R1+0x738] ;  /* 0x0007380001b67983 */ /* 0x000ea20000300800 */
        /* <DEDUP_REMOVED lines=26> */
[----:B------:R-:W-:-:S02]  /*39cb0*/  PRMT R7, R6, 0x7610, R7 ;  /* 0x0000761006077816 */ /* 0x000fc40000000007 */
        /* <DEDUP_REMOVED lines=198> */
[----:B------:R-:W-:Y:S01]  /*3a920*/  ISETP.GT.AND P3, PT, R0, 0xf9, P5 ;  /* 0x000000f90000780c */ /* 0x000fe20002f64270 */
[----:B------:R-:W3:Y:S01]  /*3a930*/  LDL.LU R215, [R1+0x6b4] ;  /* 0x0006b40001d77983 */ /* 0x000ee20000300800 */
[----:B0-----:R-:W-:Y:S01]  /*3a940*/  F2FP.BF16.F32.PACK_AB R4, RZ, R217 ;  /* 0x000000d9ff04723e */ /* 0x001fe200000010ff */
[----:B------:R-:W-:Y:S01]  /*3a950*/  @P1 IMAD.MOV.U32 R5, RZ, RZ, R13 ;  /* 0x000000ffff051224 */ /* 0x000fe200078e000d */
[----:B------:R-:W-:Y:S01]  /*3a960*/  F2FP.BF16.F32.PACK_AB R7, RZ, R216 ;  /* 0x000000d8ff07723e */ /* 0x000fe200000010ff */
[----:B------:R-:W2:Y:S01]  /*3a970*/  LDL.LU R217, [R1+0x6b0] ;  /* 0x0006b00001d97983 */ /* 0x000ea20000300800 */
[----:B------:R-:W-:Y:S01]  /*3a980*/  PRMT R9, R4, 0x7610, R9 ;  /* 0x0000761004097816 */ /* 0x000fe20000000009 */
[----:B------:R-:W-:Y:S01]  /*3a990*/  @P1 IMAD.MOV.U32 R4, RZ, RZ, R12 ;  /* 0x000000ffff041224 */ /* 0x000fe200078e000c */
[----:B------:R-:W-:Y:S01]  /*3a9a0*/  PRMT R8, R7, 0x7610, R8 ;  /* 0x0000761007087816 */ /* 0x000fe20000000008 */
[----:B------:R-:W3:Y:S04]  /*3a9b0*/  LDL.LU R216, [R1+0x6ac] ;  /* 0x0006ac0001d87983 */ /* 0x000ee80000300800 */
[----:B------:R0:W-:Y:S02]  /*3a9c0*/  @P1 STG.E.U16 desc[UR36][R4.64+0x1f0], R6 ;  /* 0x0001f00604001986 */ /* 0x0001e4000c101524 */
[----:B0-----:R-:W-:Y:S01]  /*3a9d0*/  @P4 IMAD.MOV.U32 R4, RZ, RZ, R12 ;  /* 0x000000ffff044224 */ /* 0x001fe200078e000c */
[----:B------:R-:W-:-:S02]  /*3a9e0*/  @P4 MOV R5, R13 ;  /* 0x0000000d00054202 */ /* 0x000fc40000000f00 */
[----:B------:R-:W-:Y:S02]  /*3a9f0*/  F2FP.BF16.F32.PACK_AB R6, RZ, R218 ;  /* 0x000000daff06723e */ /* 0x000fe400000010ff */
[----:B------:R-:W2:Y:S04]  /*3aa00*/  LDL.LU R218, [R1+0x6a8] ;  /* 0x0006a80001da7983 */ /* 0x000ea80000300800 */
[----:B------:R0:W-:Y:S01]  /*3aa10*/  @P4 STG.E.U16 desc[UR36][R4.64+0x1f2], R9 ;  /* 0x0001f20904004986 */ /* 0x0001e2000c101524 */
[----:B------:R-:W-:Y:S01]  /*3aa20*/  PRMT R7, R6, 0x7610, R7 ;  /* 0x0000761006077816 */ /* 0x000fe20000000007 */
[----:B----4-:R-:W-:Y:S01]  /*3aa30*/  FMUL R6, R10, R2 ;  /* 0x000000020a067220 */ /* 0x010fe20000400000 */
[----:B0-----:R-:W-:Y:S02]  /*3aa40*/  @P2 IMAD.MOV.U32 R4, RZ, RZ, R14 ;  /* 0x000000ffff042224 */ /* 0x001fe400078e000e */
[----:B------:R-:W-:-:S05]  /*3aa50*/  @P2 IMAD.MOV.U32 R5, RZ, RZ, R15 ;  /* 0x000000ffff052224 */ /* 0x000fca00078e000f */
[----:B------:R0:W-:Y:S02]  /*3aa60*/  @P2 STG.E.U16 desc[UR36][R4.64+0x1f0], R8 ;  /* 0x0001f00804002986 */ /* 0x0001e4000c101524 */
[----:B0-----:R-:W-:Y:S02]  /*3aa70*/  @P3 IMAD.MOV.U32 R4, RZ, RZ, R14 ;  /* 0x000000ffff043224 */ /* 0x001fe400078e000e */
[----:B------:R-:W4:Y:S01]  /*3aa80*/  LDL.LU R8, [R1+0x60c] ;  /* 0x00060c0001087983 */ /* 0x000f220000300800 */
[----:B------:R-:W-:-:S05]  /*3aa90*/  @P3 IMAD.MOV.U32 R5, RZ, RZ, R15 ;  /* 0x000000ffff053224 */ /* 0x000fca00078e000f */
[----:B------:R0:W-:Y:S04]  /*3aaa0*/  @P3 STG.E.U16 desc[UR36][R4.64+0x1f2], R7 ;  /* 0x0001f20704003986 */ /* 0x0001e8000c101524 */
[----:B0-----:R-:W3:Y:S01]  /*3aab0*/  LDL.LU R5, [R1+0x604] ;  /* 0x0006040001057983 */ /* 0x001ee20000300800 */
[----:B------:R-:W-:-:S03]  /*3aac0*/  F2FP.BF16.F32.PACK_AB R4, RZ, R6 ;  /* 0x00000006ff04723e */ /* 0x000fc600000010ff */
[----:B------:R-:W2:Y:S01]  /*3aad0*/  LDL.LU R6, [R1+0x608] ;  /* 0x0006080001067983 */ /* 0x000ea20000300800 */
[----:B------:R-:W-:Y:S01]  /*3aae0*/  ISETP.GT.AND P1, PT, R3, 0x80, PT ;  /* 0x000000800300780c */ /* 0x000fe20003f24270 */
[----:B------:R-:W-:-:S03]  /*3aaf0*/  USHF.L.U32 UR11, UR8, 0x8, URZ ;  /* 0x00000008080b7899 */ /* 0x000fc6000800063f */
[----:B------:R-:W-:Y:S01]  /*3ab00*/  ISETP.GT.AND P2, PT, R0, RZ, P1 ;  /* 0x000000ff0000720c */ /* 0x000fe20000f44270 */
[----:B------:R-:W-:Y:S02]  /*3ab10*/  USHF.L.U64.HI UR10, UR8, 0x8, UR9 ;  /* 0x00000008080a7899 */ /* 0x000fe40008010209 */
[----:B------:R-:W-:Y:S02]  /*3ab20*/  IADD3 R10, P6, R12, UR11, RZ ;  /* 0x0000000b0c0a7c10 */ /* 0x000fe4000ffde0ff */
[----:B------:R-:W-:Y:S02]  /*3ab30*/  ISETP.GT.AND P4, PT, R3, 0x88, PT ;  /* 0x000000880300780c */ /* 0x000fe40003f84270 */
[----:B------:R-:W-:Y:S02]  /*3ab40*/  IADD3.X R11, R13, UR10, RZ, P6, !PT ;  /* 0x0000000a0d0b7c10 */ /* 0x000fe4000b7fe4ff */
[C---:B------:R-:W-:Y:S02]  /*3ab50*/  ISETP.GT.AND P3, PT, R0.reuse, 0x1, P1 ;  /* 0x000000010000780c */ /* 0x040fe40000f64270 */
[----:B------:R-:W-:-:S02]  /*3ab60*/  ISETP.GT.AND P6, PT, R0, RZ, P4 ;  /* 0x000000ff0000720c */ /* 0x000fc400027c4270 */
[----:B------:R0:W-:Y:S02]  /*3ab70*/  @P2 STG.E.U16 desc[UR36][R10.64], R4 ;  /* 0x000000040a002986 */ /* 0x0001e4000c101524 */
[----:B0-----:R-:W-:Y:S01]  /*3ab80*/  IADD3 R4, P2, R10, UR5, RZ ;  /* 0x000000050a047c10 */ /* 0x001fe2000ff5e0ff */
[-C--:B-----5:R-:W-:Y:S01]  /*3ab90*/  FMUL R17, R17, R2.reuse ;  /* 0x0000000211117220 */ /* 0x0a0fe20000400000 */
[-C--:B---3--:R-:W-:Y:S01]  /*3aba0*/  FMUL R5, R5, R2.reuse ;  /* 0x0000000205057220 */ /* 0x088fe20000400000 */
[----:B--2---:R-:W-:-:S04]  /*3abb0*/  FMUL R6, R6, R2 ;  /* 0x0000000206067220 */ /* 0x004fc80000400000 */
[----:B------:R-:W-:Y:S02]  /*3abc0*/  F2FP.BF16.F32.PACK_AB R5, RZ, R5 ;  /* 0x00000005ff05723e */ /* 0x000fe400000010ff */
[----:B------:R-:W-:Y:S02]  /*3abd0*/  F2FP.BF16.F32.PACK_AB R6, RZ, R6 ;  /* 0x00000006ff06723e */ /* 0x000fe400000010ff */
[----:B------:R-:W-:Y:S02]  /*3abe0*/  PRMT R7, R5, 0x7610, R7 ;  /* 0x0000761005077816 */ /* 0x000fe40000000007 */
[----:B------:R-:W-:Y:S02]  /*3abf0*/  IADD3.X R5, R11, UR4, RZ, P2, !PT ;  /* 0x000000040b057c10 */ /* 0x000fe400097fe4ff */
[----:B------:R-:W-:Y:S01]  /*3ac00*/  PRMT R9, R6, 0x7610, R9 ;  /* 0x0000761006097816 */ /* 0x000fe20000000009 */
[----:B----4-:R-:W-:Y:S01]  /*3ac10*/  FMUL R6, R8, R2 ;  /* 0x0000000208067220 */ /* 0x010fe20000400000 */
[----:B------:R-:W-:Y:S01]  /*3ac20*/  IMAD.U32 R8, RZ, RZ, UR5 ;  /* 0x00000005ff087e24 */ /* 0x000fe2000f8e00ff */
[----:B------:R0:W-:Y:S04]  /*3ac30*/  @P3 STG.E.U16 desc[UR36][R10.64+0x2], R7 ;  /* 0x000002070a003986 */ /* 0x0001e8000c101524 */
[----:B------:R1:W-:Y:S01]  /*3ac40*/  @P6 STG.E.U16 desc[UR36][R4.64], R9 ;  /* 0x0000000904006986 */ /* 0x0003e2000c101524 */
[----:B------:R-:W-:-:S02]  /*3ac50*/  IADD3 R8, P3, P6, R8, UR11, R12 ;  /* 0x0000000b08087c10 */ /* 0x000fc4000fe7e00c */
[----:B------:R-:W-:Y:S02]  /*3ac60*/  ISETP.GT.AND P2, PT, R0, 0x1, P4 ;  /* 0x000000010000780c */ /* 0x000fe40002744270 */
[----:B------:R-:W-:Y:S01]  /*3ac70*/  F2FP.BF16.F32.PACK_AB R6, RZ, R6 ;  /* 0x00000006ff06723e */ /* 0x000fe200000010ff */
[----:B0-----:R-:W2:Y:S01]  /*3ac80*/  LDL.LU R7, [R1+0x610] ;  /* 0x0006100001077983 */ /* 0x001ea20000300800 */
[----:B-1----:R-:W-:-:S05]  /*3ac90*/  IMAD.U32 R4, RZ, RZ, UR4 ;  /* 0x00000004ff047e24 */ /* 0x002fca000f8e00ff */
[----:B------:R-:W-:Y:S02]  /*3aca0*/  IADD3.X R9, R4, UR10, R13, P3, P6 ;  /* 0x0000000a04097c10 */ /* 0x000fe40009fec40d */
[----:B------:R-:W-:-:S04]  /*3acb0*/  IADD3 R4, P3, R10, UR5, RZ ;  /* 0x000000050a047c10 */ /* 0x000fc8000ff7e0ff */
[----:B------:R-:W-:Y:S02]  /*3acc0*/  IADD3.X R5, R11, UR4, RZ, P3, !PT ;  /* 0x000000040b057c10 */ /* 0x000fe40009ffe4ff */
[----:B------:R-:W-:Y:S02]  /*3acd0*/  ISETP.GT.AND P3, PT, R0, 0x9, P1 ;  /* 0x000000090000780c */ /* 0x000fe40000f64270 */
[----:B------:R-:W-:Y:S02]  /*3ace0*/  PRMT R18, R6, 0x7610, R18 ;  /* 0x0000761006127816 */ /* 0x000fe40000000012 */
[----:B------:R-:W-:-:S03]  /*3acf0*/  F2FP.BF16.F32.PACK_AB R6, RZ, R17 ;  /* 0x00000011ff06723e */ /* 0x000fc600000010ff */
[----:B------:R0:W-:Y:S06]  /*3ad00*/  @P2 STG.E.U16 desc[UR36][R4.64+0x2], R18 ;  /* 0x0000021204002986 */ /* 0x0001ec000c101524 */
[----:B------:R1:W-:Y:S04]  /*3ad10*/  @P3 STG.E.U16 desc[UR36][R10.64+0x12], R6 ;  /* 0x000012060a003986 */ /* 0x0003e8000c101524 */
[----:B0-----:R-:W3:Y:S04]  /*3ad20*/  LDL.LU R4, [R1+0x618] ;  /* 0x0006180001047983 */ /* 0x001ee80000300800 */
[----:B------:R-:W4:Y:S04]  /*3ad30*/  LDL.LU R5, [R1+0x61c] ;  /* 0x00061c0001057983 */ /* 0x000f280000300800 */
[----:B------:R-:W5:Y:S04]  /*3ad40*/  LDL.LU R18, [R1+0x6a4] ;  /* 0x0006a40001127983 */ /* 0x000f680000300800 */
[----:B-1----:R-:W5:Y:S01]  /*3ad50*/  LDL.LU R6, [R1+0x620] ;  /* 0x0006200001067983 */ /* 0x002f620000300800 */
[----:B------:R-:W-:-:S02]  /*3ad60*/  ISETP.GT.AND P6, PT, R0, 0x8, P1 ;  /* 0x000000080000780c */ /* 0x000fc40000fc4270 */
[C---:B------:R-:W-:Y:S02]  /*3ad70*/  ISETP.GT.AND P2, PT, R0.reuse, 0x8, P4 ;  /* 0x000000080000780c */ /* 0x040fe40002744270 */
[----:B------:R-:W-:Y:S01]  /*3ad80*/  ISETP.GT.AND P3, PT, R0, 0x10, P1 ;  /* 0x000000100000780c */ /* 0x000fe20000f64270 */
[----:B--2---:R-:W-:-:S05]  /*3ad90*/  FMUL R7, R7, R2 ;  /* 0x0000000207077220 */ /* 0x004fca0000400000 */
[----:B------:R-:W-:-:S05]  /*3ada0*/  F2FP.BF16.F32.PACK_AB R7, RZ, R7 ;  /* 0x00000007ff07723e */ /* 0x000fca00000010ff */
[----:B------:R0:W-:Y:S01]  /*3adb0*/  @P6 STG.E.U16 desc[UR36][R10.64+0x10], R7 ;  /* 0x000010070a006986 */ /* 0x0001e2000c101524 */
[----:B------:R-:W-:Y:S01]  /*3adc0*/  ISETP.GT.AND P6, PT, R0, 0x9, P4 ;  /* 0x000000090000780c */ /* 0x000fe200027c4270 */
[-C--:B---3--:R-:W-:Y:S01]  /*3add0*/  FMUL R4, R4, R2.reuse ;  /* 0x0000000204047220 */ /* 0x088fe20000400000 */
[----:B----4-:R-:W-:-:S04]  /*3ade0*/  FMUL R5, R5, R2 ;  /* 0x0000000205057220 */ /* 0x010fc80000400000 */
[----:B------:R-:W-:Y:S01]  /*3adf0*/  F2FP.BF16.F32.PACK_AB R4, RZ, R4 ;  /* 0x00000004ff04723e */ /* 0x000fe200000010ff */
[----:B-----5:R-:W-:-:S03]  /*3ae00*/  FMUL R6, R6, R2 ;  /* 0x0000000206067220 */ /* 0x020fc60000400000 */
[----:B0-----:R-:W-:Y:S02]  /*3ae10*/  PRMT R7, R4, 0x7610, R7 ;  /* 0x0000761004077816 */ /* 0x001fe40000000007 */
[----:B------:R-:W-:Y:S02]  /*3ae20*/  F2FP.BF16.F32.PACK_AB R5, RZ, R5 ;  /* 0x00000005ff05723e */ /* 0x000fe400000010ff */
[----:B------:R-:W-:Y:S02]  /*3ae30*/  F2FP.BF16.F32.PACK_AB R4, RZ, R6 ;  /* 0x00000006ff04723e */ /* 0x000fe400000010ff */
[----:B------:R-:W-:Y:S01]  /*3ae40*/  PRMT R17, R5, 0x7610, R17 ;  /* 0x0000761005117816 */ /* 0x000fe20000000011 */
[----:B------:R-:W-:Y:S01]  /*3ae50*/  @P6 IMAD.MOV.U32 R5, RZ, RZ, R9 ;  /* 0x000000ffff056224 */ /* 0x000fe200078e0009 */
[----:B------:R-:W-:Y:S01]  /*3ae60*/  PRMT R6, R4, 0x7610, R6 ;  /* 0x0000761004067816 */ /* 0x000fe20000000006 */
[----:B------:R-:W-:Y:S01]  /*3ae70*/  @P6 IMAD.MOV.U32 R4, RZ, RZ, R8 ;  /* 0x000000ffff046224 */ /* 0x000fe200078e0008 */
[----:B------:R-:W-:Y:S04]  /*3ae80*/  @P2 STG.E.U16 desc[UR36][R8.64+0x10], R7 ;  /* 0x0000100708002986 */ /* 0x000fe8000c101524 */
[----:B------:R0:W-:Y:S04]  /*3ae90*/  @P6 STG.E.U16 desc[UR36][R4.64+0x12], R17 ;  /* 0x0000121104006986 */ /* 0x0001e8000c101524 */
[----:B------:R1:W-:Y:S04]  /*3aea0*/  @P3 STG.E.U16 desc[UR36][R10.64+0x20], R6 ;  /* 0x000020060a003986 */ /* 0x0003e8000c101524 */
[----:B0-----:R-:W2:Y:S04]  /*3aeb0*/  LDL.LU R4, [R1+0x624] ;  /* 0x0006240001047983 */ /* 0x001ea80000300800 */
[----:B------:R-:W3:Y:S04]  /*3aec0*/  LDL.LU R5, [R1+0x628] ;  /* 0x0006280001057983 */ /* 0x000ee80000300800 */
[----:B-1----:R-:W4:Y:S01]  /*3aed0*/  LDL.LU R6, [R1+0x62c] ;  /* 0x00062c0001067983 */ /* 0x002f220000300800 */
[----:B------:R-:W-:-:S02]  /*3aee0*/  ISETP.GT.AND P2, PT, R0, 0x11, P1 ;  /* 0x000000110000780c */ /* 0x000fc40000f44270 */
[C---:B------:R-:W-:Y:S02]  /*3aef0*/  ISETP.GT.AND P6, PT, R0.reuse, 0x10, P4 ;  /* 0x000000100000780c */ /* 0x040fe400027c4270 */
[----:B------:R-:W-:Y:S01]  /*3af00*/  ISETP.GT.AND P3, PT, R0, 0x11, P4 ;  /* 0x000000110000780c */ /* 0x000fe20002764270 */
[-C--:B--2---:R-:W-:Y:S01]  /*3af10*/  FMUL R4, R4, R2.reuse ;  /* 0x0000000204047220 */ /* 0x084fe20000400000 */
[----:B---3--:R-:W-:-:S04]  /*3af20*/  FMUL R5, R5, R2 ;  /* 0x0000000205057220 */ /* 0x008fc80000400000 */
[----:B------:R-:W-:Y:S01]  /*3af30*/  F2FP.BF16.F32.PACK_AB R4, RZ, R4 ;  /* 0x00000004ff04723e */ /* 0x000fe200000010ff */
[----:B----4-:R-:W-:-:S03]  /*3af40*/  FMUL R6, R6, R2 ;  /* 0x0000000206067220 */ /* 0x010fc60000400000 */
[----:B------:R-:W-:Y:S02]  /*3af50*/  PRMT R7, R4, 0x7610, R7 ;  /* 0x0000761004077816 */ /* 0x000fe40000000007 */
[----:B------:R-:W-:Y:S02]  /*3af60*/  F2FP.BF16.F32.PACK_AB R5, RZ, R5 ;  /* 0x00000005ff05723e */ /* 0x000fe400000010ff */
[----:B------:R-:W-:Y:S01]  /*3af70*/  F2FP.BF16.F32.PACK_AB R4, RZ, R6 ;  /* 0x00000006ff04723e */ /* 0x000fe200000010ff */
[----:B------:R0:W-:Y:S01]  /*3af80*/  @P2 STG.E.U16 desc[UR36][R10.64+0x22], R7 ;  /* 0x000022070a002986 */ /* 0x0001e2000c101524 */
[----:B------:R-:W-:Y:S01]  /*3af90*/  PRMT R17, R5, 0x7610, R17 ;  /* 0x0000761005117816 */ /* 0x000fe20000000011 */
[----:B------:R-:W-:Y:S02]  /*3afa0*/  @P6 IMAD.MOV.U32 R5, RZ, RZ, R9 ;  /* 0x000000ffff056224 */ /* 0x000fe400078e0009 */
[----:B------:R-:W2:Y:S01]  /*3afb0*/  LDL.LU R6, [R1+0x630] ;  /* 0x0006300001067983 */ /* 0x000ea20000300800 */
[----:B0-----:R-:W-:-:S02]  /*3afc0*/  PRMT R7, R4, 0x7610, R7 ;  /* 0x0000761004077816 */ /* 0x001fc40000000007 */
[----:B------:R-:W-:-:S05]  /*3afd0*/  @P6 MOV R4, R8 ;  /* 0x0000000800046202 */ /* 0x000fca0000000f00 */
[----:B------:R0:W-:Y:S02]  /*3afe0*/  @P6 STG.E.U16 desc[UR36][R4.64+0x20], R17 ;  /* 0x0000201104006986 */ /* 0x0001e4000c101524 */
[----:B0-----:R-:W-:Y:S02]  /*3aff0*/  @P3 IMAD.MOV.U32 R4, RZ, RZ, R8 ;  /* 0x000000ffff043224 */ /* 0x001fe400078e0008 */
[----:B------:R-:W-:-:S05]  /*3b000*/  @P3 IMAD.MOV.U32 R5, RZ, RZ, R9 ;  /* 0x000000ffff053224 */ /* 0x000fca00078e0009 */
[----:B------:R0:W-:Y:S04]  /*3b010*/  @P3 STG.E.U16 desc[UR36][R4.64+0x22], R7 ;  /* 0x0000220704003986 */ /* 0x0001e8000c101524 */
[----:B0-----:R-:W3:Y:S04]  /*3b020*/  LDL.LU R5, [R1+0x634] ;  /* 0x0006340001057983 */ /* 0x001ee80000300800 */
[----:B------:R-:W4:Y:S01]  /*3b030*/  LDL.LU R4, [R1+0x638] ;  /* 0x0006380001047983 */ /* 0x000f220000300800 */
[C---:B------:R-:W-:Y:S02]  /*3b040*/  ISETP.GT.AND P2, PT, R0.reuse, 0x18, P1 ;  /* 0x000000180000780c */ /* 0x040fe40000f44270 */
[----:B------:R-:W-:-:S02]  /*3b050*/  ISETP.GT.AND P3, PT, R0, 0x19, P1 ;  /* 0x000000190000780c */ /* 0x000fc40000f64270 */
[----:B------:R-:W-:Y:S01]  /*3b060*/  ISETP.GT.AND P6, PT, R0, 0x18, P4 ;  /* 0x000000180000780c */ /* 0x000fe200027c4270 */
[----:B--2---:R-:W-:-:S05]  /*3b070*/  FMUL R6, R6, R2 ;  /* 0x0000000206067220 */ /* 0x004fca0000400000 */
[----:B------:R-:W-:-:S04]  /*3b080*/  F2FP.BF16.F32.PACK_AB R6, RZ, R6 ;  /* 0x00000006ff06723e */ /* 0x000fc800000010ff */
[----:B------:R-:W-:Y:S02]  /*3b090*/  PRMT R7, R6, 0x7610, R7 ;  /* 0x0000761006077816 */ /* 0x000fe40000000007 */
[----:B------:R-:W2:Y:S04]  /*3b0a0*/  LDL.LU R6, [R1+0x63c] ;  /* 0x00063c0001067983 */ /* 0x000ea80000300800 */
[----:B------:R0:W-:Y:S01]  /*3b0b0*/  @P2 STG.E.U16 desc[UR36][R10.64+0x30], R7 ;  /* 0x000030070a002986 */ /* 0x0001e2000c101524 */
[-C--:B---3--:R-:W-:Y:S01]  /*3b0c0*/  FMUL R5, R5, R2.reuse ;  /* 0x0000000205057220 */ /* 0x088fe20000400000 */
[----:B----4-:R-:W-:-:S04]  /*3b0d0*/  FMUL R4, R4, R2 ;  /* 0x0000000204047220 */ /* 0x010fc80000400000 */
[----:B------:R-:W-:Y:S02]  /*3b0e0*/  F2FP.BF16.F32.PACK_AB R5, RZ, R5 ;  /* 0x00000005ff05723e */ /* 0x000fe400000010ff */
[----:B------:R-:W-:-:S03]  /*3b0f0*/  F2FP.BF16.F32.PACK_AB R4, RZ, R4 ;  /* 0x00000004ff04723e */ /* 0x000fc600000010ff */
[----:B------:R1:W-:Y:S01]  /*3b100*/  @P3 STG.E.U16 desc[UR36][R10.64+0x32], R5 ;  /* 0x000032050a003986 */ /* 0x0003e2000c101524 */
[----:B0-----:R-:W-:Y:S01]  /*3b110*/  PRMT R7, R4, 0x7610, R7 ;  /* 0x0000761004077816 */ /* 0x001fe20000000007 */
[----:B------:R-:W-:Y:S02]  /*3b120*/  @P6 IMAD.MOV.U32 R4, RZ, RZ, R8 ;  /* 0x000000ffff046224 */ /* 0x000fe400078e0008 */
[----:B-1----:R-:W-:-:S05]  /*3b130*/  @P6 IMAD.MOV.U32 R5, RZ, RZ, R9 ;  /* 0x000000ffff056224 */ /* 0x002fca00078e0009 */
[----:B------:R0:W-:Y:S04]  /*3b140*/  @P6 STG.E.U16 desc[UR36][R4.64+0x30], R7 ;  /* 0x0000300704006986 */ /* 0x0001e8000c101524 */
[----:B0-----:R-:W3:Y:S04]  /*3b150*/  LDL.LU R4, [R1+0x640] ;  /* 0x0006400001047983 */ /* 0x001ee80000300800 */
[----:B------:R-:W4:Y:S01]  /*3b160*/  LDL.LU R5, [R1+0x644] ;  /* 0x0006440001057983 */ /* 0x000f220000300800 */
[----:B------:R-:W-:Y:S01]  /*3b170*/  ISETP.GT.AND P2, PT, R0, 0x19, P4 ;  /* 0x000000190000780c */ /* 0x000fe20002744270 */
[----:B--2---:R-:W-:-:S05]  /*3b180*/  FMUL R6, R6, R2 ;  /* 0x0000000206067220 */ /* 0x004fca0000400000 */
[----:B------:R-:W-:-:S04]  /*3b190*/  F2FP.BF16.F32.PACK_AB R6, RZ, R6 ;  /* 0x00000006ff06723e */ /* 0x000fc800000010ff */
[----:B------:R-:W-:Y:S01]  /*3b1a0*/  PRMT R17, R6, 0x7610, R17 ;  /* 0x0000761006117816 */ /* 0x000fe20000000011 */
[-C--:B---3--:R-:W-:Y:S01]  /*3b1b0*/  FMUL R7, R4, R2.reuse ;  /* 0x0000000204077220 */ /* 0x088fe20000400000 */
[----:B----4-:R-:W-:Y:S01]  /*3b1c0*/  FMUL R4, R5, R2 ;  /* 0x0000000205047220 */ /* 0x010fe20000400000 */
[----:B------:R-:W-:-:S04]  /*3b1d0*/  @P2 IMAD.MOV.U32 R5, RZ, RZ, R9 ;  /* 0x000000ffff052224 */ /* 0x000fc800078e0009 */
[----:B------:R-:W-:Y:S01]  /*3b1e0*/  F2FP.BF16.F32.PACK_AB R6, RZ, R4 ;  /* 0x00000004ff06723e */ /* 0x000fe200000010ff */
[----:B------:R-:W-:-:S05]  /*3b1f0*/  @P2 IMAD.MOV.U32 R4, RZ, RZ, R8 ;  /* 0x000000ffff042224 */ /* 0x000fca00078e0008 */
[----:B------:R0:W-:Y:S04]  /*3b200*/  @P2 STG.E.U16 desc[UR36][R4.64+0x32], R17 ;  /* 0x0000321104002986 */ /* 0x0001e8000c101524 */
[----:B0-----:R-:W2:Y:S04]  /*3b210*/  LDL.LU R4, [R1+0x648] ;  /* 0x0006480001047983 */ /* 0x001ea80000300800 */
[----:B------:R-:W3:Y:S01]  /*3b220*/  LDL.LU R5, [R1+0x650] ;  /* 0x0006500001057983 */ /* 0x000ee20000300800 */
[C---:B------:R-:W-:Y:S02]  /*3b230*/  ISETP.GT.AND P3, PT, R0.reuse, 0x20, P1 ;  /* 0x000000200000780c */ /* 0x040fe40000f64270 */
[----:B------:R-:W-:-:S02]  /*3b240*/  ISETP.GT.AND P6, PT, R0, 0x21, P1 ;  /* 0x000000210000780c */ /* 0x000fc40000fc4270 */
[----:B------:R-:W-:Y:S02]  /*3b250*/  ISETP.GT.AND P2, PT, R0, 0x20, P4 ;  /* 0x000000200000780c */ /* 0x000fe40002744270 */
[----:B------:R-:W-:-:S07]  /*3b260*/  F2FP.BF16.F32.PACK_AB R7, RZ, R7 ;  /* 0x00000007ff07723e */ /* 0x000fce00000010ff */
[----:B------:R0:W-:Y:S04]  /*3b270*/  @P3 STG.E.U16 desc[UR36][R10.64+0x40], R7 ;  /* 0x000040070a003986 */ /* 0x0001e8000c101524 */
[----:B------:R3:W-:Y:S04]  /*3b280*/  @P6 STG.E.U16 desc[UR36][R10.64+0x42], R6 ;  /* 0x000042060a006986 */ /* 0x0007e8000c101524 */
[----:B0-----:R-:W4:Y:S01]  /*3b290*/  LDL.LU R7, [R1+0x64c] ;  /* 0x00064c0001077983 */ /* 0x001f220000300800 */
[----:B--2---:R-:W-:-:S05]  /*3b2a0*/  FMUL R4, R4, R2 ;  /* 0x0000000204047220 */ /* 0x004fca0000400000 */
[----:B------:R-:W-:Y:S01]  /*3b2b0*/  F2FP.BF16.F32.PACK_AB R4, RZ, R4 ;  /* 0x00000004ff04723e */ /* 0x000fe200000010ff */
[----:B---3--:R-:W-:Y:S01]  /*3b2c0*/  FMUL R6, R5, R2 ;  /* 0x0000000205067220 */ /* 0x008fe20000400000 */
[----:B------:R-:W-:Y:S02]  /*3b2d0*/  @P2 MOV R5, R9 ;  /* 0x0000000900052202 */ /* 0x000fe40000000f00 */
[----:B------:R-:W-:Y:S01]  /*3b2e0*/  PRMT R17, R4, 0x7610, R17 ;  /* 0x0000761004117816 */ /* 0x000fe20000000011 */
[----:B------:R-:W-:-:S05]  /*3b2f0*/  @P2 IMAD.MOV.U32 R4, RZ, RZ, R8 ;  /* 0x000000ffff042224 */ /* 0x000fca00078e0008 */
[----:B------:R0:W-:Y:S04]  /*3b300*/  @P2 STG.E.U16 desc[UR36][R4.64+0x40], R17 ;  /* 0x0000401104002986 */ /* 0x0001e8000c101524 */
[----:B0-----:R-:W2:Y:S01]  /*3b310*/  LDL.LU R5, [R1+0x654] ;  /* 0x0006540001057983 */ /* 0x001ea20000300800 */
[C---:B------:R-:W-:Y:S01]  /*3b320*/  ISETP.GT.AND P3, PT, R0.reuse, 0x21, P4 ;  /* 0x000000210000780c */ /* 0x040fe20002764270 */
[----:B----4-:R-:W-:Y:S01]  /*3b330*/  FMUL R7, R7, R2 ;  /* 0x0000000207077220 */ /* 0x010fe20000400000 */
[----:B------:R-:W-:-:S04]  /*3b340*/  ISETP.GT.AND P6, PT, R0, 0x28, P1 ;  /* 0x000000280000780c */ /* 0x000fc80000fc4270 */
[----:B------:R-:W-:-:S04]  /*3b350*/  F2FP.BF16.F32.PACK_AB R7, RZ, R7 ;  /* 0x00000007ff07723e */ /* 0x000fc800000010ff */
[----:B------:R-:W-:-:S03]  /*3b360*/  PRMT R17, R7, 0x7610, R17 ;  /* 0x0000761007117816 */ /* 0x000fc60000000011 */
[----:B------:R-:W-:Y:S01]  /*3b370*/  @P3 IMAD.MOV.U32 R4, RZ, RZ, R8 ;  /* 0x000000ffff043224 */ /* 0x000fe200078e0008 */
[----:B------:R-:W-:Y:S01]  /*3b380*/  F2FP.BF16.F32.PACK_AB R6, RZ, R6 ;  /* 0x00000006ff06723e */ /* 0x000fe200000010ff */
[----:B--2---:R-:W-:Y:S01]  /*3b390*/  FMUL R7, R5, R2 ;  /* 0x0000000205077220 */ /* 0x004fe20000400000 */
[----:B------:R-:W-:-:S05]  /*3b3a0*/  @P3 IMAD.MOV.U32 R5, RZ, RZ, R9 ;  /* 0x000000ffff053224 */ /* 0x000fca00078e0009 */
[----:B------:R0:W-:Y:S04]  /*3b3b0*/  @P3 STG.E.U16 desc[UR36][R4.64+0x42], R17 ;  /* 0x0000421104003986 */ /* 0x0001e8000c101524 */
[----:B------:R1:W-:Y:S04]  /*3b3c0*/  @P6 STG.E.U16 desc[UR36][R10.64+0x50], R6 ;  /* 0x000050060a006986 */ /* 0x0003e8000c101524 */
[----:B0-----:R-:W2:Y:S04]  /*3b3d0*/  LDL.LU R5, [R1+0x658] ;  /* 0x0006580001057983 */ /* 0x001ea80000300800 */
[----:B-1----:R-:W3:Y:S01]  /*3b3e0*/  LDL.LU R6, [R1+0x65c] ;  /* 0x00065c0001067983 */ /* 0x002ee20000300800 */
[----:B------:R-:W-:-:S02]  /*3b3f0*/  ISETP.GT.AND P2, PT, R0, 0x29, P1 ;  /* 0x000000290000780c */ /* 0x000fc40000f44270 */
[C---:B------:R-:W-:Y:S02]  /*3b400*/  ISETP.GT.AND P3, PT, R0.reuse, 0x28, P4 ;  /* 0x000000280000780c */ /* 0x040fe40002764270 */
[----:B------:R-:W-:Y:S02]  /*3b410*/  F2FP.BF16.F32.PACK_AB R4, RZ, R7 ;  /* 0x00000007ff04723e */ /* 0x000fe400000010ff */
[----:B------:R-:W-:-:S07]  /*3b420*/  ISETP.GT.AND P6, PT, R0, 0x29, P4 ;  /* 0x000000290000780c */ /* 0x000fce00027c4270 */
[----:B------:R0:W-:Y:S01]  /*3b430*/  @P2 STG.E.U16 desc[UR36][R10.64+0x52], R4 ;  /* 0x000052040a002986 */ /* 0x0001e2000c101524 */
[-C--:B--2---:R-:W-:Y:S01]  /*3b440*/  FMUL R5, R5, R2.reuse ;  /* 0x0000000205057220 */ /* 0x084fe20000400000 */
[----:B---3--:R-:W-:-:S04]  /*3b450*/  FMUL R6, R6, R2 ;  /* 0x0000000206067220 */ /* 0x008fc80000400000 */
[----:B------:R-:W-:Y:S02]  /*3b460*/  F2FP.BF16.F32.PACK_AB R5, RZ, R5 ;  /* 0x00000005ff05723e */ /* 0x000fe400000010ff */
[----:B0-----:R-:W-:Y:S02]  /*3b470*/  F2FP.BF16.F32.PACK_AB R4, RZ, R6 ;  /* 0x00000006ff04723e */ /* 0x001fe400000010ff */
[----:B------:R-:W-:Y:S01]  /*3b480*/  PRMT R7, R5, 0x7610, R7 ;  /* 0x0000761005077816 */ /* 0x000fe20000000007 */
[----:B------:R-:W-:Y:S01]  /*3b490*/  @P3 IMAD.MOV.U32 R5, RZ, RZ, R9 ;  /* 0x000000ffff053224 */ /* 0x000fe200078e0009 */
[----:B------:R-:W-:Y:S01]  /*3b4a0*/  PRMT R17, R4, 0x7610, R17 ;  /* 0x0000761004117816 */ /* 0x000fe20000000011 */
[--C-:B------:R-:W-:Y:S01]  /*3b4b0*/  @P3 IMAD.MOV.U32 R4, RZ, RZ, R8.reuse ;  /* 0x000000ffff043224 */ /* 0x100fe200078e0008 */
[----:B------:R-:W2:Y:S04]  /*3b4c0*/  LDL.LU R6, [R1+0x660] ;  /* 0x0006600001067983 */ /* 0x000ea80000300800 */
[----:B------:R0:W-:Y:S02]  /*3b4d0*/  @P3 STG.E.U16 desc[UR36][R4.64+0x50], R7 ;  /* 0x0000500704003986 */ /* 0x0001e4000c101524 */
[----:B0-----:R-:W-:-:S02]  /*3b4e0*/  @P6 IMAD.MOV.U32 R4, RZ, RZ, R8 ;  /* 0x000000ffff046224 */ /* 0x001fc400078e0008 */
        /* <DEDUP_REMOVED lines=8> */
[----:B------:R-:W-:-:S05]  /*3b570*/  F2FP.BF16.F32.PACK_AB R6, RZ, R6 ;  /* 0x00000006ff06723e */ /* 0x000fca00000010ff */
[----:B------:R0:W-:Y:S04]  /*3b580*/  @P2 STG.E.U16 desc[UR36][R10.64+0x60], R6 ;  /* 0x000060060a002986 */ /* 0x0001e8000c101524 */
[----:B0-----:R-:W2:Y:S01]  /*3b590*/  LDL.LU R6, [R1+0x66c] ;  /* 0x00066c0001067983 */ /* 0x001ea20000300800 */
[-C--:B---3--:R-:W-:Y:S01]  /*3b5a0*/  FMUL R5, R5, R2.reuse ;  /* 0x0000000205057220 */ /* 0x088fe20000400000 */
[----:B----4-:R-:W-:-:S04]  /*3b5b0*/  FMUL R4, R4, R2 ;  /* 0x0000000204047220 */ /* 0x010fc80000400000 */
[----:B------:R-:W-:Y:S02]  /*3b5c0*/  F2FP.BF16.F32.PACK_AB R5, RZ, R5 ;  /* 0x00000005ff05723e */ /* 0x000fe400000010ff */
[----:B------:R-:W-:-:S03]  /*3b5d0*/  F2FP.BF16.F32.PACK_AB R4, RZ, R4 ;  /* 0x00000004ff04723e */ /* 0x000fc600000010ff */
[----:B------:R0:W-:Y:S01]  /*3b5e0*/  @P3 STG.E.U16 desc[UR36][R10.64+0x62], R5 ;  /* 0x000062050a003986 */ /* 0x0001e2000c101524 */
[----:B------:R-:W-:Y:S01]  /*3b5f0*/  PRMT R7, R4, 0x7610, R7 ;  /* 0x0000761004077816 */ /* 0x000fe20000000007 */
[----:B------:R-:W-:Y:S02]  /*3b600*/  @P6 IMAD.MOV.U32 R4, RZ, RZ, R8 ;  /* 0x000000ffff046224 */ /* 0x000fe400078e0008 */
[----:B0-----:R-:W-:-:S05]  /*3b610*/  @P6 IMAD.MOV.U32 R5, RZ, RZ, R9 ;  /* 0x000000ffff056224 */ /* 0x001fca00078e0009 */
[----:B------:R0:W-:Y:S04]  /*3b620*/  @P6 STG.E.U16 desc[UR36][R4.64+0x60], R7 ;  /* 0x0000600704006986 */ /* 0x0001e8000c101524 */
[----:B0-----:R-:W3:Y:S04]  /*3b630*/  LDL.LU R4, [R1+0x670] ;  /* 0x0006700001047983 */ /* 0x001ee80000300800 */
[----:B------:R-:W4:Y:S01]  /*3b640*/  LDL.LU R5, [R1+0x674] ;  /* 0x0006740001057983 */ /* 0x000f220000300800 */
[----:B------:R-:W-:Y:S01]  /*3b650*/  ISETP.GT.AND P2, PT, R0, 0x31, P4 ;  /* 0x000000310000780c */ /* 0x000fe20002744270 */
[----:B--2---:R-:W-:-:S05]  /*3b660*/  FMUL R6, R6, R2 ;  /* 0x0000000206067220 */ /* 0x004fca0000400000 */
[----:B------:R-:W-:-:S04]  /*3b670*/  F2FP.BF16.F32.PACK_AB R6, RZ, R6 ;  /* 0x00000006ff06723e */ /* 0x000fc800000010ff */
[----:B------:R-:W-:Y:S01]  /*3b680*/  PRMT R17, R6, 0x7610, R17 ;  /* 0x0000761006117816 */ /* 0x000fe20000000011 */
[----:B---3--:R-:W-:Y:S02]  /*3b690*/  FMUL R7, R4, R2 ;  /* 0x0000000204077220 */ /* 0x008fe40000400000 */
[----:B------:R-:W-:Y:S01]  /*3b6a0*/  @P2 MOV R4, R8 ;  /* 0x0000000800042202 */ /* 0x000fe20000000f00 */
[----:B----4-:R-:W-:Y:S01]  /*3b6b0*/  FMUL R6, R5, R2 ;  /* 0x0000000205067220 */ /* 0x010fe20000400000 */
[----:B------:R-:W-:-:S05]  /*3b6c0*/  @P2 IMAD.MOV.U32 R5, RZ, RZ, R9 ;  /* 0x000000ffff052224 */ /* 0x000fca00078e0009 */
[----:B------:R0:W-:Y:S02]  /*3b6d0*/  @P2 STG.E.U16 desc[UR36][R4.64+0x62], R17 ;  /* 0x0000621104002986 */ /* 0x0001e4000c101524 */
[----:B0-----:R-:W-:Y:S02]  /*3b6e0*/  F2FP.BF16.F32.PACK_AB R4, RZ, R6 ;  /* 0x00000006ff04723e */ /* 0x001fe400000010ff */
[----:B------:R-:W2:Y:S01]  /*3b6f0*/  LDL.LU R6, [R1+0x678] ;  /* 0x0006780001067983 */ /* 0x000ea20000300800 */
[----:B------:R-:W-:-:S04]  /*3b700*/  F2FP.BF16.F32.PACK_AB R5, RZ, R7 ;  /* 0x00000007ff05723e */ /* 0x000fc800000010ff */
[----:B------:R-:W-:Y:S02]  /*3b710*/  PRMT R7, R5, 0x7610, R7 ;  /* 0x0000761005077816 */ /* 0x000fe40000000007 */
[----:B------:R-:W-:Y:S02]  /*3b720*/  PRMT R5, R4, 0x7610, R5 ;  /* 0x0000761004057816 */ /* 0x000fe40000000005 */
[----:B------:R-:W-:Y:S01]  /*3b730*/  ISETP.GT.AND P3, PT, R0, 0x38, P1 ;  /* 0x000000380000780c */ /* 0x000fe20000f64270 */
[----:B--2---:R-:W-:-:S05]  /*3b740*/  FMUL R6, R6, R2 ;  /* 0x0000000206067220 */ /* 0x004fca0000400000 */
[----:B------:R-:W-:Y:S02]  /*3b750*/  F2FP.BF16.F32.PACK_AB R4, RZ, R6 ;  /* 0x00000006ff04723e */ /* 0x000fe400000010ff */
[----:B------:R-:W2:Y:S01]  /*3b760*/  LDL.LU R6, [R1+0x67c] ;  /* 0x00067c0001067983 */ /* 0x000ea20000300800 */
[----:B------:R-:W-:-:S04]  /*3b770*/  ISETP.GT.AND P6, PT, R0, 0x39, P1 ;  /* 0x000000390000780c */ /* 0x000fc80000fc4270 */
[----:B------:R0:W-:Y:S01]  /*3b780*/  @P3 STG.E.U16 desc[UR36][R10.64+0x70], R7 ;  /* 0x000070070a003986 */ /* 0x0001e2000c101524 */
[----:B------:R-:W-:-:S03]  /*3b790*/  ISETP.GT.AND P2, PT, R0, 0x38, P4 ;  /* 0x000000380000780c */ /* 0x000fc60002744270 */
[----:B0-----:R-:W3:Y:S01]  /*3b7a0*/  LDL.LU R7, [R1+0x680] ;  /* 0x0006800001077983 */ /* 0x001ee20000300800 */
[----:B------:R-:W-:-:S09]  /*3b7b0*/  PRMT R17, R4, 0x7610, R17 ;  /* 0x0000761004117816 */ /* 0x000fd20000000011 */
[----:B------:R-:W-:Y:S01]  /*3b7c0*/  @P2 IMAD.MOV.U32 R4, RZ, RZ, R8 ;  /* 0x000000ffff042224 */ /* 0x000fe200078e0008 */
[----:B------:R0:W-:Y:S02]  /*3b7d0*/  @P6 STG.E.U16 desc[UR36][R10.64+0x72], R5 ;  /* 0x000072050a006986 */ /* 0x0001e4000c101524 */
[----:B0-----:R-:W-:-:S05]  /*3b7e0*/  @P2 IMAD.MOV.U32 R5, RZ, RZ, R9 ;  /* 0x000000ffff052224 */ /* 0x001fca00078e0009 */
[----:B------:R0:W-:Y:S01]  /*3b7f0*/  @P2 STG.E.U16 desc[UR36][R4.64+0x70], R17 ;  /* 0x0000701104002986 */ /* 0x0001e2000c101524 */
[----:B--2---:R-:W-:-:S05]  /*3b800*/  FMUL R6, R6, R2 ;  /* 0x0000000206067220 */ /* 0x004fca0000400000 */
[----:B0-----:R-:W-:Y:S02]  /*3b810*/  F2FP.BF16.F32.PACK_AB R5, RZ, R6 ;  /* 0x00000006ff05723e */ /* 0x001fe400000010ff */
[----:B------:R-:W2:Y:S01]  /*3b820*/  LDL.LU R6, [R1+0x684] ;  /* 0x0006840001067983 */ /* 0x000ea20000300800 */
[----:B------:R-:W-:Y:S01]  /*3b830*/  ISETP.GT.AND P3, PT, R0, 0x39, P4 ;  /* 0x000000390000780c */ /* 0x000fe20002764270 */
[----:B---3--:R-:W-:Y:S01]  /*3b840*/  FMUL R7, R7, R2 ;  /* 0x0000000207077220 */ /* 0x008fe20000400000 */
[----:B------:R-:W-:-:S04]  /*3b850*/  PRMT R17, R5, 0x7610, R17 ;  /* 0x0000761005117816 */ /* 0x000fc80000000011 */
[----:B------:R-:W-:-:S07]  /*3b860*/  F2FP.BF16.F32.PACK_AB R4, RZ, R7 ;  /* 0x00000007ff04723e */ /* 0x000fce00000010ff */
[----:B------:R-:W-:Y:S01]  /*3b870*/  @P3 IMAD.MOV.U32 R5, RZ, RZ, R9 ;  /* 0x000000ffff053224 */ /* 0x000fe200078e0009 */
[----:B------:R-:W-:Y:S01]  /*3b880*/  PRMT R7, R4, 0x7610, R7 ;  /* 0x0000761004077816 */ /* 0x000fe20000000007 */
[----:B------:R-:W-:Y:S01]  /*3b890*/  @P3 IMAD.MOV.U32 R4, RZ, RZ, R8 ;  /* 0x000000ffff043224 */ /* 0x000fe200078e0008 */
[----:B------:R-:W-:-:S04]  /*3b8a0*/  ISETP.GT.AND P2, PT, R0, 0x41, P1 ;  /* 0x000000410000780c */ /* 0x000fc80000f44270 */
[----:B------:R0:W-:Y:S04]  /*3b8b0*/  @P3 STG.E.U16 desc[UR36][R4.64+0x72], R17 ;  /* 0x0000721104003986 */ /* 0x0001e8000c101524 */
[----:B0-----:R-:W3:Y:S04]  /*3b8c0*/  LDL.LU R5, [R1+0x688] ;  /* 0x0006880001057983 */ /* 0x001ee80000300800 */
[----:B------:R-:W4:Y:S01]  /*3b8d0*/  LDL.LU R4, [R1+0x68c] ;  /* 0x00068c0001047983 */ /* 0x000f220000300800 */
[----:B--2---:R-:W-:-:S05]  /*3b8e0*/  FMUL R6, R6, R2 ;  /* 0x0000000206067220 */ /* 0x004fca0000400000 */
[----:B------:R-:W-:-:S05]  /*3b8f0*/  F2FP.BF16.F32.PACK_AB R6, RZ, R6 ;  /* 0x00000006ff06723e */ /* 0x000fca00000010ff */
[----:B------:R0:W-:Y:S04]  /*3b900*/  @P2 STG.E.U16 desc[UR36][R10.64+0x82], R6 ;  /* 0x000082060a002986 */ /* 0x0001e8000c101524 */
[----:B0-----:R-:W2:Y:S01]  /*3b910*/  LDL.LU R6, [R1+0x690] ;  /* 0x0006900001067983 */ /* 0x001ea20000300800 */
[C---:B------:R-:W-:Y:S02]  /*3b920*/  ISETP.GT.AND P6, PT, R0.reuse, 0x40, P1 ;  /* 0x000000400000780c */ /* 0x040fe40000fc4270 */
[----:B------:R-:W-:Y:S01]  /*3b930*/  ISETP.GT.AND P3, PT, R0, 0x40, P4 ;  /* 0x000000400000780c */ /* 0x000fe20002764270 */
[----:B---3--:R-:W-:-:S10]  /*3b940*/  FMUL R5, R5, R2 ;  /* 0x0000000205057220 */ /* 0x008fd40000400000 */
[----:B------:R0:W-:Y:S01]  /*3b950*/  @P6 STG.E.U16 desc[UR36][R10.64+0x80], R7 ;  /* 0x000080070a006986 */ /* 0x0001e2000c101524 */
[----:B----4-:R-:W-:Y:S01]  /*3b960*/  FMUL R4, R4, R2 ;  /* 0x0000000204047220 */ /* 0x010fe20000400000 */
[----:B------:R-:W-:Y:S02]  /*3b970*/  ISETP.GT.AND P6, PT, R0, 0x41, P4 ;  /* 0x000000410000780c */ /* 0x000fe400027c4270 */
[----:B------:R-:W-:Y:S02]  /*3b980*/  F2FP.BF16.F32.PACK_AB R5, RZ, R5 ;  /* 0x00000005ff05723e */ /* 0x000fe400000010ff */
[----:B------:R-:W-:Y:S02]  /*3b990*/  F2FP.BF16.F32.PACK_AB R4, RZ, R4 ;  /* 0x00000004ff04723e */ /* 0x000fe400000010ff */
[----:B0-----:R-:W-:Y:S01]  /*3b9a0*/  PRMT R7, R5, 0x7610, R7 ;  /* 0x0000761005077816 */ /* 0x001fe20000000007 */
[----:B------:R-:W-:Y:S01]  /*3b9b0*/  @P3 IMAD.MOV.U32 R5, RZ, RZ, R9 ;  /* 0x000000ffff053224 */ /* 0x000fe200078e0009 */
[----:B------:R-:W-:Y:S01]  /*3b9c0*/  PRMT R17, R4, 0x7610, R17 ;  /* 0x0000761004117816 */ /* 0x000fe20000000011 */
[----:B------:R-:W-:Y:S01]  /*3b9d0*/  @P3 IMAD.MOV.U32 R4, RZ, RZ, R8 ;  /* 0x000000ffff043224 */ /* 0x000fe200078e0008 */
[----:B------:R-:W-:-:S04]  /*3b9e0*/  ISETP.GT.AND P2, PT, R0, 0x48, P1 ;  /* 0x000000480000780c */ /* 0x000fc80000f44270 */
[----:B------:R0:W-:Y:S02]  /*3b9f0*/  @P3 STG.E.U16 desc[UR36][R4.64+0x80], R7 ;  /* 0x0000800704003986 */ /* 0x0001e4000c101524 */
[----:B0-----:R-:W-:Y:S01]  /*3ba00*/  @P6 IMAD.MOV.U32 R4, RZ, RZ, R8 ;  /* 0x000000ffff046224 */ /* 0x001fe200078e0008 */
[----:B------:R-:W-:-:S05]  /*3ba10*/  @P6 MOV R5, R9 ;  /* 0x0000000900056202 */ /* 0x000fca0000000f00 */
[----:B------:R0:W-:Y:S04]  /*3ba20*/  @P6 STG.E.U16 desc[UR36][R4.64+0x82], R17 ;  /* 0x0000821104006986 */ /* 0x0001e8000c101524 */
[----:B0-----:R-:W3:Y:S04]  /*3ba30*/  LDL.LU R4, [R1+0x694] ;  /* 0x0006940001047983 */ /* 0x001ee80000300800 */
[----:B------:R-:W4:Y:S01]  /*3ba40*/  LDL.LU R5, [R1+0x698] ;  /* 0x0006980001057983 */ /* 0x000f220000300800 */
[----:B--2---:R-:W-:-:S05]  /*3ba50*/  FMUL R6, R6, R2 ;  /* 0x0000000206067220 */ /* 0x004fca0000400000 */
[----:B------:R-:W-:-:S05]  /*3ba60*/  F2FP.BF16.F32.PACK_AB R6, RZ, R6 ;  /* 0x00000006ff06723e */ /* 0x000fca00000010ff */
[----:B------:R0:W-:Y:S04]  /*3ba70*/  @P2 STG.E.U16 desc[UR36][R10.64+0x90], R6 ;  /* 0x000090060a002986 */ /* 0x0001e8000c101524 */
[----:B0-----:R-:W2:Y:S01]  /*3ba80*/  LDL.LU R6, [R1+0x69c] ;  /* 0x00069c0001067983 */ /* 0x001ea20000300800 */
[----:B---3--:R-:W-:-:S05]  /*3ba90*/  FMUL R4, R4, R2 ;  /* 0x0000000204047220 */ /* 0x008fca0000400000 */
[----:B------:R-:W-:-:S04]  /*3baa0*/  F2FP.BF16.F32.PACK_AB R4, RZ, R4 ;  /* 0x00000004ff04723e */ /* 0x000fc800000010ff */
[----:B------:R-:W-:Y:S01]  /*3bab0*/  PRMT R7, R4, 0x7610, R7 ;  /* 0x0000761004077816 */ /* 0x000fe20000000007 */
[----:B--2---:R-:W-:-:S05]  /*3bac0*/  FMUL R6, R6, R2 ;  /* 0x0000000206067220 */ /* 0x004fca0000400000 */
[----:B------:R-:W-:Y:S02]  /*3bad0*/  F2FP.BF16.F32.PACK_AB R4, RZ, R6 ;  /* 0x00000006ff04723e */ /* 0x000fe400000010ff */
[----:B------:R-:W2:Y:S01]  /*3bae0*/  LDL.LU R6, [R1+0x6a0] ;  /* 0x0006a00001067983 */ /* 0x000ea20000300800 */
[C---:B------:R-:W-:Y:S02]  /*3baf0*/  ISETP.GT.AND P3, PT, R0.reuse, 0x49, P1 ;  /* 0x000000490000780c */ /* 0x040fe40000f64270 */
[C---:B------:R-:W-:Y:S01]  /*3bb00*/  ISETP.GT.AND P6, PT, R0.reuse, 0x48, P4 ;  /* 0x000000480000780c */ /* 0x040fe200027c4270 */
[----:B----4-:R-:W-:Y:S01]  /*3bb10*/  FMUL R5, R5, R2 ;  /* 0x0000000205057220 */ /* 0x010fe20000400000 */
[----:B------:R-:W-:-:S04]  /*3bb20*/  ISETP.GT.AND P2, PT, R0, 0x49, P4 ;  /* 0x000000490000780c */ /* 0x000fc80002744270 */
[----:B------:R-:W-:-:S04]  /*3bb30*/  F2FP.BF16.F32.PACK_AB R5, RZ, R5 ;  /* 0x00000005ff05723e */ /* 0x000fc800000010ff */
[----:B------:R-:W-:Y:S01]  /*3bb40*/  PRMT R17, R5, 0x7610, R17 ;  /* 0x0000761005117816 */ /* 0x000fe20000000011 */
[----:B------:R0:W-:Y:S02]  /*3bb50*/  @P3 STG.E.U16 desc[UR36][R10.64+0x92], R7 ;  /* 0x000092070a003986 */ /* 0x0001e4000c101524 */
[----:B------:R-:W-:Y:S01]  /*3bb60*/  @P6 IMAD.MOV.U32 R5, RZ, RZ, R9 ;  /* 0x000000ffff056224 */ /* 0x000fe200078e0009 */
[----:B0-----:R-:W-:Y:S01]  /*3bb70*/  PRMT R7, R4, 0x7610, R7 ;  /* 0x0000761004077816 */ /* 0x001fe20000000007 */
[----:B------:R-:W-:-:S05]  /*3bb80*/  @P6 IMAD.MOV.U32 R4, RZ, RZ, R8 ;  /* 0x000000ffff046224 */ /* 0x000fca00078e0008 */
[----:B------:R0:W-:Y:S01]  /*3bb90*/  @P6 STG.E.U16 desc[UR36][R4.64+0x90], R17 ;  /* 0x0000901104006986 */ /* 0x0001e2000c101524 */
[C---:B------:R-:W-:Y:S02]  /*3bba0*/  ISETP.GT.AND P3, PT, R0.reuse, 0x50, P1 ;  /* 0x000000500000780c */ /* 0x040fe40000f64270 */
[----:B------:R-:W-:Y:S01]  /*3bbb0*/  ISETP.GT.AND P6, PT, R0, 0x50, P4 ;  /* 0x000000500000780c */ /* 0x000fe200027c4270 */
[----:B0-----:R-:W-:Y:S02]  /*3bbc0*/  @P2 IMAD.MOV.U32 R4, RZ, RZ, R8 ;  /* 0x000000ffff042224 */ /* 0x001fe400078e0008 */
[----:B------:R-:W-:-:S05]  /*3bbd0*/  @P2 IMAD.MOV.U32 R5, RZ, RZ, R9 ;  /* 0x000000ffff052224 */ /* 0x000fca00078e0009 */
[----:B------:R0:W-:Y:S01]  /*3bbe0*/  @P2 STG.E.U16 desc[UR36][R4.64+0x92], R7 ;  /* 0x0000920704002986 */ /* 0x0001e2000c101524 */
[----:B------:R-:W-:Y:S01]  /*3bbf0*/  ISETP.GT.AND P2, PT, R0, 0x51, P1 ;  /* 0x000000510000780c */ /* 0x000fe20000f44270 */
[-C--:B0-----:R-:W-:Y:S01]  /*3bc00*/  FMUL R5, R18, R2.reuse ;  /* 0x0000000212057220 */ /* 0x081fe20000400000 */
[----:B------:R-:W-:Y:S01]  /*3bc10*/  FMUL R4, R218, R2 ;  /* 0x00000002da047220 */ /* 0x000fe20000400000 */
[----:B------:R-:W3:Y:S03]  /*3bc20*/  LDL.LU R18, [R1+0x400] ;  /* 0x0004000001127983 */ /* 0x000ee60000300800 */
[----:B------:R-:W-:Y:S02]  /*3bc30*/  F2FP.BF16.F32.PACK_AB R5, RZ, R5 ;  /* 0x00000005ff05723e */ /* 0x000fe400000010ff */
[----:B------:R-:W-:-:S05]  /*3bc40*/  F2FP.BF16.F32.PACK_AB R4, RZ, R4 ;  /* 0x00000004ff04723e */ /* 0x000fca00000010ff */
[----:B------:R0:W-:Y:S01]  /*3bc50*/  @P2 STG.E.U16 desc[UR36][R10.64+0xa2], R5 ;  /* 0x0000a2050a002986 */ /* 0x0001e2000c101524 */
[----:B------:R-:W-:Y:S01]  /*3bc60*/  ISETP.GT.AND P2, PT, R0, 0x58, P1 ;  /* 0x000000580000780c */ /* 0x000fe20000f44270 */
[----:B0-----:R-:W-:Y:S02]  /*3bc70*/  @P6 IMAD.MOV.U32 R5, RZ, RZ, R9 ;  /* 0x000000ffff056224 */ /* 0x001fe400078e0009 */
[----:B--2---:R-:W-:-:S05]  /*3bc80*/  FMUL R6, R6, R2 ;  /* 0x0000000206067220 */ /* 0x004fca0000400000 */
[----:B------:R-:W-:-:S04]  /*3bc90*/  F2FP.BF16.F32.PACK_AB R6, RZ, R6 ;  /* 0x00000006ff06723e */ /* 0x000fc800000010ff */
[----:B------:R-:W-:Y:S01]  /*3bca0*/  PRMT R7, R6, 0x7610, R7 ;  /* 0x0000761006077816 */ /* 0x000fe20000000007 */
[----:B------:R-:W-:-:S04]  /*3bcb0*/  FMUL R6, R216, R2 ;  /* 0x00000002d8067220 */ /* 0x000fc80000400000 */
[----:B------:R0:W-:Y:S01]  /*3bcc0*/  @P3 STG.E.U16 desc[UR36][R10.64+0xa0], R7 ;  /* 0x0000a0070a003986 */ /* 0x0001e2000c101524 */
[----:B------:R-:W-:Y:S02]  /*3bcd0*/  ISETP.GT.AND P3, PT, R0, 0x51, P4 ;  /* 0x000000510000780c */ /* 0x000fe40002764270 */
[----:B------:R-:W-:Y:S02]  /*3bce0*/  F2FP.BF16.F32.PACK_AB R6, RZ, R6 ;  /* 0x00000006ff06723e */ /* 0x000fe400000010ff */
[----:B0-----:R-:W-:Y:S01]  /*3bcf0*/  PRMT R7, R4, 0x7610, R7 ;  /* 0x0000761004077816 */ /* 0x001fe20000000007 */
[----:B------:R-:W-:-:S05]  /*3bd00*/  @P6 IMAD.MOV.U32 R4, RZ, RZ, R8 ;  /* 0x000000ffff046224 */ /* 0x000fca00078e0008 */
[----:B------:R0:W-:Y:S01]  /*3bd10*/  @P6 STG.E.U16 desc[UR36][R4.64+0xa0], R7 ;  /* 0x0000a00704006986 */ /* 0x0001e2000c101524 */
[----:B------:R-:W-:Y:S01]  /*3bd20*/  PRMT R17, R6, 0x7610, R17 ;  /* 0x0000761006117816 */ /* 0x000fe20000000011 */
[-C--:B0-----:R-:W-:Y:S01]  /*3bd30*/  FMUL R4, R215, R2.reuse ;  /* 0x00000002d7047220 */ /* 0x081fe20000400000 */
[----:B------:R-:W-:Y:S02]  /*3bd40*/  @P3 IMAD.MOV.U32 R5, RZ, RZ, R9 ;  /* 0x000000ffff053224 */ /* 0x000fe400078e0009 */
[----:B------:R-:W-:Y:S02]  /*3bd50*/  FMUL R7, R217, R2 ;  /* 0x00000002d9077220 */ /* 0x000fe40000400000 */
[----:B------:R-:W-:Y:S01]  /*3bd60*/  F2FP.BF16.F32.PACK_AB R6, RZ, R4 ;  /* 0x00000004ff06723e */ /* 0x000fe200000010ff */
[----:B------:R-:W-:Y:S01]  /*3bd70*/  @P3 IMAD.MOV.U32 R4, RZ, RZ, R8 ;  /* 0x000000ffff043224 */ /* 0x000fe200078e0008 */
[----:B------:R-:W-:Y:S02]  /*3bd80*/  ISETP.GT.AND P6, PT, R0, 0x59, P1 ;  /* 0x000000590000780c */ /* 0x000fe40000fc4270 */
[----:B------:R-:W-:-:S02]  /*3bd90*/  F2FP.BF16.F32.PACK_AB R7, RZ, R7 ;  /* 0x00000007ff07723e */ /* 0x000fc400000010ff */
[----:B------:R0:W-:Y:S01]  /*3bda0*/  @P3 STG.E.U16 desc[UR36][R4.64+0xa2], R17 ;  /* 0x0000a21104003986 */ /* 0x0001e2000c101524 */
[----:B------:R-:W-:-:S03]  /*3bdb0*/  ISETP.GT.AND P3, PT, R0, 0x58, P4 ;  /* 0x000000580000780c */ /* 0x000fc60002764270 */
[----:B------:R1:W-:Y:S01]  /*3bdc0*/  @P2 STG.E.U16 desc[UR36][R10.64+0xb0], R7 ;  /* 0x0000b0070a002986 */ /* 0x0003e2000c101524 */
[----:B------:R-:W-:Y:S01]  /*3bdd0*/  ISETP.GT.AND P2, PT, R0, 0x59, P4 ;  /* 0x000000590000780c */ /* 0x000fe20002744270 */
[----:B0-----:R-:W-:-:S05]  /*3bde0*/  FMUL R4, R214, R2 ;  /* 0x00000002d6047220 */ /* 0x001fca0000400000 */
[----:B------:R-:W-:Y:S01]  /*3bdf0*/  F2FP.BF16.F32.PACK_AB R4, RZ, R4 ;  /* 0x00000004ff04723e */ /* 0x000fe200000010ff */
[----:B-1----:R-:W-:Y:S01]  /*3be00*/  FMUL R7, R212, R2 ;  /* 0x00000002d4077220 */ /* 0x002fe20000400000 */
[----:B------:R0:W-:Y:S01]  /*3be10*/  @P6 STG.E.U16 desc[UR36][R10.64+0xb2], R6 ;  /* 0x0000b2060a006986 */ /* 0x0001e2000c101524 */
[----:B------:R-:W-:Y:S01]  /*3be20*/  @P3 IMAD.MOV.U32 R5, RZ, RZ, R9 ;  /* 0x000000ffff053224 */ /* 0x000fe200078e0009 */
[----:B------:R-:W-:Y:S02]  /*3be30*/  PRMT R17, R4, 0x7610, R17 ;  /* 0x0000761004117816 */ /* 0x000fe40000000011 */
[----:B------:R-:W-:Y:S02]  /*3be40*/  @P3 MOV R4, R8 ;  /* 0x0000000800043202 */ /* 0x000fe40000000f00 */
[C---:B------:R-:W-:Y:S02]  /*3be50*/  ISETP.GT.AND P6, PT, R0.reuse, 0x60, P1 ;  /* 0x000000600000780c */ /* 0x040fe40000fc4270 */
[----:B------:R-:W-:Y:S01]  /*3be60*/  F2FP.BF16.F32.PACK_AB R7, RZ, R7 ;  /* 0x00000007ff07723e */ /* 0x000fe200000010ff */
[----:B------:R1:W-:Y:S01]  /*3be70*/  @P3 STG.E.U16 desc[UR36][R4.64+0xb0], R17 ;  /* 0x0000b01104003986 */ /* 0x0003e2000c101524 */
[----:B------:R-:W-:Y:S01]  /*3be80*/  ISETP.GT.AND P3, PT, R0, 0x61, P1 ;  /* 0x000000610000780c */ /* 0x000fe20000f64270 */
[----:B0-----:R-:W-:-:S05]  /*3be90*/  FMUL R6, R213, R2 ;  /* 0x00000002d5067220 */ /* 0x001fca0000400000 */
[----:B------:R-:W-:Y:S02]  /*3bea0*/  F2FP.BF16.F32.PACK_AB R6, RZ, R6 ;  /* 0x00000006ff06723e */ /* 0x000fe400000010ff */
[----:B-1----:R-:W-:Y:S01]  /*3beb0*/  PRMT R17, R7, 0x7610, R17 ;  /* 0x0000761007117816 */ /* 0x002fe20000000011 */
[----:B------:R-:W-:Y:S02]  /*3bec0*/  @P2 IMAD.MOV.U32 R4, RZ, RZ, R8 ;  /* 0x000000ffff042224 */ /* 0x000fe400078e0008 */
[----:B------:R-:W-:Y:S02]  /*3bed0*/  @P2 IMAD.MOV.U32 R5, RZ, RZ, R9 ;  /* 0x000000ffff052224 */ /* 0x000fe400078e0009 */
[----:B------:R-:W-:-:S03]  /*3bee0*/  FMUL R7, R211, R2 ;  /* 0x00000002d3077220 */ /* 0x000fc60000400000 */
[----:B------:R0:W-:Y:S01]  /*3bef0*/  @P2 STG.E.U16 desc[UR36][R4.64+0xb2], R17 ;  /* 0x0000b21104002986 */ /* 0x0001e2000c101524 */
[----:B------:R-:W-:-:S03]  /*3bf00*/  ISETP.GT.AND P2, PT, R0, 0x60, P4 ;  /* 0x000000600000780c */ /* 0x000fc60002744270 */
[----:B------:R1:W-:Y:S01]  /*3bf10*/  @P6 STG.E.U16 desc[UR36][R10.64+0xc0], R6 ;  /* 0x0000c0060a006986 */ /* 0x0003e2000c101524 */
[----:B------:R-:W-:Y:S02]  /*3bf20*/  ISETP.GT.AND P6, PT, R0, 0x61, P4 ;  /* 0x000000610000780c */ /* 0x000fe400027c4270 */
[----:B0-----:R-:W-:Y:S01]  /*3bf30*/  F2FP.BF16.F32.PACK_AB R4, RZ, R7 ;  /* 0x00000007ff04723e */ /* 0x001fe200000010ff */
[-C--:B------:R-:W-:Y:S01]  /*3bf40*/  FMUL R5, R210, R2.reuse ;  /* 0x00000002d2057220 */ /* 0x080fe20000400000 */
[----:B-1----:R-:W-:-:S03]  /*3bf50*/  FMUL R6, R208, R2 ;  /* 0x00000002d0067220 */ /* 0x002fc60000400000 */
[----:B------:R0:W-:Y:S01]  /*3bf60*/  @P3 STG.E.U16 desc[UR36][R10.64+0xc2], R4 ;  /* 0x0000c2040a003986 */ /* 0x0001e2000c101524 */
[----:B------:R-:W-:-:S04]  /*3bf70*/  F2FP.BF16.F32.PACK_AB R5, RZ, R5 ;  /* 0x00000005ff05723e */ /* 0x000fc800000010ff */
[----:B------:R-:W-:Y:S01]  /*3bf80*/  PRMT R7, R5, 0x7610, R7 ;  /* 0x0000761005077816 */ /* 0x000fe20000000007 */
[----:B------:R-:W-:Y:S01]  /*3bf90*/  @P2 IMAD.MOV.U32 R5, RZ, RZ, R9 ;  /* 0x000000ffff052224 */ /* 0x000fe200078e0009 */
[----:B0-----:R-:W-:-:S04]  /*3bfa0*/  F2FP.BF16.F32.PACK_AB R4, RZ, R6 ;  /* 0x00000006ff04723e */ /* 0x001fc800000010ff */
[----:B------:R-:W-:Y:S01]  /*3bfb0*/  PRMT R17, R4, 0x7610, R17 ;  /* 0x0000761004117816 */ /* 0x000fe20000000011 */
[----:B------:R-:W-:Y:S01]  /*3bfc0*/  @P2 IMAD.MOV.U32 R4, RZ, RZ, R8 ;  /* 0x000000ffff042224 */ /* 0x000fe200078e0008 */
[----:B------:R-:W-:Y:S01]  /*3bfd0*/  ISETP.GT.AND P3, PT, R0, 0x68, P1 ;  /* 0x000000680000780c */ /* 0x000fe20000f64270 */
[----:B------:R-:W-:-:S03]  /*3bfe0*/  FMUL R6, R209, R2 ;  /* 0x00000002d1067220 */ /* 0x000fc60000400000 */
[----:B------:R0:W-:Y:S01]  /*3bff0*/  @P2 STG.E.U16 desc[UR36][R4.64+0xc0], R7 ;  /* 0x0000c00704002986 */ /* 0x0001e2000c101524 */
[----:B------:R-:W-:Y:S02]  /*3c000*/  ISETP.GT.AND P2, PT, R0, 0x69, P1 ;  /* 0x000000690000780c */ /* 0x000fe40000f44270 */
[----:B------:R-:W-:Y:S01]  /*3c010*/  F2FP.BF16.F32.PACK_AB R6, RZ, R6 ;  /* 0x00000006ff06723e */ /* 0x000fe200000010ff */
[----:B0-----:R-:W-:Y:S02]  /*3c020*/  @P6 IMAD.MOV.U32 R4, RZ, RZ, R8 ;  /* 0x000000ffff046224 */ /* 0x001fe400078e0008 */
[----:B------:R-:W-:-:S05]  /*3c030*/  @P6 IMAD.MOV.U32 R5, RZ, RZ, R9 ;  /* 0x000000ffff056224 */ /* 0x000fca00078e0009 */
[----:B------:R0:W-:Y:S01]  /*3c040*/  @P6 STG.E.U16 desc[UR36][R4.64+0xc2], R17 ;  /* 0x0000c21104006986 */ /* 0x0001e2000c101524 */
[----:B------:R-:W-:-:S03]  /*3c050*/  ISETP.GT.AND P6, PT, R0, 0x68, P4 ;  /* 0x000000680000780c */ /* 0x000fc600027c4270 */
[----:B------:R1:W-:Y:S01]  /*3c060*/  @P3 STG.E.U16 desc[UR36][R10.64+0xd0], R6 ;  /* 0x0000d0060a003986 */ /* 0x0003e2000c101524 */
[----:B------:R-:W-:Y:S01]  /*3c070*/  ISETP.GT.AND P3, PT, R0, 0x69, P4 ;  /* 0x000000690000780c */ /* 0x000fe20002764270 */
[-C--:B0-----:R-:W-:Y:S01]  /*3c080*/  FMUL R5, R207, R2.reuse ;  /* 0x00000002cf057220 */ /* 0x081fe20000400000 */
[----:B------:R-:W-:-:S04]  /*3c090*/  FMUL R4, R206, R2 ;  /* 0x00000002ce047220 */ /* 0x000fc80000400000 */
[----:B------:R-:W-:Y:S02]  /*3c0a0*/  F2FP.BF16.F32.PACK_AB R5, RZ, R5 ;  /* 0x00000005ff05723e */ /* 0x000fe400000010ff */
[----:B------:R-:W-:Y:S01]  /*3c0b0*/  F2FP.BF16.F32.PACK_AB R4, RZ, R4 ;  /* 0x00000004ff04723e */ /* 0x000fe200000010ff */
[----:B-1----:R-:W-:Y:S02]  /*3c0c0*/  FMUL R6, R204, R2 ;  /* 0x00000002cc067220 */ /* 0x002fe40000400000 */
[----:B------:R0:W-:Y:S01]  /*3c0d0*/  @P2 STG.E.U16 desc[UR36][R10.64+0xd2], R5 ;  /* 0x0000d2050a002986 */ /* 0x0001e2000c101524 */
[----:B------:R-:W-:Y:S01]  /*3c0e0*/  PRMT R7, R4, 0x7610, R7 ;  /* 0x0000761004077816 */ /* 0x000fe20000000007 */
[----:B------:R-:W-:Y:S01]  /*3c0f0*/  @P6 IMAD.MOV.U32 R4, RZ, RZ, R8 ;  /* 0x000000ffff046224 */ /* 0x000fe200078e0008 */
[----:B------:R-:W-:Y:S02]  /*3c100*/  F2FP.BF16.F32.PACK_AB R6, RZ, R6 ;  /* 0x00000006ff06723e */ /* 0x000fe400000010ff */
[----:B0-----:R-:W-:-:S02]  /*3c110*/  @P6 MOV R5, R9 ;  /* 0x0000000900056202 */ /* 0x001fc40000000f00 */
[----:B------:R-:W-:-:S03]  /*3c120*/  PRMT R17, R6, 0x7610, R17 ;  /* 0x0000761006117816 */ /* 0x000fc60000000011 */
[----:B------:R0:W-:Y:S01]  /*3c130*/  @P6 STG.E.U16 desc[UR36][R4.64+0xd0], R7 ;  /* 0x0000d00704006986 */ /* 0x0001e2000c101524 */
[-C--:B------:R-:W-:Y:S01]  /*3c140*/  FMUL R6, R203, R2.reuse ;  /* 0x00000002cb067220 */ /* 0x080fe20000400000 */
[C---:B------:R-:W-:Y:S02]  /*3c150*/  ISETP.GT.AND P2, PT, R0.reuse, 0x70, P1 ;  /* 0x000000700000780c */ /* 0x040fe40000f44270 */
[----:B------:R-:W-:Y:S01]  /*3c160*/  ISETP.GT.AND P6, PT, R0, 0x71, P1 ;  /* 0x000000710000780c */ /* 0x000fe20000fc4270 */
[----:B0-----:R-:W-:Y:S02]  /*3c170*/  @P3 IMAD.MOV.U32 R4, RZ, RZ, R8 ;  /* 0x000000ffff043224 */ /* 0x001fe400078e0008 */
[----:B------:R-:W-:Y:S02]  /*3c180*/  @P3 IMAD.MOV.U32 R5, RZ, RZ, R9 ;  /* 0x000000ffff053224 */ /* 0x000fe400078e0009 */
[----:B------:R-:W-:-:S03]  /*3c190*/  FMUL R7, R205, R2 ;  /* 0x00000002cd077220 */ /* 0x000fc60000400000 */
[----:B------:R0:W-:Y:S01]  /*3c1a0*/  @P3 STG.E.U16 desc[UR36][R4.64+0xd2], R17 ;  /* 0x0000d21104003986 */ /* 0x0001e2000c101524 */
[----:B------:R-:W-:Y:S02]  /*3c1b0*/  ISETP.GT.AND P3, PT, R0, 0x70, P4 ;  /* 0x000000700000780c */ /* 0x000fe40002764270 */
[----:B0-----:R-:W-:Y:S02]  /*3c1c0*/  F2FP.BF16.F32.PACK_AB R5, RZ, R7 ;  /* 0x00000007ff05723e */ /* 0x001fe400000010ff */
[----:B------:R-:W-:Y:S01]  /*3c1d0*/  F2FP.BF16.F32.PACK_AB R4, RZ, R6 ;  /* 0x00000006ff04723e */ /* 0x000fe200000010ff */
[----:B------:R-:W-:Y:S01]  /*3c1e0*/  FMUL R6, R202, R2 ;  /* 0x00000002ca067220 */ /* 0x000fe20000400000 */
[----:B------:R-:W-:Y:S02]  /*3c1f0*/  PRMT R7, R5, 0x7610, R7 ;  /* 0x0000761005077816 */ /* 0x000fe40000000007 */
[----:B------:R-:W-:Y:S02]  /*3c200*/  PRMT R5, R4, 0x7610, R5 ;  /* 0x0000761004057816 */ /* 0x000fe40000000005 */
[----:B------:R-:W-:Y:S01]  /*3c210*/  F2FP.BF16.F32.PACK_AB R4, RZ, R6 ;  /* 0x00000006ff04723e */ /* 0x000fe200000010ff */
[----:B------:R0:W-:Y:S01]  /*3c220*/  @P2 STG.E.U16 desc[UR36][R10.64+0xe0], R7 ;  /* 0x0000e0070a002986 */ /* 0x0001e2000c101524 */
[----:B------:R-:W-:-:S02]  /*3c230*/  ISETP.GT.AND P2, PT, R0, 0x71, P4 ;  /* 0x000000710000780c */ /* 0x000fc40002744270 */
[----:B------:R-:W-:Y:S01]  /*3c240*/  PRMT R17, R4, 0x7610, R17 ;  /* 0x0000761004117816 */ /* 0x000fe20000000011 */
[----:B------:R1:W-:Y:S01]  /*3c250*/  @P6 STG.E.U16 desc[UR36][R10.64+0xe2], R5 ;  /* 0x0000e2050a006986 */ /* 0x0003e2000c101524 */
[----:B------:R-:W-:Y:S02]  /*3c260*/  @P3 IMAD.MOV.U32 R4, RZ, RZ, R8 ;  /* 0x000000ffff043224 */ /* 0x000fe400078e0008 */
[-C--:B------:R-:W-:Y:S01]  /*3c270*/  FMUL R6, R200, R2.reuse ;  /* 0x00000002c8067220 */ /* 0x080fe20000400000 */
[----:B0-----:R-:W-:Y:S01]  /*3c280*/  FMUL R7, R201, R2 ;  /* 0x00000002c9077220 */ /* 0x001fe20000400000 */
[----:B-1----:R-:W-:Y:S01]  /*3c290*/  @P3 IMAD.MOV.U32 R5, RZ, RZ, R9 ;  /* 0x000000ffff053224 */ /* 0x002fe200078e0009 */
[----:B------:R-:W-:-:S04]  /*3c2a0*/  ISETP.GT.AND P6, PT, R0, 0x78, P1 ;  /* 0x000000780000780c */ /* 0x000fc80000fc4270 */
[----:B------:R0:W-:Y:S02]  /*3c2b0*/  @P3 STG.E.U16 desc[UR36][R4.64+0xe0], R17 ;  /* 0x0000e01104003986 */ /* 0x0001e4000c101524 */
[----:B0-----:R-:W-:Y:S02]  /*3c2c0*/  F2FP.BF16.F32.PACK_AB R5, RZ, R6 ;  /* 0x00000006ff05723e */ /* 0x001fe400000010ff */
[----:B------:R-:W-:Y:S02]  /*3c2d0*/  F2FP.BF16.F32.PACK_AB R4, RZ, R7 ;  /* 0x00000007ff04723e */ /* 0x000fe400000010ff */
[----:B------:R-:W-:Y:S01]  /*3c2e0*/  PRMT R17, R5, 0x7610, R17 ;  /* 0x0000761005117816 */ /* 0x000fe20000000011 */
[----:B------:R-:W-:Y:S01]  /*3c2f0*/  @P2 IMAD.MOV.U32 R5, RZ, RZ, R9 ;  /* 0x000000ffff052224 */ /* 0x000fe200078e0009 */
[----:B------:R-:W-:Y:S01]  /*3c300*/  PRMT R7, R4, 0x7610, R7 ;  /* 0x0000761004077816 */ /* 0x000fe20000000007 */
[----:B------:R-:W-:Y:S01]  /*3c310*/  @P2 IMAD.MOV.U32 R4, RZ, RZ, R8 ;  /* 0x000000ffff042224 */ /* 0x000fe200078e0008 */
[----:B------:R-:W-:-:S04]  /*3c320*/  ISETP.GT.AND P3, PT, R0, 0x79, P1 ;  /* 0x000000790000780c */ /* 0x000fc80000f64270 */
[----:B------:R0:W-:Y:S01]  /*3c330*/  @P2 STG.E.U16 desc[UR36][R4.64+0xe2], R17 ;  /* 0x0000e21104002986 */ /* 0x0001e2000c101524 */
[C---:B------:R-:W-:Y:S01]  /*3c340*/  ISETP.GT.AND P2, PT, R0.reuse, 0x78, P4 ;  /* 0x000000780000780c */ /* 0x040fe20002744270 */
[-C--:B------:R-:W-:Y:S02]  /*3c350*/  FMUL R6, R199, R2.reuse ;  /* 0x00000002c7067220 */ /* 0x080fe40000400000 */
[----:B------:R1:W-:Y:S01]  /*3c360*/  @P6 STG.E.U16 desc[UR36][R10.64+0xf0], R7 ;  /* 0x0000f0070a006986 */ /* 0x0003e2000c101524 */
[----:B------:R-:W-:Y:S01]  /*3c370*/  ISETP.GT.AND P6, PT, R0, 0x79, P4 ;  /* 0x000000790000780c */ /* 0x000fe200027c4270 */
[-C--:B0-----:R-:W-:Y:S01]  /*3c380*/  FMUL R5, R198, R2.reuse ;  /* 0x00000002c6057220 */ /* 0x081fe20000400000 */
[----:B------:R-:W-:Y:S01]  /*3c390*/  FMUL R4, R196, R2 ;  /* 0x00000002c4047220 */ /* 0x000fe20000400000 */
[----:B------:R-:W-:-:S03]  /*3c3a0*/  F2FP.BF16.F32.PACK_AB R6, RZ, R6 ;  /* 0x00000006ff06723e */ /* 0x000fc600000010ff */
[----:B------:R-:W-:Y:S02]  /*3c3b0*/  F2FP.BF16.F32.PACK_AB R5, RZ, R5 ;  /* 0x00000005ff05723e */ /* 0x000fe400000010ff */
[----:B------:R-:W-:Y:S02]  /*3c3c0*/  F2FP.BF16.F32.PACK_AB R4, RZ, R4 ;  /* 0x00000004ff04723e */ /* 0x000fe400000010ff */
[----:B-1----:R-:W-:Y:S01]  /*3c3d0*/  PRMT R7, R5, 0x7610, R7 ;  /* 0x0000761005077816 */ /* 0x002fe20000000007 */
[----:B------:R-:W-:Y:S01]  /*3c3e0*/  @P2 IMAD.MOV.U32 R5, RZ, RZ, R9 ;  /* 0x000000ffff052224 */ /* 0x000fe200078e0009 */
[----:B------:R-:W-:Y:S01]  /*3c3f0*/  PRMT R17, R4, 0x7610, R17 ;  /* 0x0000761004117816 */ /* 0x000fe20000000011 */
[----:B------:R-:W-:Y:S01]  /*3c400*/  @P2 IMAD.MOV.U32 R4, RZ, RZ, R8 ;  /* 0x000000ffff042224 */ /* 0x000fe200078e0008 */
[----:B------:R0:W-:Y:S01]  /*3c410*/  @P3 STG.E.U16 desc[UR36][R10.64+0xf2], R6 ;  /* 0x0000f2060a003986 */ /* 0x0001e2000c101524 */
[----:B------:R-:W-:-:S03]  /*3c420*/  ISETP.GT.AND P3, PT, R0, 0x80, P1 ;  /* 0x000000800000780c */ /* 0x000fc60000f64270 */
[----:B------:R1:W-:Y:S01]  /*3c430*/  @P2 STG.E.U16 desc[UR36][R4.64+0xf0], R7 ;  /* 0x0000f00704002986 */ /* 0x0003e2000c101524 */
[----:B------:R-:W-:Y:S01]  /*3c440*/  ISETP.GT.AND P2, PT, R0, 0x81, P1 ;  /* 0x000000810000780c */ /* 0x000fe20000f44270 */
[----:B0-----:R-:W-:Y:S01]  /*3c450*/  FMUL R6, R197, R2 ;  /* 0x00000002c5067220 */ /* 0x001fe20000400000 */
[----:B-1----:R-:W-:Y:S01]  /*3c460*/  @P6 MOV R4, R8 ;  /* 0x0000000800046202 */ /* 0x002fe20000000f00 */
[----:B------:R-:W-:-:S03]  /*3c470*/  @P6 IMAD.MOV.U32 R5, RZ, RZ, R9 ;  /* 0x000000ffff056224 */ /* 0x000fc600078e0009 */
[----:B------:R-:W-:Y:S02]  /*3c480*/  F2FP.BF16.F32.PACK_AB R6, RZ, R6 ;  /* 0x00000006ff06723e */ /* 0x000fe400000010ff */
[----:B------:R0:W-:Y:S01]  /*3c490*/  @P6 STG.E.U16 desc[UR36][R4.64+0xf2], R17 ;  /* 0x0000f21104006986 */ /* 0x0001e2000c101524 */
[----:B------:R-:W-:-:S03]  /*3c4a0*/  ISETP.GT.AND P6, PT, R0, 0x80, P4 ;  /* 0x000000800000780c */ /* 0x000fc600027c4270 */
[----:B------:R1:W-:Y:S01]  /*3c4b0*/  @P3 STG.E.U16 desc[UR36][R10.64+0x100], R6 ;  /* 0x000100060a003986 */ /* 0x0003e2000c101524 */
[-C--:B0-----:R-:W-:Y:S01]  /*3c4c0*/  FMUL R4, R195, R2.reuse ;  /* 0x00000002c3047220 */ /* 0x081fe20000400000 */
[-C--:B------:R-:W-:Y:S01]  /*3c4d0*/  FMUL R5, R194, R2.reuse ;  /* 0x00000002c2057220 */ /* 0x080fe20000400000 */
[----:B-1----:R-:W-:-:S03]  /*3c4e0*/  FMUL R6, R192, R2 ;  /* 0x00000002c0067220 */ /* 0x002fc60000400000 */
[----:B------:R-:W-:Y:S02]  /*3c4f0*/  F2FP.BF16.F32.PACK_AB R4, RZ, R4 ;  /* 0x00000004ff04723e */ /* 0x000fe400000010ff */
[----:B------:R-:W-:Y:S02]  /*3c500*/  ISETP.GT.AND P3, PT, R0, 0x81, P4 ;  /* 0x000000810000780c */ /* 0x000fe40002764270 */
[----:B------:R-:W-:Y:S02]  /*3c510*/  PRMT R7, R4, 0x7610, R7 ;  /* 0x0000761004077816 */ /* 0x000fe40000000007 */
[----:B------:R-:W-:Y:S02]  /*3c520*/  F2FP.BF16.F32.PACK_AB R5, RZ, R5 ;  /* 0x00000005ff05723e */ /* 0x000fe400000010ff */
[----:B------:R-:W-:Y:S01]  /*3c530*/  F2FP.BF16.F32.PACK_AB R4, RZ, R6 ;  /* 0x00000006ff04723e */ /* 0x000fe200000010ff */
[----:B------:R0:W-:Y:S01]  /*3c540*/  @P2 STG.E.U16 desc[UR36][R10.64+0x102], R7 ;  /* 0x000102070a002986 */ /* 0x0001e2000c101524 */
[----:B------:R-:W-:Y:S01]  /*3c550*/  PRMT R17, R5, 0x7610, R17 ;  /* 0x0000761005117816 */ /* 0x000fe20000000011 */
[----:B------:R-:W-:Y:S01]  /*3c560*/  @P6 IMAD.MOV.U32 R5, RZ, RZ, R9 ;  /* 0x000000ffff056224 */ /* 0x000fe200078e0009 */
[----:B0-----:R-:W-:Y:S01]  /*3c570*/  PRMT R7, R4, 0x7610, R7 ;  /* 0x0000761004077816 */ /* 0x001fe20000000007 */
[----:B------:R-:W-:-:S05]  /*3c580*/  @P6 IMAD.MOV.U32 R4, RZ, RZ, R8 ;  /* 0x000000ffff046224 */ /* 0x000fca00078e0008 */
[----:B------:R0:W-:Y:S01]  /*3c590*/  @P6 STG.E.U16 desc[UR36][R4.64+0x100], R17 ;  /* 0x0001001104006986 */ /* 0x0001e2000c101524 */
[----:B------:R-:W-:Y:S01]  /*3c5a0*/  FMUL R6, R193, R2 ;  /* 0x00000002c1067220 */ /* 0x000fe20000400000 */
[C---:B------:R-:W-:Y:S02]  /*3c5b0*/  ISETP.GT.AND P2, PT, R0.reuse, 0x88, P1 ;  /* 0x000000880000780c */ /* 0x040fe40000f44270 */
[----:B------:R-:W-:Y:S01]  /*3c5c0*/  ISETP.GT.AND P6, PT, R0, 0x88, P4 ;  /* 0x000000880000780c */ /* 0x000fe200027c4270 */
[----:B0-----:R-:W-:Y:S02]  /*3c5d0*/  @P3 IMAD.MOV.U32 R4, RZ, RZ, R8 ;  /* 0x000000ffff043224 */ /* 0x001fe400078e0008 */
[----:B------:R-:W-:Y:S01]  /*3c5e0*/  @P3 IMAD.MOV.U32 R5, RZ, RZ, R9 ;  /* 0x000000ffff053224 */ /* 0x000fe200078e0009 */
[----:B------:R-:W-:-:S04]  /*3c5f0*/  F2FP.BF16.F32.PACK_AB R6, RZ, R6 ;  /* 0x00000006ff06723e */ /* 0x000fc800000010ff */
[----:B------:R0:W-:Y:S01]  /*3c600*/  @P3 STG.E.U16 desc[UR36][R4.64+0x102], R7 ;  /* 0x0001020704003986 */ /* 0x0001e2000c101524 */
[----:B------:R-:W-:Y:S01]  /*3c610*/  ISETP.GT.AND P3, PT, R0, 0x89, P1 ;  /* 0x000000890000780c */ /* 0x000fe20000f64270 */
[-C--:B0-----:R-:W-:Y:S01]  /*3c620*/  FMUL R5, R191, R2.reuse ;  /* 0x00000002bf057220 */ /* 0x081fe20000400000 */
[----:B------:R-:W-:Y:S01]  /*3c630*/  FMUL R4, R190, R2 ;  /* 0x00000002be047220 */ /* 0x000fe20000400000 */
[----:B------:R-:W-:-:S03]  /*3c640*/  PRMT R7, R6, 0x7610, R7 ;  /* 0x0000761006077816 */ /* 0x000fc60000000007 */
[----:B------:R-:W-:Y:S02]  /*3c650*/  F2FP.BF16.F32.PACK_AB R5, RZ, R5 ;  /* 0x00000005ff05723e */ /* 0x000fe400000010ff */
[----:B------:R-:W-:Y:S01]  /*3c660*/  F2FP.BF16.F32.PACK_AB R4, RZ, R4 ;  /* 0x00000004ff04723e */ /* 0x000fe200000010ff */
[----:B------:R0:W-:Y:S01]  /*3c670*/  @P2 STG.E.U16 desc[UR36][R10.64+0x110], R7 ;  /* 0x000110070a002986 */ /* 0x0001e2000c101524 */
[----:B------:R-:W-:Y:S01]  /*3c680*/  ISETP.GT.AND P2, PT, R0, 0x89, P4 ;  /* 0x000000890000780c */ /* 0x000fe20002744270 */
[----:B------:R-:W-:Y:S02]  /*3c690*/  FMUL R6, R188, R2 ;  /* 0x00000002bc067220 */ /* 0x000fe40000400000 */
[----:B------:R1:W-:Y:S01]  /*3c6a0*/  @P3 STG.E.U16 desc[UR36][R10.64+0x112], R5 ;  /* 0x000112050a003986 */ /* 0x0003e2000c101524 */
[----:B0-----:R-:W-:Y:S01]  /*3c6b0*/  PRMT R7, R4, 0x7610, R7 ;  /* 0x0000761004077816 */ /* 0x001fe20000000007 */
[----:B------:R-:W-:Y:S02]  /*3c6c0*/  @P6 IMAD.MOV.U32 R4, RZ, RZ, R8 ;  /* 0x000000ffff046224 */ /* 0x000fe400078e0008 */
[----:B-1----:R-:W-:Y:S01]  /*3c6d0*/  @P6 IMAD.MOV.U32 R5, RZ, RZ, R9 ;  /* 0x000000ffff056224 */ /* 0x002fe200078e0009 */
[----:B------:R-:W-:-:S04]  /*3c6e0*/  F2FP.BF16.F32.PACK_AB R6, RZ, R6 ;  /* 0x00000006ff06723e */ /* 0x000fc800000010ff */
[----:B------:R0:W-:Y:S01]  /*3c6f0*/  @P6 STG.E.U16 desc[UR36][R4.64+0x110], R7 ;  /* 0x0001100704006986 */ /* 0x0001e2000c101524 */
[----:B------:R-:W-:Y:S02]  /*3c700*/  ISETP.GT.AND P3, PT, R0, 0x90, P1 ;  /* 0x000000900000780c */ /* 0x000fe40000f64270 */
[----:B------:R-:W-:Y:S01]  /*3c710*/  PRMT R17, R6, 0x7610, R17 ;  /* 0x0000761006117816 */ /* 0x000fe20000000011 */
[-C--:B0-----:R-:W-:Y:S01]  /*3c720*/  FMUL R4, R187, R2.reuse ;  /* 0x00000002bb047220 */ /* 0x081fe20000400000 */
[----:B------:R-:W-:Y:S01]  /*3c730*/  @P2 MOV R5, R9 ;  /* 0x0000000900052202 */ /* 0x000fe20000000f00 */
[----:B------:R-:W-:-:S03]  /*3c740*/  FMUL R7, R189, R2 ;  /* 0x00000002bd077220 */ /* 0x000fc60000400000 */
[----:B------:R-:W-:Y:S01]  /*3c750*/  F2FP.BF16.F32.PACK_AB R6, RZ, R4 ;  /* 0x00000004ff06723e */ /* 0x000fe200000010ff */
[----:B------:R-:W-:Y:S01]  /*3c760*/  @P2 IMAD.MOV.U32 R4, RZ, RZ, R8 ;  /* 0x000000ffff042224 */ /* 0x000fe200078e0008 */
[C---:B------:R-:W-:Y:S02]  /*3c770*/  ISETP.GT.AND P6, PT, R0.reuse, 0x91, P1 ;  /* 0x000000910000780c */ /* 0x040fe40000fc4270 */
[----:B------:R-:W-:Y:S02]  /*3c780*/  F2FP.BF16.F32.PACK_AB R7, RZ, R7 ;  /* 0x00000007ff07723e */ /* 0x000fe400000010ff */
[----:B------:R0:W-:Y:S01]  /*3c790*/  @P2 STG.E.U16 desc[UR36][R4.64+0x112], R17 ;  /* 0x0001121104002986 */ /* 0x0001e2000c101524 */
[----:B------:R-:W-:-:S03]  /*3c7a0*/  ISETP.GT.AND P2, PT, R0, 0x90, P4 ;  /* 0x000000900000780c */ /* 0x000fc60002744270 */
[----:B------:R1:W-:Y:S01]  /*3c7b0*/  @P3 STG.E.U16 desc[UR36][R10.64+0x120], R7 ;  /* 0x000120070a003986 */ /* 0x0003e2000c101524 */
[----:B------:R-:W-:Y:S01]  /*3c7c0*/  ISETP.GT.AND P3, PT, R0, 0x91, P4 ;  /* 0x000000910000780c */ /* 0x000fe20002764270 */
[----:B0-----:R-:W-:-:S05]  /*3c7d0*/  FMUL R4, R186, R2 ;  /* 0x00000002ba047220 */ /* 0x001fca0000400000 */
[----:B------:R-:W-:Y:S01]  /*3c7e0*/  F2FP.BF16.F32.PACK_AB R4, RZ, R4 ;  /* 0x00000004ff04723e */ /* 0x000fe200000010ff */
[-C--:B-1----:R-:W-:Y:S01]  /*3c7f0*/  FMUL R7, R184, R2.reuse ;  /* 0x00000002b8077220 */ /* 0x082fe20000400000 */
[----:B------:R0:W-:Y:S01]  /*3c800*/  @P6 STG.E.U16 desc[UR36][R10.64+0x122], R6 ;  /* 0x000122060a006986 */ /* 0x0001e2000c101524 */
[----:B------:R-:W-:Y:S01]  /*3c810*/  @P2 IMAD.MOV.U32 R5, RZ, RZ, R9 ;  /* 0x000000ffff052224 */ /* 0x000fe200078e0009 */
[----:B------:R-:W-:Y:S01]  /*3c820*/  PRMT R17, R4, 0x7610, R17 ;  /* 0x0000761004117816 */ /* 0x000fe20000000011 */
[----:B------:R-:W-:Y:S01]  /*3c830*/  @P2 IMAD.MOV.U32 R4, RZ, RZ, R8 ;  /* 0x000000ffff042224 */ /* 0x000fe200078e0008 */
[C---:B------:R-:W-:Y:S02]  /*3c840*/  ISETP.GT.AND P6, PT, R0.reuse, 0x98, P1 ;  /* 0x000000980000780c */ /* 0x040fe40000fc4270 */
[----:B------:R-:W-:Y:S02]  /*3c850*/  F2FP.BF16.F32.PACK_AB R7, RZ, R7 ;  /* 0x00000007ff07723e */ /* 0x000fe400000010ff */
        /* <DEDUP_REMOVED lines=39> */
[----:B------:R-:W-:Y:S02]  /*3cad0*/  PRMT R7, R4, 0x7610, R7 ;  /* 0x0000761004077816 */ /* 0x000fe40000000007 */
[----:B------:R-:W-:Y:S02]  /*3cae0*/  @P6 MOV R4, R8 ;  /* 0x0000000800046202 */ /* 0x000fe40000000f00 */
[----:B------:R-:W-:Y:S01]  /*3caf0*/  F2FP.BF16.F32.PACK_AB R6, RZ, R6 ;  /* 0x00000006ff06723e */ /* 0x000fe200000010ff */
[----:B0-----:R-:W-:-:S03]  /*3cb00*/  @P6 IMAD.MOV.U32 R5, RZ, RZ, R9 ;  /* 0x000000ffff056224 */ /* 0x001fc600078e0009 */
[----:B------:R-:W-:Y:S02]  /*3cb10*/  PRMT R17, R6, 0x7610, R17 ;  /* 0x0000761006117816 */ /* 0x000fe40000000011 */
        /* <DEDUP_REMOVED lines=42> */
[----:B-1----:R-:W-:Y:S02]  /*3cdc0*/  PRMT R7, R5, 0x7610, R7 ;  /* 0x0000761005077816 */ /* 0x002fe40000000007 */
[----:B------:R-:W-:Y:S01]  /*3cdd0*/  PRMT R17, R4, 0x7610, R17 ;  /* 0x0000761004117816 */ /* 0x000fe20000000011 */
[----:B------:R-:W-:Y:S01]  /*3cde0*/  @P3 IMAD.MOV.U32 R4, RZ, RZ, R8 ;  /* 0x000000ffff043224 */ /* 0x000fe200078e0008 */
[----:B------:R-:W-:Y:S01]  /*3cdf0*/  @P3 MOV R5, R9 ;  /* 0x0000000900053202 */ /* 0x000fe20000000f00 */
[----:B------:R0:W-:Y:S01]  /*3ce00*/  @P2 STG.E.U16 desc[UR36][R10.64+0x162], R6 ;  /* 0x000162060a002986 */ /* 0x0001e2000c101524 */
[----:B------:R-:W-:-:S03]  /*3ce10*/  ISETP.GT.AND P2, PT, R0, 0xb8, P1 ;  /* 0x000000b80000780c */ /* 0x000fc60000f44270 */
[----:B------:R1:W-:Y:S01]  /*3ce20*/  @P3 STG.E.U16 desc[UR36][R4.64+0x160], R7 ;  /* 0x0001600704003986 */ /* 0x0003e2000c101524 */
[----:B------:R-:W-:Y:S01]  /*3ce30*/  ISETP.GT.AND P3, PT, R0, 0xb9, P1 ;  /* 0x000000b90000780c */ /* 0x000fe20000f64270 */
[----:B0-----:R-:W-:Y:S01]  /*3ce40*/  FMUL R6, R169, R2 ;  /* 0x00000002a9067220 */ /* 0x001fe20000400000 */
[----:B-1----:R-:W-:Y:S02]  /*3ce50*/  @P6 IMAD.MOV.U32 R4, RZ, RZ, R8 ;  /* 0x000000ffff046224 */ /* 0x002fe400078e0008 */
[----:B------:R-:W-:Y:S02]  /*3ce60*/  @P6 IMAD.MOV.U32 R5, RZ, RZ, R9 ;  /* 0x000000ffff056224 */ /* 0x000fe400078e0009 */
[----:B------:R-:W-:-:S03]  /*3ce70*/  F2FP.BF16.F32.PACK_AB R6, RZ, R6 ;  /* 0x00000006ff06723e */ /* 0x000fc600000010ff */
        /* <DEDUP_REMOVED lines=42> */
[----:B------:R-:W-:Y:S02]  /*3d120*/  @P3 IMAD.MOV.U32 R5, RZ, RZ, R9 ;  /* 0x000000ffff053224 */ /* 0x000fe400078e0009 */
[----:B------:R-:W-:Y:S02]  /*3d130*/  FMUL R7, R161, R2 ;  /* 0x00000002a1077220 */ /* 0x000fe40000400000 */
[----:B------:R-:W-:Y:S02]  /*3d140*/  F2FP.BF16.F32.PACK_AB R6, RZ, R4 ;  /* 0x00000004ff06723e */ /* 0x000fe400000010ff */
[----:B------:R-:W-:-:S02]  /*3d150*/  @P3 MOV R4, R8 ;  /* 0x0000000800043202 */ /* 0x000fc40000000f00 */
[C---:B------:R-:W-:Y:S02]  /*3d160*/  ISETP.GT.AND P6, PT, R0.reuse, 0xc9, P1 ;  /* 0x000000c90000780c */ /* 0x040fe40000fc4270 */
[----:B------:R-:W-:Y:S01]  /*3d170*/  F2FP.BF16.F32.PACK_AB R7, RZ, R7 ;  /* 0x00000007ff07723e */ /* 0x000fe200000010ff */
        /* <DEDUP_REMOVED lines=34> */
[----:B------:R-:W-:-:S05]  /*3d3a0*/  @P2 IMAD.MOV.U32 R4, RZ, RZ, R8 ;  /* 0x000000ffff042224 */ /* 0x000fca00078e0008 */
[----:B------:R0:W-:Y:S02]  /*3d3b0*/  @P2 STG.E.U16 desc[UR36][R4.64+0x1a0], R7 ;  /* 0x0001a00704002986 */ /* 0x0001e4000c101524 */
[----:B0-----:R-:W-:Y:S01]  /*3d3c0*/  @P6 IMAD.MOV.U32 R4, RZ, RZ, R8 ;  /* 0x000000ffff046224 */ /* 0x001fe200078e0008 */
[----:B------:R-:W-:-:S05]  /*3d3d0*/  @P6 MOV R5, R9 ;  /* 0x0000000900056202 */ /* 0x000fca0000000f00 */
[----:B------:R0:W-:Y:S02]  /*3d3e0*/  @P6 STG.E.U16 desc[UR36][R4.64+0x1a2], R17 ;  /* 0x0001a21104006986 */ /* 0x0001e4000c101524 */
[-C--:B0-----:R-:W-:Y:S02]  /*3d3f0*/  FMUL R4, R19, R2.reuse ;  /* 0x0000000213047220 */ /* 0x081fe40000400000 */
[----:B------:R-:W2:Y:S01]  /*3d400*/  LDL.LU R19, [R1+0x404] ;  /* 0x0004040001137983 */ /* 0x000ea20000300800 */
[C---:B------:R-:W-:Y:S01]  /*3d410*/  ISETP.GT.AND P3, PT, R0.reuse, 0xd8, P1 ;  /* 0x000000d80000780c */ /* 0x040fe20000f64270 */
[-C--:B------:R-:W-:Y:S01]  /*3d420*/  FMUL R6, R153, R2.reuse ;  /* 0x0000000299067220 */ /* 0x080fe20000400000 */
[C---:B------:R-:W-:Y:S01]  /*3d430*/  ISETP.GT.AND P2, PT, R0.reuse, 0xd9, P1 ;  /* 0x000000d90000780c */ /* 0x040fe20000f44270 */
[----:B------:R-:W-:Y:S01]  /*3d440*/  FMUL R5, R23, R2 ;  /* 0x0000000217057220 */ /* 0x000fe20000400000 */
[----:B------:R-:W-:Y:S01]  /*3d450*/  ISETP.GT.AND P6, PT, R0, 0xd8, P4 ;  /* 0x000000d80000780c */ /* 0x000fe200027c4270 */
[----:B------:R-:W4:Y:S01]  /*3d460*/  LDL.LU R218, [R1+0x4ac] ;  /* 0x0004ac0001da7983 */ /* 0x000f220000300800 */
[----:B------:R-:W-:-:S02]  /*3d470*/  F2FP.BF16.F32.PACK_AB R6, RZ, R6 ;  /* 0x00000006ff06723e */ /* 0x000fc400000010ff */
[----:B------:R-:W-:Y:S01]  /*3d480*/  F2FP.BF16.F32.PACK_AB R5, RZ, R5 ;  /* 0x00000005ff05723e */ /* 0x000fe200000010ff */
[----:B------:R-:W5:Y:S01]  /*3d490*/  LDL.LU R216, [R1+0x4b0] ;  /* 0x0004b00001d87983 */ /* 0x000f620000300800 */
[----:B------:R-:W-:-:S03]  /*3d4a0*/  F2FP.BF16.F32.PACK_AB R4, RZ, R4 ;  /* 0x00000004ff04723e */ /* 0x000fc600000010ff */
[----:B------:R0:W-:Y:S01]  /*3d4b0*/  @P3 STG.E.U16 desc[UR36][R10.64+0x1b0], R6 ;  /* 0x0001b0060a003986 */ /* 0x0001e2000c101524 */
[----:B------:R-:W-:Y:S02]  /*3d4c0*/  ISETP.GT.AND P3, PT, R0, 0xd9, P4 ;  /* 0x000000d90000780c */ /* 0x000fe40002764270 */
[----:B------:R-:W-:Y:S01]  /*3d4d0*/  PRMT R7, R4, 0x7610, R7 ;  /* 0x0000761004077816 */ /* 0x000fe20000000007 */
[----:B------:R1:W-:Y:S01]  /*3d4e0*/  @P2 STG.E.U16 desc[UR36][R10.64+0x1b2], R5 ;  /* 0x0001b2050a002986 */ /* 0x0003e2000c101524 */
[----:B------:R-:W-:-:S03]  /*3d4f0*/  @P6 IMAD.MOV.U32 R4, RZ, RZ, R8 ;  /* 0x000000ffff046224 */ /* 0x000fc600078e0008 */
[----:B------:R-:W5:Y:S01]  /*3d500*/  LDL.LU R217, [R1+0x4b4] ;  /* 0x0004b40001d97983 */ /* 0x000f620000300800 */
[----:B0-----:R-:W-:Y:S01]  /*3d510*/  FMUL R6, R219, R2 ;  /* 0x00000002db067220 */ /* 0x001fe20000400000 */
[----:B-1----:R-:W-:-:S04]  /*3d520*/  @P6 IMAD.MOV.U32 R5, RZ, RZ, R9 ;  /* 0x000000ffff056224 */ /* 0x002fc800078e0009 */
[----:B------:R-:W-:Y:S01]  /*3d530*/  F2FP.BF16.F32.PACK_AB R6, RZ, R6 ;  /* 0x00000006ff06723e */ /* 0x000fe200000010ff */
[----:B------:R-:W5:Y:S03]  /*3d540*/  LDL.LU R215, [R1+0x4b8] ;  /* 0x0004b80001d77983 */ /* 0x000f660000300800 */
[----:B------:R-:W-:Y:S01]  /*3d550*/  PRMT R17, R6, 0x7610, R17 ;  /* 0x0000761006117816 */ /* 0x000fe20000000011 */
[----:B------:R0:W-:Y:S01]  /*3d560*/  @P6 STG.E.U16 desc[UR36][R4.64+0x1b0], R7 ;  /* 0x0001b00704006986 */ /* 0x0001e2000c101524 */
[----:B------:R-:W-:Y:S01]  /*3d570*/  FMUL R6, R235, R2 ;  /* 0x00000002eb067220 */ /* 0x000fe20000400000 */
[C---:B------:R-:W-:Y:S02]  /*3d580*/  ISETP.GT.AND P2, PT, R0.reuse, 0xe0, P1 ;  /* 0x000000e00000780c */ /* 0x040fe40000f44270 */
[----:B------:R-:W-:Y:S01]  /*3d590*/  ISETP.GT.AND P6, PT, R0, 0xe1, P1 ;  /* 0x000000e10000780c */ /* 0x000fe20000fc4270 */
[----:B------:R-:W5:Y:S04]  /*3d5a0*/  LDL.LU R214, [R1+0x4bc] ;  /* 0x0004bc0001d67983 */ /* 0x000f680000300800 */
[----:B------:R-:W5:Y:S01]  /*3d5b0*/  LDL.LU R212, [R1+0x4c0] ;  /* 0x0004c00001d47983 */ /* 0x000f620000300800 */
[----:B0-----:R-:W-:-:S02]  /*3d5c0*/  @P3 IMAD.MOV.U32 R4, RZ, RZ, R8 ;  /* 0x000000ffff043224 */ /* 0x001fc400078e0008 */
[----:B------:R-:W-:Y:S01]  /*3d5d0*/  FMUL R7, R220, R2 ;  /* 0x00000002dc077220 */ /* 0x000fe20000400000 */
[----:B------:R-:W-:Y:S01]  /*3d5e0*/  @P3 IMAD.MOV.U32 R5, RZ, RZ, R9 ;  /* 0x000000ffff053224 */ /* 0x000fe200078e0009 */
[----:B------:R-:W5:Y:S04]  /*3d5f0*/  LDL.LU R213, [R1+0x4c4] ;  /* 0x0004c40001d57983 */ /* 0x000f680000300800 */
[----:B------:R0:W-:Y:S01]  /*3d600*/  @P3 STG.E.U16 desc[UR36][R4.64+0x1b2], R17 ;  /* 0x0001b21104003986 */ /* 0x0001e2000c101524 */
[----:B------:R-:W-:-:S03]  /*3d610*/  ISETP.GT.AND P3, PT, R0, 0xe0, P4 ;  /* 0x000000e00000780c */ /* 0x000fc60002764270 */
[----:B------:R-:W5:Y:S04]  /*3d620*/  LDL.LU R211, [R1+0x4c8] ;  /* 0x0004c80001d37983 */ /* 0x000f680000300800 */
[----:B------:R-:W5:Y:S01]  /*3d630*/  LDL.LU R210, [R1+0x4cc] ;  /* 0x0004cc0001d27983 */ /* 0x000f620000300800 */
[----:B0-----:R-:W-:-:S03]  /*3d640*/  F2FP.BF16.F32.PACK_AB R5, RZ, R7 ;  /* 0x00000007ff05723e */ /* 0x001fc600000010ff */
[----:B------:R-:W5:Y:S01]  /*3d650*/  LDL.LU R208, [R1+0x4d0] ;  /* 0x0004d00001d07983 */ /* 0x000f620000300800 */
[----:B------:R-:W-:Y:S01]  /*3d660*/  F2FP.BF16.F32.PACK_AB R4, RZ, R6 ;  /* 0x00000006ff04723e */ /* 0x000fe200000010ff */
[----:B------:R-:W-:Y:S01]  /*3d670*/  FMUL R6, R234, R2 ;  /* 0x00000002ea067220 */ /* 0x000fe20000400000 */
[----:B------:R-:W-:Y:S01]  /*3d680*/  PRMT R7, R5, 0x7610, R7 ;  /* 0x0000761005077816 */ /* 0x000fe20000000007 */
[----:B------:R-:W5:Y:S01]  /*3d690*/  LDL.LU R209, [R1+0x4d4] ;  /* 0x0004d40001d17983 */ /* 0x000f620000300800 */
[----:B------:R-:W-:Y:S02]  /*3d6a0*/  PRMT R5, R4, 0x7610, R5 ;  /* 0x0000761004057816 */ /* 0x000fe40000000005 */
[----:B------:R-:W-:Y:S01]  /*3d6b0*/  F2FP.BF16.F32.PACK_AB R4, RZ, R6 ;  /* 0x00000006ff04723e */ /* 0x000fe200000010ff */
[----:B------:R0:W-:Y:S01]  /*3d6c0*/  @P2 STG.E.U16 desc[UR36][R10.64+0x1c0], R7 ;  /* 0x0001c0070a002986 */ /* 0x0001e2000c101524 */
[----:B------:R-:W-:Y:S02]  /*3d6d0*/  ISETP.GT.AND P2, PT, R0, 0xe1, P4 ;  /* 0x000000e10000780c */ /* 0x000fe40002744270 */
[----:B------:R-:W-:Y:S01]  /*3d6e0*/  PRMT R17, R4, 0x7610, R17 ;  /* 0x0000761004117816 */ /* 0x000fe20000000011 */
[----:B------:R1:W-:Y:S01]  /*3d6f0*/  @P6 STG.E.U16 desc[UR36][R10.64+0x1c2], R5 ;  /* 0x0001c2050a006986 */ /* 0x0003e2000c101524 */
[----:B------:R-:W-:-:S02]  /*3d700*/  @P3 IMAD.MOV.U32 R4, RZ, RZ, R8 ;  /* 0x000000ffff043224 */ /* 0x000fc400078e0008 */
[-C--:B------:R-:W-:Y:S01]  /*3d710*/  FMUL R6, R233, R2.reuse ;  /* 0x00000002e9067220 */ /* 0x080fe20000400000 */
[----:B------:R-:W5:Y:S01]  /*3d720*/  LDL.LU R207, [R1+0x4d8] ;  /* 0x0004d80001cf7983 */ /* 0x000f620000300800 */
[----:B0-----:R-:W-:Y:S01]  /*3d730*/  FMUL R7, R232, R2 ;  /* 0x00000002e8077220 */ /* 0x001fe20000400000 */
[----:B-1----:R-:W-:Y:S01]  /*3d740*/  @P3 IMAD.MOV.U32 R5, RZ, RZ, R9 ;  /* 0x000000ffff053224 */ /* 0x002fe200078e0009 */
[----:B------:R-:W-:Y:S01]  /*3d750*/  ISETP.GT.AND P6, PT, R0, 0xe8, P1 ;  /* 0x000000e80000780c */ /* 0x000fe20000fc4270 */
[----:B------:R-:W5:Y:S04]  /*3d760*/  LDL.LU R206, [R1+0x4dc] ;  /* 0x0004dc0001ce7983 */ /* 0x000f680000300800 */
[----:B------:R0:W-:Y:S04]  /*3d770*/  @P3 STG.E.U16 desc[UR36][R4.64+0x1c0], R17 ;  /* 0x0001c01104003986 */ /* 0x0001e8000c101524 */
[----:B------:R-:W5:Y:S01]  /*3d780*/  LDL.LU R204, [R1+0x4e0] ;  /* 0x0004e00001cc7983 */ /* 0x000f620000300800 */
[----:B0-----:R-:W-:-:S03]  /*3d790*/  F2FP.BF16.F32.PACK_AB R5, RZ, R6 ;  /* 0x00000006ff05723e */ /* 0x001fc600000010ff */
[----:B------:R-:W5:Y:S01]  /*3d7a0*/  LDL.LU R205, [R1+0x4e4] ;  /* 0x0004e40001cd7983 */ /* 0x000f620000300800 */
[----:B------:R-:W-:Y:S02]  /*3d7b0*/  F2FP.BF16.F32.PACK_AB R4, RZ, R7 ;  /* 0x00000007ff04723e */ /* 0x000fe400000010ff */
[----:B------:R-:W-:Y:S01]  /*3d7c0*/  PRMT R17, R5, 0x7610, R17 ;  /* 0x0000761005117816 */ /* 0x000fe20000000011 */
[----:B------:R-:W-:Y:S01]  /*3d7d0*/  @P2 IMAD.MOV.U32 R5, RZ, RZ, R9 ;  /* 0x000000ffff052224 */ /* 0x000fe200078e0009 */
[----:B------:R-:W-:Y:S01]  /*3d7e0*/  PRMT R7, R4, 0x7610, R7 ;  /* 0x0000761004077816 */ /* 0x000fe20000000007 */
[----:B------:R-:W-:Y:S01]  /*3d7f0*/  @P2 IMAD.MOV.U32 R4, RZ, RZ, R8 ;  /* 0x000000ffff042224 */ /* 0x000fe200078e0008 */
[C---:B------:R-:W-:Y:S01]  /*3d800*/  ISETP.GT.AND P3, PT, R0.reuse, 0xe9, P1 ;  /* 0x000000e90000780c */ /* 0x040fe20000f64270 */
[----:B------:R-:W-:Y:S01]  /*3d810*/  FMUL R6, R231, R2 ;  /* 0x00000002e7067220 */ /* 0x000fe20000400000 */
[----:B------:R-:W5:Y:S04]  /*3d820*/  LDL.LU R203, [R1+0x4e8] ;  /* 0x0004e80001cb7983 */ /* 0x000f680000300800 */
[----:B------:R0:W-:Y:S01]  /*3d830*/  @P2 STG.E.U16 desc[UR36][R4.64+0x1c2], R17 ;  /* 0x0001c21104002986 */ /* 0x0001e2000c101524 */
[----:B------:R-:W-:-:S03]  /*3d840*/  ISETP.GT.AND P2, PT, R0, 0xe8, P4 ;  /* 0x000000e80000780c */ /* 0x000fc60002744270 */
[----:B------:R1:W-:Y:S01]  /*3d850*/  @P6 STG.E.U16 desc[UR36][R10.64+0x1d0], R7 ;  /* 0x0001d0070a006986 */ /* 0x0003e2000c101524 */
[----:B------:R-:W-:Y:S02]  /*3d860*/  ISETP.GT.AND P6, PT, R0, 0xe9, P4 ;  /* 0x000000e90000780c */ /* 0x000fe400027c4270 */
[----:B------:R-:W-:Y:S01]  /*3d870*/  F2FP.BF16.F32.PACK_AB R6, RZ, R6 ;  /* 0x00000006ff06723e */ /* 0x000fe200000010ff */
[----:B------:R-:W5:Y:S01]  /*3d880*/  LDL.LU R202, [R1+0x4ec] ;  /* 0x0004ec0001ca7983 */ /* 0x000f620000300800 */
[-C--:B0-----:R-:W-:Y:S01]  /*3d890*/  FMUL R5, R230, R2.reuse ;  /* 0x00000002e6057220 */ /* 0x081fe20000400000 */
[----:B------:R-:W-:Y:S02]  /*3d8a0*/  FMUL R4, R229, R2 ;  /* 0x00000002e5047220 */ /* 0x000fe40000400000 */
[----:B------:R0:W-:Y:S02]  /*3d8b0*/  @P3 STG.E.U16 desc[UR36][R10.64+0x1d2], R6 ;  /* 0x0001d2060a003986 */ /* 0x0001e4000c101524 */
[----:B------:R-:W-:-:S02]  /*3d8c0*/  F2FP.BF16.F32.PACK_AB R5, RZ, R5 ;  /* 0x00000005ff05723e */ /* 0x000fc400000010ff */
[----:B------:R-:W5:Y:S01]  /*3d8d0*/  LDL.LU R200, [R1+0x4f0] ;  /* 0x0004f00001c87983 */ /* 0x000f620000300800 */
[----:B------:R-:W-:Y:S02]  /*3d8e0*/  F2FP.BF16.F32.PACK_AB R4, RZ, R4 ;  /* 0x00000004ff04723e */ /* 0x000fe400000010ff */
[----:B-1----:R-:W-:Y:S01]  /*3d8f0*/  PRMT R7, R5, 0x7610, R7 ;  /* 0x0000761005077816 */ /* 0x002fe20000000007 */
[----:B------:R-:W-:Y:S01]  /*3d900*/  @P2 IMAD.MOV.U32 R5, RZ, RZ, R9 ;  /* 0x000000ffff052224 */ /* 0x000fe200078e0009 */
[----:B------:R-:W-:Y:S01]  /*3d910*/  PRMT R17, R4, 0x7610, R17 ;  /* 0x0000761004117816 */ /* 0x000fe20000000011 */
[----:B------:R-:W5:Y:S01]  /*3d920*/  LDL.LU R201, [R1+0x4f4] ;  /* 0x0004f40001c97983 */ /* 0x000f620000300800 */
[----:B------:R-:W-:Y:S02]  /*3d930*/  @P2 MOV R4, R8 ;  /* 0x0000000800042202 */ /* 0x000fe40000000f00 */
[----:B------:R-:W-:Y:S01]  /*3d940*/  ISETP.GT.AND P3, PT, R0, 0xf0, P1 ;  /* 0x000000f00000780c */ /* 0x000fe20000f64270 */
[----:B0-----:R-:W-:Y:S01]  /*3d950*/  FMUL R6, R228, R2 ;  /* 0x00000002e4067220 */ /* 0x001fe20000400000 */
[----:B------:R-:W5:Y:S04]  /*3d960*/  LDL.LU R199, [R1+0x4f8] ;  /* 0x0004f80001c77983 */ /* 0x000f680000300800 */
[----:B------:R0:W-:Y:S01]  /*3d970*/  @P2 STG.E.U16 desc[UR36][R4.64+0x1d0], R7 ;  /* 0x0001d00704002986 */ /* 0x0001e2000c101524 */
[----:B------:R-:W-:-:S03]  /*3d980*/  F2FP.BF16.F32.PACK_AB R6, RZ, R6 ;  /* 0x00000006ff06723e */ /* 0x000fc600000010ff */
[----:B------:R-:W5:Y:S01]  /*3d990*/  LDL.LU R198, [R1+0x4fc] ;  /* 0x0004fc0001c67983 */ /* 0x000f620000300800 */
[----:B------:R-:W-:-:S03]  /*3d9a0*/  ISETP.GT.AND P2, PT, R0, 0xf1, P1 ;  /* 0x000000f10000780c */ /* 0x000fc60000f44270 */
[----:B------:R-:W5:Y:S01]  /*3d9b0*/  LDL.LU R196, [R1+0x500] ;  /* 0x0005000001c47983 */ /* 0x000f620000300800 */
[----:B0-----:R-:W-:-:S03]  /*3d9c0*/  @P6 IMAD.MOV.U32 R4, RZ, RZ, R8 ;  /* 0x000000ffff046224 */ /* 0x001fc600078e0008 */
[----:B------:R-:W5:Y:S01]  /*3d9d0*/  LDL.LU R197, [R1+0x504] ;  /* 0x0005040001c57983 */ /* 0x000f620000300800 */
[----:B------:R-:W-:-:S03]  /*3d9e0*/  @P6 IMAD.MOV.U32 R5, RZ, RZ, R9 ;  /* 0x000000ffff056224 */ /* 0x000fc600078e0009 */
[----:B------:R-:W5:Y:S04]  /*3d9f0*/  LDL.LU R195, [R1+0x508] ;  /* 0x0005080001c37983 */ /* 0x000f680000300800 */
[----:B------:R0:W-:Y:S01]  /*3da00*/  @P6 STG.E.U16 desc[UR36][R4.64+0x1d2], R17 ;  /* 0x0001d21104006986 */ /* 0x0001e2000c101524 */
[----:B------:R-:W-:-:S03]  /*3da10*/  ISETP.GT.AND P6, PT, R0, 0xf0, P4 ;  /* 0x000000f00000780c */ /* 0x000fc600027c4270 */
[----:B------:R-:W5:Y:S04]  /*3da20*/  LDL.LU R194, [R1+0x50c] ;  /* 0x00050c0001c27983 */ /* 0x000f680000300800 */
[----:B------:R-:W5:Y:S01]  /*3da30*/  LDL.LU R192, [R1+0x510] ;  /* 0x0005100001c07983 */ /* 0x000f620000300800 */
[----:B0-----:R-:W-:-:S03]  /*3da40*/  FMUL R4, R227, R2 ;  /* 0x00000002e3047220 */ /* 0x001fc60000400000 */
[----:B------:R-:W5:Y:S01]  /*3da50*/  LDL.LU R193, [R1+0x514] ;  /* 0x0005140001c17983 */ /* 0x000f620000300800 */
[----:B------:R-:W-:-:S03]  /*3da60*/  FMUL R5, R226, R2 ;  /* 0x00000002e2057220 */ /* 0x000fc60000400000 */
[----:B------:R-:W5:Y:S01]  /*3da70*/  LDL.LU R191, [R1+0x518] ;  /* 0x0005180001bf7983 */ /* 0x000f620000300800 */
[----:B------:R-:W-:-:S03]  /*3da80*/  F2FP.BF16.F32.PACK_AB R4, RZ, R4 ;  /* 0x00000004ff04723e */ /* 0x000fc600000010ff */
[----:B------:R0:W-:Y:S04]  /*3da90*/  @P3 STG.E.U16 desc[UR36][R10.64+0x1e0], R6 ;  /* 0x0001e0060a003986 */ /* 0x0001e8000c101524 */
[----:B------:R-:W5:Y:S01]  /*3daa0*/  LDL.LU R190, [R1+0x51c] ;  /* 0x00051c0001be7983 */ /* 0x000f620000300800 */
[----:B------:R-:W-:-:S03]  /*3dab0*/  ISETP.GT.AND P3, PT, R0, 0xf1, P4 ;  /* 0x000000f10000780c */ /* 0x000fc60002764270 */
[----:B------:R-:W5:Y:S01]  /*3dac0*/  LDL.LU R188, [R1+0x520] ;  /* 0x0005200001bc7983 */ /* 0x000f620000300800 */
[----:B------:R-:W-:Y:S01]  /*3dad0*/  PRMT R7, R4, 0x7610, R7 ;  /* 0x0000761004077816 */ /* 0x000fe20000000007 */
[----:B0-----:R-:W-:Y:S02]  /*3dae0*/  FMUL R6, R225, R2 ;  /* 0x00000002e1067220 */ /* 0x001fe40000400000 */
[----:B------:R-:W5:Y:S01]  /*3daf0*/  LDL.LU R189, [R1+0x524] ;  /* 0x0005240001bd7983 */ /* 0x000f620000300800 */
[----:B------:R-:W-:-:S03]  /*3db00*/  F2FP.BF16.F32.PACK_AB R5, RZ, R5 ;  /* 0x00000005ff05723e */ /* 0x000fc600000010ff */
[----:B------:R-:W5:Y:S01]  /*3db10*/  LDL.LU R187, [R1+0x528] ;  /* 0x0005280001bb7983 */ /* 0x000f620000300800 */
[----:B------:R-:W-:-:S03]  /*3db20*/  F2FP.BF16.F32.PACK_AB R4, RZ, R6 ;  /* 0x00000006ff04723e */ /* 0x000fc600000010ff */
[----:B------:R-:W5:Y:S04]  /*3db30*/  LDL.LU R186, [R1+0x52c] ;  /* 0x00052c0001ba7983 */ /* 0x000f680000300800 */
[----:B------:R-:W5:Y:S04]  /*3db40*/  LDL.LU R184, [R1+0x530] ;  /* 0x0005300001b87983 */ /* 0x000f680000300800 */
[----:B------:R-:W5:Y:S01]  /*3db50*/  LDL.LU R185, [R1+0x534] ;  /* 0x0005340001b97983 */ /* 0x000f620000300800 */
[----:B------:R-:W-:-:S03]  /*3db60*/  PRMT R6, R5, 0x7610, R6 ;  /* 0x0000761005067816 */ /* 0x000fc60000000006 */
[----:B------:R-:W5:Y:S01]  /*3db70*/  LDL.LU R183, [R1+0x538] ;  /* 0x0005380001b77983 */ /* 0x000f620000300800 */
[----:B------:R-:W-:-:S03]  /*3db80*/  @P6 IMAD.MOV.U32 R5, RZ, RZ, R9 ;  /* 0x000000ffff056224 */ /* 0x000fc600078e0009 */
[----:B------:R-:W5:Y:S04]  /*3db90*/  LDL.LU R182, [R1+0x53c] ;  /* 0x00053c0001b67983 */ /* 0x000f680000300800 */
[----:B------:R0:W-:Y:S04]  /*3dba0*/  @P2 STG.E.U16 desc[UR36][R10.64+0x1e2], R7 ;  /* 0x0001e2070a002986 */ /* 0x0001e8000c101524 */
[----:B------:R-:W5:Y:S04]  /*3dbb0*/  LDL.LU R180, [R1+0x540] ;  /* 0x0005400001b47983 */ /* 0x000f680000300800 */
[----:B------:R-:W5:Y:S01]  /*3dbc0*/  LDL.LU R181, [R1+0x544] ;  /* 0x0005440001b57983 */ /* 0x000f620000300800 */
[----:B0-----:R-:W-:Y:S01]  /*3dbd0*/  PRMT R7, R4, 0x7610, R7 ;  /* 0x0000761004077816 */ /* 0x001fe20000000007 */
[----:B------:R-:W-:-:S02]  /*3dbe0*/  @P6 IMAD.MOV.U32 R4, RZ, RZ, R8 ;  /* 0x000000ffff046224 */ /* 0x000fc400078e0008 */
[----:B------:R-:W5:Y:S04]  /*3dbf0*/  LDL.LU R179, [R1+0x548] ;  /* 0x0005480001b37983 */ /* 0x000f680000300800 */
[----:B------:R-:W5:Y:S04]  /*3dc00*/  LDL.LU R178, [R1+0x54c] ;  /* 0x00054c0001b27983 */ /* 0x000f680000300800 */
[----:B------:R-:W5:Y:S04]  /*3dc10*/  LDL.LU R176, [R1+0x550] ;  /* 0x0005500001b07983 */ /* 0x000f680000300800 */
[----:B------:R-:W5:Y:S04]  /*3dc20*/  LDL.LU R177, [R1+0x554] ;  /* 0x0005540001b17983 */ /* 0x000f680000300800 */
[----:B------:R-:W5:Y:S04]  /*3dc30*/  LDL.LU R175, [R1+0x558] ;  /* 0x0005580001af7983 */ /* 0x000f680000300800 */
[----:B------:R0:W-:Y:S04]  /*3dc40*/  @P6 STG.E.U16 desc[UR36][R4.64+0x1e0], R6 ;  /* 0x0001e00604006986 */ /* 0x0001e8000c101524 */
[----:B------:R-:W5:Y:S04]  /*3dc50*/  LDL.LU R174, [R1+0x55c] ;  /* 0x00055c0001ae7983 */ /* 0x000f680000300800 */
[----:B------:R-:W5:Y:S01]  /*3dc60*/  LDL.LU R172, [R1+0x560] ;  /* 0x0005600001ac7983 */ /* 0x000f620000300800 */
[----:B0-----:R-:W-:-:S03]  /*3dc70*/  @P3 IMAD.MOV.U32 R4, RZ, RZ, R8 ;  /* 0x000000ffff043224 */ /* 0x001fc600078e0008 */
[----:B------:R-:W5:Y:S01]  /*3dc80*/  LDL.LU R173, [R1+0x564] ;  /* 0x0005640001ad7983 */ /* 0x000f620000300800 */
[----:B------:R-:W-:Y:S02]  /*3dc90*/  @P3 IMAD.MOV.U32 R5, RZ, RZ, R9 ;  /* 0x000000ffff053224 */ /* 0x000fe400078e0009 */
[----:B------:R-:W-:Y:S01]  /*3dca0*/  FMUL R6, R224, R2 ;  /* 0x00000002e0067220 */ /* 0x000fe20000400000 */
[----:B------:R-:W5:Y:S01]  /*3dcb0*/  LDL.LU R171, [R1+0x568] ;  /* 0x0005680001ab7983 */ /* 0x000f620000300800 */
[----:B------:R-:W-:-:S03]  /*3dcc0*/  ISETP.GT.AND P2, PT, R0, 0xf8, P1 ;  /* 0x000000f80000780c */ /* 0x000fc60000f44270 */
[----:B------:R-:W5:Y:S01]  /*3dcd0*/  LDL.LU R170, [R1+0x56c] ;  /* 0x00056c0001aa7983 */ /* 0x000f620000300800 */
[----:B------:R-:W-:-:S03]  /*3dce0*/  ISETP.GT.AND P6, PT, R0, 0xf8, P4 ;  /* 0x000000f80000780c */ /* 0x000fc600027c4270 */
[----:B------:R-:W5:Y:S04]  /*3dcf0*/  LDL.LU R168, [R1+0x570] ;  /* 0x0005700001a87983 */ /* 0x000f680000300800 */
[----:B------:R0:W-:Y:S01]  /*3dd00*/  @P3 STG.E.U16 desc[UR36][R4.64+0x1e2], R7 ;  /* 0x0001e20704003986 */ /* 0x0001e2000c101524 */
[----:B------:R-:W-:-:S03]  /*3dd10*/  ISETP.GT.AND P3, PT, R0, 0xf9, P1 ;  /* 0x000000f90000780c */ /* 0x000fc60000f64270 */
[----:B------:R-:W5:Y:S04]  /*3dd20*/  LDL.LU R169, [R1+0x574] ;  /* 0x0005740001a97983 */ /* 0x000f680000300800 */
[----:B------:R-:W5:Y:S04]  /*3dd30*/  LDL.LU R167, [R1+0x578] ;  /* 0x0005780001a77983 */ /* 0x000f680000300800 */
[----:B------:R-:W5:Y:S01]  /*3dd40*/  LDL.LU R166, [R1+0x57c] ;  /* 0x00057c0001a67983 */ /* 0x000f620000300800 */
[----:B0-----:R-:W-:Y:S01]  /*3dd50*/  FMUL R5, R223, R2 ;  /* 0x00000002df057220 */ /* 0x001fe20000400000 */
[----:B------:R-:W-:-:S02]  /*3dd60*/  F2FP.BF16.F32.PACK_AB R4, RZ, R6 ;  /* 0x00000006ff04723e */ /* 0x000fc400000010ff */
[----:B------:R-:W5:Y:S01]  /*3dd70*/  LDL.LU R164, [R1+0x580] ;  /* 0x0005800001a47983 */ /* 0x000f620000300800 */
[----:B------:R-:W-:-:S03]  /*3dd80*/  FMUL R7, R222, R2 ;  /* 0x00000002de077220 */ /* 0x000fc60000400000 */
[----:B------:R-:W5:Y:S01]  /*3dd90*/  LDL.LU R165, [R1+0x584] ;  /* 0x0005840001a57983 */ /* 0x000f620000300800 */
[----:B------:R-:W-:-:S03]  /*3dda0*/  PRMT R17, R4, 0x7610, R17 ;  /* 0x0000761004117816 */ /* 0x000fc60000000011 */
[----:B------:R-:W5:Y:S01]  /*3ddb0*/  LDL.LU R163, [R1+0x588] ;  /* 0x0005880001a37983 */ /* 0x000f620000300800 */
[----:B------:R-:W-:-:S03]  /*3ddc0*/  F2FP.BF16.F32.PACK_AB R5, RZ, R5 ;  /* 0x00000005ff05723e */ /* 0x000fc600000010ff */
[----:B------:R-:W5:Y:S01]  /*3ddd0*/  LDL.LU R162, [R1+0x58c] ;  /* 0x00058c0001a27983 */ /* 0x000f620000300800 */
[----:B------:R-:W-:-:S03]  /*3dde0*/  F2FP.BF16.F32.PACK_AB R4, RZ, R7 ;  /* 0x00000007ff04723e */ /* 0x000fc600000010ff */
[----:B------:R-:W5:Y:S04]  /*3ddf0*/  LDL.LU R160, [R1+0x590] ;  /* 0x0005900001a07983 */ /* 0x000f680000300800 */
[----:B------:R-:W5:Y:S01]  /*3de00*/  LDL.LU R161, [R1+0x594] ;  /* 0x0005940001a17983 */ /* 0x000f620000300800 */
[----:B------:R-:W-:-:S03]  /*3de10*/  USHF.L.U32 UR11, UR8, 0x9, URZ ;  /* 0x00000009080b7899 */ /* 0x000fc6000800063f */
[----:B------:R-:W5:Y:S04]  /*3de20*/  LDL.LU R159, [R1+0x598] ;  /* 0x00059800019f7983 */ /* 0x000f680000300800 */
[----:B------:R-:W5:Y:S04]  /*3de30*/  LDL.LU R158, [R1+0x59c] ;  /* 0x00059c00019e7983 */ /* 0x000f680000300800 */
[----:B------:R-:W5:Y:S04]  /*3de40*/  LDL.LU R156, [R1+0x5a0] ;  /* 0x0005a000019c7983 */ /* 0x000f680000300800 */
[----:B------:R-:W5:Y:S01]  /*3de50*/  LDL.LU R157, [R1+0x5a4] ;  /* 0x0005a400019d7983 */ /* 0x000f620000300800 */
[----:B------:R-:W-:-:S03]  /*3de60*/  FMUL R6, R221, R2 ;  /* 0x00000002dd067220 */ /* 0x000fc60000400000 */
[----:B------:R-:W5:Y:S01]  /*3de70*/  LDL.LU R155, [R1+0x5a8] ;  /* 0x0005a800019b7983 */ /* 0x000f620000300800 */
[----:B------:R-:W-:-:S03]  /*3de80*/  USHF.L.U64.HI UR10, UR8, 0x9, UR9 ;  /* 0x00000009080a7899 */ /* 0x000fc60008010209 */
[----:B------:R0:W-:Y:S01]  /*3de90*/  @P2 STG.E.U16 desc[UR36][R10.64+0x1f0], R17 ;  /* 0x0001f0110a002986 */ /* 0x0001e2000c101524 */
[----:B------:R-:W-:-:S03]  /*3dea0*/  ISETP.GT.AND P2, PT, R0, 0xf9, P4 ;  /* 0x000000f90000780c */ /* 0x000fc60002744270 */
[----:B------:R-:W5:Y:S04]  /*3deb0*/  LDL.LU R154, [R1+0x5ac] ;  /* 0x0005ac00019a7983 */ /* 0x000f680000300800 */
[----:B------:R1:W-:Y:S01]  /*3dec0*/  @P3 STG.E.U16 desc[UR36][R10.64+0x1f2], R5 ;  /* 0x0001f2050a003986 */ /* 0x0003e2000c101524 */
[----:B0-----:R-:W-:-:S03]  /*3ded0*/  PRMT R17, R4, 0x7610, R17 ;  /* 0x0000761004117816 */ /* 0x001fc60000000011 */
[----:B------:R-:W5:Y:S01]  /*3dee0*/  LDL.LU R152, [R1+0x5b0] ;  /* 0x0005b00001987983 */ /* 0x000f620000300800 */
[----:B------:R-:W-:Y:S01]  /*3def0*/  @P6 MOV R4, R8 ;  /* 0x0000000800046202 */ /* 0x000fe20000000f00 */
[----:B------:R-:W-:Y:S02]  /*3df00*/  IMAD.U32 R7, RZ, RZ, UR11 ;  /* 0x0000000bff077e24 */ /* 0x000fe4000f8e00ff */
[----:B------:R-:W5:Y:S01]  /*3df10*/  LDL.LU R153, [R1+0x5b4] ;  /* 0x0005b40001997983 */ /* 0x000f620000300800 */
[----:B-1----:R-:W-:-:S03]  /*3df20*/  @P6 IMAD.MOV.U32 R5, RZ, RZ, R9 ;  /* 0x000000ffff056224 */ /* 0x002fc600078e0009 */
[----:B------:R-:W5:Y:S04]  /*3df30*/  LDL.LU R23, [R1+0x5b8] ;  /* 0x0005b80001177983 */ /* 0x000f680000300800 */
[----:B------:R-:W5:Y:S04]  /*3df40*/  LDL.LU R219, [R1+0x5bc] ;  /* 0x0005bc0001db7983 */ /* 0x000f680000300800 */
[----:B------:R-:W5:Y:S04]  /*3df50*/  LDL.LU R220, [R1+0x5c0] ;  /* 0x0005c00001dc7983 */ /* 0x000f680000300800 */
[----:B------:R-:W5:Y:S04]  /*3df60*/  LDL.LU R235, [R1+0x5c4] ;  /* 0x0005c40001eb7983 */ /* 0x000f680000300800 */
[----:B------:R0:W-:Y:S04]  /*3df70*/  @P6 STG.E.U16 desc[UR36][R4.64+0x1f0], R17 ;  /* 0x0001f01104006986 */ /* 0x0001e8000c101524 */
[----:B------:R-:W5:Y:S04]  /*3df80*/  LDL.LU R234, [R1+0x5c8] ;  /* 0x0005c80001ea7983 */ /* 0x000f680000300800 */
[----:B------:R-:W5:Y:S01]  /*3df90*/  LDL.LU R233, [R1+0x5cc] ;  /* 0x0005cc0001e97983 */ /* 0x000f620000300800 */
[----:B0-----:R-:W-:Y:S01]  /*3dfa0*/  F2FP.BF16.F32.PACK_AB R5, RZ, R6 ;  /* 0x00000006ff05723e */ /* 0x001fe200000010ff */
[----:B------:R-:W-:-:S02]  /*3dfb0*/  IMAD.U32 R6, RZ, RZ, UR10 ;  /* 0x0000000aff067e24 */ /* 0x000fc4000f8e00ff */
[----:B------:R-:W5:Y:S01]  /*3dfc0*/  LDL.LU R232, [R1+0x5d0] ;  /* 0x0005d00001e87983 */ /* 0x000f620000300800 */
[----:B------:R-:W-:-:S03]  /*3dfd0*/  IADD3 R4, P3, P6, R12, UR5, R7 ;  /* 0x000000050c047c10 */ /* 0x000fc6000fe7e007 */
[----:B------:R-:W5:Y:S01]  /*3dfe0*/  LDL.LU R231, [R1+0x5d4] ;  /* 0x0005d40001e77983 */ /* 0x000f620000300800 */
[----:B------:R-:W-:-:S03]  /*3dff0*/  PRMT R17, R5, 0x7610, R17 ;  /* 0x0000761005117816 */ /* 0x000fc60000000011 */
[----:B------:R-:W5:Y:S01]  /*3e000*/  LDL.LU R230, [R1+0x5d8] ;  /* 0x0005d80001e67983 */ /* 0x000f620000300800 */
[----:B------:R-:W-:Y:S01]  /*3e010*/  IADD3.X R5, R13, UR4, R6, P3, P6 ;  /* 0x000000040d057c10 */ /* 0x000fe20009fec406 */
[----:B------:R-:W-:Y:S02]  /*3e020*/  @P2 IMAD.MOV.U32 R6, RZ, RZ, R8 ;  /* 0x000000ffff062224 */ /* 0x000fe400078e0008 */
[----:B------:R-:W5:Y:S01]  /*3e030*/  LDL.LU R229, [R1+0x5dc] ;  /* 0x0005dc0001e57983 */ /* 0x000f620000300800 */
[----:B------:R-:W-:-:S03]  /*3e040*/  @P2 IMAD.MOV.U32 R7, RZ, RZ, R9 ;  /* 0x000000ffff072224 */ /* 0x000fc600078e0009 */
[----:B------:R-:W5:Y:S04]  /*3e050*/  LDL.LU R228, [R1+0x5e0] ;  /* 0x0005e00001e47983 */ /* 0x000f680000300800 */
[----:B------:R-:W5:Y:S04]  /*3e060*/  LDL.LU R227, [R1+0x5e4] ;  /* 0x0005e40001e37983 */ /* 0x000f680000300800 */
[----:B------:R-:W5:Y:S04]  /*3e070*/  LDL.LU R226, [R1+0x5e8] ;  /* 0x0005e80001e27983 */ /* 0x000f680000300800 */
[----:B------:R-:W5:Y:S04]  /*3e080*/  LDL.LU R225, [R1+0x5ec] ;  /* 0x0005ec0001e17983 */ /* 0x000f680000300800 */
[----:B------:R-:W5:Y:S04]  /*3e090*/  LDL.LU R224, [R1+0x5f0] ;  /* 0x0005f00001e07983 */ /* 0x000f680000300800 */
[----:B------:R-:W5:Y:S04]  /*3e0a0*/  LDL.LU R223, [R1+0x5f4] ;  /* 0x0005f40001df7983 */ /* 0x000f680000300800 */
[----:B------:R-:W5:Y:S04]  /*3e0b0*/  LDL.LU R222, [R1+0x5f8] ;  /* 0x0005f80001de7983 */ /* 0x000f680000300800 */
[----:B------:R2:W-:Y:S04]  /*3e0c0*/  @P2 STG.E.U16 desc[UR36][R6.64+0x1f2], R17 ;  /* 0x0001f21106002986 */ /* 0x0005e8000c101524 */
[----:B------:R-:W5:Y:S01]  /*3e0d0*/  LDL.LU R221, [R1+0x5fc] ;  /* 0x0005fc0001dd7983 */ /* 0x000f620000300800 */
[----:B--2---:R-:W-:-:S03]  /*3e0e0*/  FMUL R17, R19, R2 ;  /* 0x0000000213117220 */ /* 0x004fc60000400000 */
[----:B------:R-:W2:Y:S01]  /*3e0f0*/  LDL.LU R19, [R1+0x408] ;  /* 0x0004080001137983 */ /* 0x000ea20000300800 */
[----:B------:R-:W-:Y:S01]  /*3e100*/  ISETP.GT.AND P3, PT, R3, 0x100, PT ;  /* 0x000001000300780c */ /* 0x000fe20003f64270 */
[----:B---3--:R-:W-:-:S03]  /*3e110*/  FMUL R18, R18, R2 ;  /* 0x0000000212127220 */ /* 0x008fc60000400000 */
[----:B------:R-:W-:Y:S02]  /*3e120*/  ISETP.GT.AND P2, PT, R0, RZ, P3 ;  /* 0x000000ff0000720c */ /* 0x000fe40001f44270 */
[----:B------:R-:W-:Y:S02]  /*3e130*/  IADD3 R6, P6, R12, UR11, RZ ;  /* 0x0000000b0c067c10 */ /* 0x000fe4000ffde0ff */
[----:B------:R-:W-:Y:S02]  /*3e140*/  F2FP.BF16.F32.PACK_AB R18, RZ, R18 ;  /* 0x00000012ff12723e */ /* 0x000fe400000010ff */
[----:B------:R-:W-:Y:S02]  /*3e150*/  IADD3.X R7, R13, UR10, RZ, P6, !PT ;  /* 0x0000000a0d077c10 */ /* 0x000fe4000b7fe4ff */
[----:B------:R-:W-:-:S05]  /*3e160*/  ISETP.GT.AND P6, PT, R0, 0x1, P3 ;  /* 0x000000010000780c */ /* 0x000fca0001fc4270 */
[----:B------:R-:W-:Y:S01]  /*3e170*/  @P2 STG.E.U16 desc[UR36][R6.64], R18 ;  /* 0x0000001206002986 */ /* 0x000fe2000c101524 */
[----:B------:R-:W-:Y:S02]  /*3e180*/  ISETP.GT.AND P2, PT, R3, 0x108, PT ;  /* 0x000001080300780c */ /* 0x000fe40003f44270 */
[----:B------:R-:W-:-:S05]  /*3e190*/  F2FP.BF16.F32.PACK_AB R17, RZ, R17 ;  /* 0x00000011ff11723e */ /* 0x000fca00000010ff */
[----:B------:R0:W-:Y:S01]  /*3e1a0*/  @P6 STG.E.U16 desc[UR36][R6.64+0x2], R17 ;  /* 0x0000021106006986 */ /* 0x0001e2000c101524 */
[----:B--2---:R-:W-:-:S05]  /*3e1b0*/  FMUL R3, R19, R2 ;  /* 0x0000000213037220 */ /* 0x004fca0000400000 */
[----:B------:R-:W-:-:S04]  /*3e1c0*/  F2FP.BF16.F32.PACK_AB R3, RZ, R3 ;  /* 0x00000003ff03723e */ /* 0x000fc800000010ff */
[----:B0-----:R-:W-:Y:S02]  /*3e1d0*/  PRMT R17, R3, 0x7610, R17 ;  /* 0x0000761003117816 */ /* 0x001fe40000000011 */
[----:B------:R-:W2:Y:S01]  /*3e1e0*/  LDL.LU R3, [R1+0x40c] ;  /* 0x00040c0001037983 */ /* 0x000ea20000300800 */
[----:B------:R-:W-:-:S04]  /*3e1f0*/  IADD3 R18, P6, R6, UR5, RZ ;  /* 0x0000000506127c10 */ /* 0x000fc8000ffde0ff */
[----:B------:R-:W-:Y:S02]  /*3e200*/  IADD3.X R19, R7, UR4, RZ, P6, !PT ;  /* 0x0000000407137c10 */ /* 0x000fe4000b7fe4ff */
[----:B------:R-:W-:-:S13]  /*3e210*/  ISETP.GT.AND P6, PT, R0, RZ, P2 ;  /* 0x000000ff0000720c */ /* 0x000fda00017c4270 */
[----:B------:R0:W-:Y:S01]  /*3e220*/  @P6 STG.E.U16 desc[UR36][R18.64], R17 ;  /* 0x0000001112006986 */ /* 0x0001e2000c101524 */
[----:B------:R-:W-:Y:S01]  /*3e230*/  ISETP.GT.AND P6, PT, R0, 0x1, P2 ;  /* 0x000000010000780c */ /* 0x000fe200017c4270 */
[----:B--2---:R-:W-:-:S05]  /*3e240*/  FMUL R3, R3, R2 ;  /* 0x0000000203037220 */ /* 0x004fca0000400000 */
[----:B------:R-:W-:-:S04]  /*3e250*/  F2FP.BF16.F32.PACK_AB R3, RZ, R3 ;  /* 0x00000003ff03723e */ /* 0x000fc800000010ff */
[----:B0-----:R-:W-:Y:S02]  /*3e260*/  PRMT R17, R3, 0x7610, R17 ;  /* 0x0000761003117816 */ /* 0x001fe40000000011 */
[----:B------:R-:W2:Y:S04]  /*3e270*/  LDL.LU R3, [R1+0x410] ;  /* 0x0004100001037983 */ /* 0x000ea80000300800 */
[----:B------:R0:W-:Y:S04]  /*3e280*/  @P6 STG.E.U16 desc[UR36][R18.64+0x2], R17 ;  /* 0x0000021112006986 */ /* 0x0001e8000c101524 */
[----:B0-----:R-:W3:Y:S01]  /*3e290*/  LDL.LU R19, [R1+0x414] ;  /* 0x0004140001137983 */ /* 0x001ee20000300800 */
[----:B------:R-:W-:Y:S01]  /*3e2a0*/  ISETP.GT.AND P6, PT, R0, 0x8, P3 ;  /* 0x000000080000780c */ /* 0x000fe20001fc4270 */
[----:B--2---:R-:W-:-:S05]  /*3e2b0*/  FMUL R3, R3, R2 ;  /* 0x0000000203037220 */ /* 0x004fca0000400000 */
[----:B------:R-:W-:-:S04]  /*3e2c0*/  F2FP.BF16.F32.PACK_AB R3, RZ, R3 ;  /* 0x00000003ff03723e */ /* 0x000fc800000010ff */
[----:B------:R-:W-:-:S05]  /*3e2d0*/  PRMT R17, R3, 0x7610, R17 ;  /* 0x0000761003117816 */ /* 0x000fca0000000011 */
[----:B------:R-:W-:Y:S01]  /*3e2e0*/  @P6 STG.E.U16 desc[UR36][R6.64+0x10], R17 ;  /* 0x0000101106006986 */ /* 0x000fe2000c101524 */
[----:B------:R-:W-:Y:S01]  /*3e2f0*/  ISETP.GT.AND P6, PT, R0, 0x9, P3 ;  /* 0x000000090000780c */ /* 0x000fe20001fc4270 */
[----:B---3--:R-:W-:-:S05]  /*3e300*/  FMUL R3, R19, R2 ;  /* 0x0000000213037220 */ /* 0x008fca0000400000 */
[----:B------:R-:W-:-:S07]  /*3e310*/  F2FP.BF16.F32.PACK_AB R3, RZ, R3 ;  /* 0x00000003ff03723e */ /* 0x000fce00000010ff */
[----:B------:R0:W-:Y:S04]  /*3e320*/  @P6 STG.E.U16 desc[UR36][R6.64+0x12], R3 ;  /* 0x0000120306006986 */ /* 0x0001e8000c101524 */
[----:B0-----:R-:W2:Y:S02]  /*3e330*/  LDL.LU R3, [R1+0x418] ;  /* 0x0004180001037983 */ /* 0x001ea40000300800 */
[----:B--2---:R-:W-:-:S05]  /*3e340*/  FMUL R3, R3, R2 ;  /* 0x0000000203037220 */ /* 0x004fca0000400000 */
[----:B------:R-:W-:-:S04]  /*3e350*/  F2FP.BF16.F32.PACK_AB R3, RZ, R3 ;  /* 0x00000003ff03723e */ /* 0x000fc800000010ff */
[----:B------:R-:W-:Y:S02]  /*3e360*/  PRMT R17, R3, 0x7610, R17 ;  /* 0x0000761003117816 */ /* 0x000fe40000000011 */
[----:B------:R-:W2:Y:S01]  /*3e370*/  LDL.LU R3, [R1+0x41c] ;  /* 0x00041c0001037983 */ /* 0x000ea20000300800 */
[----:B------:R-:W-:-:S04]  /*3e380*/  IADD3 R18, P6, R6, UR5, RZ ;  /* 0x0000000506127c10 */ /* 0x000fc8000ffde0ff */
[----:B------:R-:W-:Y:S02]  /*3e390*/  IADD3.X R19, R7, UR4, RZ, P6, !PT ;  /* 0x0000000407137c10 */ /* 0x000fe4000b7fe4ff */
[----:B------:R-:W-:-:S13]  /*3e3a0*/  ISETP.GT.AND P6, PT, R0, 0x8, P2 ;  /* 0x000000080000780c */ /* 0x000fda00017c4270 */
[----:B------:R0:W-:Y:S01]  /*3e3b0*/  @P6 STG.E.U16 desc[UR36][R18.64+0x10], R17 ;  /* 0x0000101112006986 */ /* 0x0001e2000c101524 */
[----:B--2---:R-:W-:-:S05]  /*3e3c0*/  FMUL R3, R3, R2 ;  /* 0x0000000203037220 */ /* 0x004fca0000400000 */
[----:B------:R-:W-:-:S04]  /*3e3d0*/  F2FP.BF16.F32.PACK_AB R3, RZ, R3 ;  /* 0x00000003ff03723e */ /* 0x000fc800000010ff */
[----:B0-----:R-:W-:Y:S02]  /*3e3e0*/  PRMT R17, R3, 0x7610, R17 ;  /* 0x0000761003117816 */ /* 0x001fe40000000011 */
[----:B------:R-:W2:Y:S01]  /*3e3f0*/  LDL.LU R3, [R1+0x420] ;  /* 0x0004200001037983 */ /* 0x000ea20000300800 */
        /* <DEDUP_REMOVED lines=206> */
[----:B------:R-:W-:Y:S01]  /*3f0e0*/  ISETP.GT.AND P6, PT, R0, 0x50, P2 ;  /* 0x000000500000780c */ /* 0x000fe200017c4270 */
[----:B--2---:R-:W-:-:S05]  /*3f0f0*/  FMUL R3, R3, R2 ;  /* 0x0000000203037220 */ /* 0x004fca0000400000 */
[----:B------:R-:W-:-:S04]  /*3f100*/  F2FP.BF16.F32.PACK_AB R3, RZ, R3 ;  /* 0x00000003ff03723e */ /* 0x000fc800000010ff */
[----:B0-----:R-:W-:Y:S01]  /*3f110*/  PRMT R17, R3, 0x7610, R17 ;  /* 0x0000761003117816 */ /* 0x001fe20000000011 */
[----:B----4-:R-:W-:Y:S02]  /*3f120*/  FMUL R3, R218, R2 ;  /* 0x00000002da037220 */ /* 0x010fe40000400000 */
[----:B------:R-:W2:Y:S04]  /*3f130*/  LDL.LU R218, [R1+0x2ac] ;  /* 0x0002ac0001da7983 */ /* 0x000ea80000300800 */
[----:B------:R0:W-:Y:S01]  /*3f140*/  @P6 STG.E.U16 desc[UR36][R4.64+0xa0], R17 ;  /* 0x0000a01104006986 */ /* 0x0001e2000c101524 */
[----:B------:R-:W-:Y:S02]  /*3f150*/  ISETP.GT.AND P6, PT, R0, 0x51, P2 ;  /* 0x000000510000780c */ /* 0x000fe400017c4270 */
[----:B------:R-:W-:-:S04]  /*3f160*/  F2FP.BF16.F32.PACK_AB R3, RZ, R3 ;  /* 0x00000003ff03723e */ /* 0x000fc800000010ff */
[----:B0-----:R-:W-:Y:S01]  /*3f170*/  PRMT R17, R3, 0x7610, R17 ;  /* 0x0000761003117816 */ /* 0x001fe20000000011 */
[----:B-----5:R-:W-:Y:S02]  /*3f180*/  FMUL R3, R216, R2 ;  /* 0x00000002d8037220 */ /* 0x020fe40000400000 */
[----:B------:R-:W3:Y:S04]  /*3f190*/  LDL.LU R216, [R1+0x2b0] ;  /* 0x0002b00001d87983 */ /* 0x000ee80000300800 */
[----:B------:R0:W-:Y:S01]  /*3f1a0*/  @P6 STG.E.U16 desc[UR36][R4.64+0xa2], R17 ;  /* 0x0000a21104006986 */ /* 0x0001e2000c101524 */
[----:B------:R-:W-:Y:S02]  /*3f1b0*/  ISETP.GT.AND P6, PT, R0, 0x58, P3 ;  /* 0x000000580000780c */ /* 0x000fe40001fc4270 */
[----:B------:R-:W-:-:S04]  /*3f1c0*/  F2FP.BF16.F32.PACK_AB R3, RZ, R3 ;  /* 0x00000003ff03723e */ /* 0x000fc800000010ff */
[----:B0-----:R-:W-:Y:S01]  /*3f1d0*/  PRMT R17, R3, 0x7610, R17 ;  /* 0x0000761003117816 */ /* 0x001fe20000000011 */
[----:B------:R-:W-:Y:S02]  /*3f1e0*/  FMUL R3, R217, R2 ;  /* 0x00000002d9037220 */ /* 0x000fe40000400000 */
[----:B------:R-:W4:Y:S04]  /*3f1f0*/  LDL.LU R217, [R1+0x2b4] ;  /* 0x0002b40001d97983 */ /* 0x000f280000300800 */
[----:B------:R0:W-:Y:S01]  /*3f200*/  @P6 STG.E.U16 desc[UR36][R6.64+0xb0], R17 ;  /* 0x0000b01106006986 */ /* 0x0001e2000c101524 */
[----:B------:R-:W-:Y:S02]  /*3f210*/  ISETP.GT.AND P6, PT, R0, 0x59, P3 ;  /* 0x000000590000780c */ /* 0x000fe40001fc4270 */
[----:B------:R-:W-:-:S04]  /*3f220*/  F2FP.BF16.F32.PACK_AB R3, RZ, R3 ;  /* 0x00000003ff03723e */ /* 0x000fc800000010ff */
[----:B0-----:R-:W-:Y:S01]  /*3f230*/  PRMT R17, R3, 0x7610, R17 ;  /* 0x0000761003117816 */ /* 0x001fe20000000011 */
[----:B------:R-:W-:Y:S02]  /*3f240*/  FMUL R3, R215, R2 ;  /* 0x00000002d7037220 */ /* 0x000fe40000400000 */
[----:B------:R-:W5:Y:S04]  /*3f250*/  LDL.LU R215, [R1+0x2b8] ;  /* 0x0002b80001d77983 */ /* 0x000f680000300800 */
        /* <DEDUP_REMOVED lines=478> */
[-C--:B------:R-:W-:Y:S02]  /*41040*/  FMUL R3, R222, R2.reuse ;  /* 0x00000002de037220 */ /* 0x080fe40000400000 */
[----:B------:R-:W5:Y:S03]  /*41050*/  LDL.LU R222, [R1+0x3f8] ;  /* 0x0003f80001de7983 */ /* 0x000f660000300800 */
[----:B------:R-:W-:Y:S01]  /*41060*/  F2FP.BF16.F32.PACK_AB R3, RZ, R3 ;  /* 0x00000003ff03723e */ /* 0x000fe200000010ff */
[----:B------:R0:W-:Y:S01]  /*41070*/  @P6 STG.E.U16 desc[UR36][R6.64+0x1f2], R17 ;  /* 0x0001f21106006986 */ /* 0x0001e2000c101524 */
[----:B------:R-:W-:Y:S02]  /*41080*/  ISETP.GT.AND P6, PT, R0, 0xf8, P2 ;  /* 0x000000f80000780c */ /* 0x000fe400017c4270 */
[----:B0-----:R-:W-:Y:S01]  /*41090*/  PRMT R17, R3, 0x7610, R17 ;  /* 0x0000761003117816 */ /* 0x001fe20000000011 */
[----:B------:R-:W-:-:S02]  /*410a0*/  FMUL R3, R221, R2 ;  /* 0x00000002dd037220 */ /* 0x000fc40000400000 */
[----:B------:R-:W5:Y:S03]  /*410b0*/  LDL.LU R221, [R1+0x3fc] ;  /* 0x0003fc0001dd7983 */ /* 0x000f660000300800 */
[----:B------:R-:W-:-:S05]  /*410c0*/  F2FP.BF16.F32.PACK_AB R3, RZ, R3 ;  /* 0x00000003ff03723e */ /* 0x000fca00000010ff */
[----:B------:R0:W-:Y:S02]  /*410d0*/  @P6 STG.E.U16 desc[UR36][R4.64+0x1f0], R17 ;  /* 0x0001f01104006986 */ /* 0x0001e4000c101524 */
        /* <DEDUP_REMOVED lines=260> */
[----:B------:R-:W-:Y:S02]  /*42120*/  FMUL R3, R218, R2 ;  /* 0x00000002da037220 */ /* 0x000fe40000400000 */
[----:B------:R-:W2:Y:S04]  /*42130*/  LDL.LU R218, [R1+0xac] ;  /* 0x0000ac0001da7983 */ /* 0x000ea80000300800 */
[----:B------:R0:W-:Y:S01]  /*42140*/  @P6 STG.E.U16 desc[UR36][R14.64+0x2a0], R17 ;  /* 0x0002a0110e006986 */ /* 0x0001e2000c101524 */
[----:B------:R-:W-:Y:S02]  /*42150*/  ISETP.GT.AND P6, PT, R0, 0x151, P5 ;  /* 0x000001510000780c */ /* 0x000fe40002fc4270 */
[----:B------:R-:W-:-:S04]  /*42160*/  F2FP.BF16.F32.PACK_AB R3, RZ, R3 ;  /* 0x00000003ff03723e */ /* 0x000fc800000010ff */
[----:B0-----:R-:W-:Y:S01]  /*42170*/  PRMT R17, R3, 0x7610, R17 ;  /* 0x0000761003117816 */ /* 0x001fe20000000011 */
[----:B---3--:R-:W-:Y:S02]  /*42180*/  FMUL R3, R216, R2 ;  /* 0x00000002d8037220 */ /* 0x008fe40000400000 */
[----:B------:R-:W3:Y:S04]  /*42190*/  LDL.LU R216, [R1+0xb0] ;  /* 0x0000b00001d87983 */ /* 0x000ee80000300800 */
[----:B------:R0:W-:Y:S01]  /*421a0*/  @P6 STG.E.U16 desc[UR36][R14.64+0x2a2], R17 ;  /* 0x0002a2110e006986 */ /* 0x0001e2000c101524 */
[----:B------:R-:W-:Y:S02]  /*421b0*/  ISETP.GT.AND P6, PT, R0, 0x158, P0 ;  /* 0x000001580000780c */ /* 0x000fe400007c4270 */
[----:B------:R-:W-:-:S04]  /*421c0*/  F2FP.BF16.F32.PACK_AB R3, RZ, R3 ;  /* 0x00000003ff03723e */ /* 0x000fc800000010ff */
[----:B0-----:R-:W-:Y:S01]  /*421d0*/  PRMT R17, R3, 0x7610, R17 ;  /* 0x0000761003117816 */ /* 0x001fe20000000011 */
[----:B----4-:R-:W-:Y:S02]  /*421e0*/  FMUL R3, R217, R2 ;  /* 0x00000002d9037220 */ /* 0x010fe40000400000 */
[----:B------:R-:W4:Y:S04]  /*421f0*/  LDL.LU R217, [R1+0xb4] ;  /* 0x0000b40001d97983 */ /* 0x000f280000300800 */
[----:B------:R0:W-:Y:S01]  /*42200*/  @P6 STG.E.U16 desc[UR36][R12.64+0x2b0], R17 ;  /* 0x0002b0110c006986 */ /* 0x0001e2000c101524 */
[----:B------:R-:W-:Y:S02]  /*42210*/  ISETP.GT.AND P6, PT, R0, 0x159, P0 ;  /* 0x000001590000780c */ /* 0x000fe400007c4270 */
[----:B------:R-:W-:-:S04]  /*42220*/  F2FP.BF16.F32.PACK_AB R3, RZ, R3 ;  /* 0x00000003ff03723e */ /* 0x000fc800000010ff */
[----:B0-----:R-:W-:Y:S01]  /*42230*/  PRMT R17, R3, 0x7610, R17 ;  /* 0x0000761003117816 */ /* 0x001fe20000000011 */
[----:B-----5:R-:W-:Y:S02]  /*42240*/  FMUL R3, R215, R2 ;  /* 0x00000002d7037220 */ /* 0x020fe40000400000 */
        /* <DEDUP_REMOVED lines=471> */
[----:B------:R-:W-:-:S02]  /*43fc0*/  F2FP.BF16.F32.PACK_AB R3, RZ, R3 ;  /* 0x00000003ff03723e */ /* 0x000fc400000010ff */
[----:B------:R-:W-:Y:S01]  /*43fd0*/  ISETP.GT.AND P0, PT, R0, 0x1f9, P0 ;  /* 0x000001f90000780c */ /* 0x000fe20000704270 */
[----:B0-----:R-:W-:-:S08]  /*43fe0*/  FMUL R17, R223, R2 ;  /* 0x00000002df117220 */ /* 0x001fd00000400000 */
[----:B------:R0:W-:Y:S01]  /*43ff0*/  @P6 STG.E.U16 desc[UR36][R12.64+0x3f0], R3 ;  /* 0x0003f0030c006986 */ /* 0x0001e2000c101524 */
[----:B------:R-:W-:Y:S02]  /*44000*/  ISETP.GT.AND P6, PT, R0, 0x1f8, P5 ;  /* 0x000001f80000780c */ /* 0x000fe40002fc4270 */
[----:B------:R-:W-:Y:S01]  /*44010*/  F2FP.BF16.F32.PACK_AB R17, RZ, R17 ;  /* 0x00000011ff11723e */ /* 0x000fe200000010ff */
[----:B------:R-:W5:Y:S03]  /*44020*/  LDL.LU R223, [R1+0x1f4] ;  /* 0x0001f40001df7983 */ /* 0x000f660000300800 */
[----:B------:R-:W-:Y:S01]  /*44030*/  PRMT R18, R17, 0x7610, R18 ;  /* 0x0000761011127816 */ /* 0x000fe20000000012 */
[----:B0-----:R-:W-:-:S04]  /*44040*/  FMUL R3, R222, R2 ;  /* 0x00000002de037220 */ /* 0x001fc80000400000 */
[----:B------:R0:W-:Y:S01]  /*44050*/  @P0 STG.E.U16 desc[UR36][R12.64+0x3f2], R18 ;  /* 0x0003f2120c000986 */ /* 0x0001e2000c101524 */
[----:B------:R-:W-:Y:S01]  /*44060*/  F2FP.BF16.F32.PACK_AB R3, RZ, R3 ;  /* 0x00000003ff03723e */ /* 0x000fe200000010ff */
[----:B------:R-:W-:Y:S02]  /*44070*/  FMUL R17, R221, R2 ;  /* 0x00000002dd117220 */ /* 0x000fe40000400000 */
[----:B------:R-:W5:Y:S01]  /*44080*/  LDL.LU R222, [R1+0x1f8] ;  /* 0x0001f80001de7983 */ /* 0x000f620000300800 */
[----:B------:R-:W-:-:S03]  /*44090*/  PRMT R19, R3, 0x7610, R19 ;  /* 0x0000761003137816 */ /* 0x000fc60000000013 */
[----:B------:R-:W5:Y:S01]  /*440a0*/  LDL.LU R221, [R1+0x1fc] ;  /* 0x0001fc0001dd7983 */ /* 0x000f620000300800 */
[----:B0-----:R-:W-:Y:S02]  /*440b0*/  @P6 IMAD.MOV.U32 R12, RZ, RZ, R14 ;  /* 0x000000ffff0c6224 */ /* 0x001fe400078e000e */
[----:B------:R-:W-:-:S05]  /*440c0*/  @P6 IMAD.MOV.U32 R13, RZ, RZ, R15 ;  /* 0x000000ffff0d6224 */ /* 0x000fca00078e000f */
[----:B------:R0:W-:Y:S04]  /*440d0*/  @P6 STG.E.U16 desc[UR36][R12.64+0x3f0], R19 ;  /* 0x0003f0130c006986 */ /* 0x0001e8000c101524 */
[----:B0-----:R-:W2:Y:S04]  /*440e0*/  LDL.LU R12, [R1] ;  /* 0x00000000010c7983 */ /* 0x001ea80000300800 */
[----:B------:R-:W3:Y:S01]  /*440f0*/  LDL.LU R13, [R1+0x4] ;  /* 0x00000400010d7983 */ /* 0x000ee20000300800 */
[C---:B------:R-:W-:Y:S02]  /*44100*/  ISETP.GT.AND P5, PT, R0.reuse, 0x1f9, P5 ;  /* 0x000001f90000780c */ /* 0x040fe40002fa4270 */
[----:B------:R-:W-:Y:S01]  /*44110*/  F2FP.BF16.F32.PACK_AB R3, RZ, R17 ;  /* 0x00000011ff03723e */ /* 0x000fe200000010ff */
[----:B------:R-:W4:Y:S01]  /*44120*/  LDL.LU R19, [R1+0xa8] ;  /* 0x0000a80001137983 */ /* 0x000f220000300800 */
[----:B------:R-:W-:-:S02]  /*44130*/  ISETP.GT.AND P6, PT, R0, 0x100, P1 ;  /* 0x000001000000780c */ /* 0x000fc40000fc4270 */
[----:B------:R-:W-:Y:S02]  /*44140*/  ISETP.GT.AND P0, PT, R0, 0x101, P1 ;  /* 0x000001010000780c */ /* 0x000fe40000f04270 */
[----:B------:R-:W-:-:S05]  /*44150*/  PRMT R17, R3, 0x7610, R17 ;  /* 0x0000761003117816 */ /* 0x000fca0000000011 */
[----:B------:R-:W-:Y:S01]  /*44160*/  @P5 STG.E.U16 desc[UR36][R14.64+0x3f2], R17 ;  /* 0x0003f2110e005986 */ /* 0x000fe2000c101524 */
[-C--:B--2---:R-:W-:Y:S01]  /*44170*/  FMUL R12, R12, R2.reuse ;  /* 0x000000020c0c7220 */ /* 0x084fe20000400000 */
[----:B---3--:R-:W-:-:S04]  /*44180*/  FMUL R13, R13, R2 ;  /* 0x000000020d0d7220 */ /* 0x008fc80000400000 */
[----:B------:R-:W-:Y:S02]  /*44190*/  F2FP.BF16.F32.PACK_AB R12, RZ, R12 ;  /* 0x0000000cff0c723e */ /* 0x000fe400000010ff */
[----:B------:R-:W-:Y:S02]  /*441a0*/  F2FP.BF16.F32.PACK_AB R3, RZ, R13 ;  /* 0x0000000dff03723e */ /* 0x000fe400000010ff */
[----:B------:R-:W-:Y:S02]  /*441b0*/  PRMT R13, R12, 0x7610, R13 ;  /* 0x000076100c0d7816 */ /* 0x000fe4000000000d */
[----:B------:R-:W-:Y:S02]  /*441c0*/  PRMT R12, R3, 0x7610, R12 ;  /* 0x00007610030c7816 */ /* 0x000fe4000000000c */
[----:B------:R-:W2:Y:S04]  /*441d0*/  LDL.LU R3, [R1+0x8] ;  /* 0x0000080001037983 */ /* 0x000ea80000300800 */
[----:B------:R0:W-:Y:S04]  /*441e0*/  @P6 STG.E.U16 desc[UR36][R10.64+0x200], R13 ;  /* 0x0002000d0a006986 */ /* 0x0001e8000c101524 */
[----:B------:R1:W-:Y:S04]  /*441f0*/  @P0 STG.E.U16 desc[UR36][R10.64+0x202], R12 ;  /* 0x0002020c0a000986 */ /* 0x0003e8000c101524 */
[----:B0-----:R-:W3:Y:S04]  /*44200*/  LDL.LU R13, [R1+0x10] ;  /* 0x00001000010d7983 */ /* 0x001ee80000300800 */
[----:B-1----:R-:W5:Y:S01]  /*44210*/  LDL.LU R12, [R1+0xc] ;  /* 0x00000c00010c7983 */ /* 0x002f620000300800 */
[----:B------:R-:W-:Y:S01]  /*44220*/  ISETP.GT.AND P5, PT, R0, 0x100, P4 ;  /* 0x000001000000780c */ /* 0x000fe200027a4270 */
[----:B--2---:R-:W-:-:S05]  /*44230*/  FMUL R3, R3, R2 ;  /* 0x0000000203037220 */ /* 0x004fca0000400000 */
[----:B------:R-:W-:-:S04]  /*44240*/  F2FP.BF16.F32.PACK_AB R3, RZ, R3 ;  /* 0x00000003ff03723e */ /* 0x000fc800000010ff */
[----:B------:R-:W-:Y:S01]  /*44250*/  PRMT R14, R3, 0x7610, R14 ;  /* 0x00007610030e7816 */ /* 0x000fe2000000000e */
[----:B-----5:R-:W-:-:S04]  /*44260*/  FMUL R12, R12, R2 ;  /* 0x000000020c0c7220 */ /* 0x020fc80000400000 */
[----:B------:R0:W-:Y:S01]  /*44270*/  @P5 STG.E.U16 desc[UR36][R8.64+0x200], R14 ;  /* 0x0002000e08005986 */ /* 0x0001e2000c101524 */
[----:B------:R-:W-:-:S04]  /*44280*/  F2FP.BF16.F32.PACK_AB R12, RZ, R12 ;  /* 0x0000000cff0c723e */ /* 0x000fc800000010ff */
[----:B0-----:R-:W-:Y:S02]  /*44290*/  PRMT R14, R12, 0x7610, R14 ;  /* 0x000076100c0e7816 */ /* 0x001fe4000000000e */
[----:B------:R-:W2:Y:S01]  /*442a0*/  LDL.LU R12, [R1+0x14] ;  /* 0x00001400010c7983 */ /* 0x000ea20000300800 */
[C---:B------:R-:W-:Y:S01]  /*442b0*/  ISETP.GT.AND P6, PT, R0.reuse, 0x101, P4 ;  /* 0x000001010000780c */ /* 0x040fe200027c4270 */
[----:B---3--:R-:W-:Y:S01]  /*442c0*/  FMUL R13, R13, R2 ;  /* 0x000000020d0d7220 */ /* 0x008fe20000400000 */
[----:B------:R-:W-:-:S04]  /*442d0*/  ISETP.GT.AND P0, PT, R0, 0x108, P1 ;  /* 0x000001080000780c */ /* 0x000fc80000f04270 */
[----:B------:R-:W-:-:S04]  /*442e0*/  F2FP.BF16.F32.PACK_AB R3, RZ, R13 ;  /* 0x0000000dff03723e */ /* 0x000fc800000010ff */
[----:B------:R-:W-:-:S03]  /*442f0*/  PRMT R13, R3, 0x7610, R13 ;  /* 0x00007610030d7816 */ /* 0x000fc6000000000d */
[----:B------:R-:W-:Y:S04]  /*44300*/  @P6 STG.E.U16 desc[UR36][R8.64+0x202], R14 ;  /* 0x0002020e08006986 */ /* 0x000fe8000c101524 */
[----:B------:R0:W-:Y:S01]  /*44310*/  @P0 STG.E.U16 desc[UR36][R10.64+0x210], R13 ;  /* 0x0002100d0a000986 */ /* 0x0001e2000c101524 */
[----:B--2---:R-:W-:-:S05]  /*44320*/  FMUL R12, R12, R2 ;  /* 0x000000020c0c7220 */ /* 0x004fca0000400000 */
[----:B------:R-:W-:Y:S02]  /*44330*/  F2FP.BF16.F32.PACK_AB R3, RZ, R12 ;  /* 0x0000000cff03723e */ /* 0x000fe400000010ff */
[----:B------:R-:W2:Y:S04]  /*44340*/  LDL.LU R12, [R1+0x18] ;  /* 0x00001800010c7983 */ /* 0x000ea80000300800 */
[----:B0-----:R-:W3:Y:S01]  /*44350*/  LDL.LU R13, [R1+0x1c] ;  /* 0x00001c00010d7983 */ /* 0x001ee20000300800 */
[----:B------:R-:W-:-:S13]  /*44360*/  ISETP.GT.AND P5, PT, R0, 0x109, P1 ;  /* 0x000001090000780c */ /* 0x000fda0000fa4270 */
[----:B------:R0:W-:Y:S01]  /*44370*/  @P5 STG.E.U16 desc[UR36][R10.64+0x212], R3 ;  /* 0x000212030a005986 */ /* 0x0001e2000c101524 */
[-C--:B--2---:R-:W-:Y:S01]  /*44380*/  FMUL R12, R12, R2.reuse ;  /* 0x000000020c0c7220 */ /* 0x084fe20000400000 */
[----:B---3--:R-:W-:-:S04]  /*44390*/  FMUL R13, R13, R2 ;  /* 0x000000020d0d7220 */ /* 0x008fc80000400000 */
[----:B------:R-:W-:Y:S02]  /*443a0*/  F2FP.BF16.F32.PACK_AB R12, RZ, R12 ;  /* 0x0000000cff0c723e */ /* 0x000fe400000010ff */
[----:B0-----:R-:W-:Y:S02]  /*443b0*/  F2FP.BF16.F32.PACK_AB R3, RZ, R13 ;  /* 0x0000000dff03723e */ /* 0x001fe400000010ff */
[----:B------:R-:W-:Y:S02]  /*443c0*/  PRMT R13, R12, 0x7610, R13 ;  /* 0x000076100c0d7816 */ /* 0x000fe4000000000d */
[----:B------:R-:W2:Y:S01]  /*443d0*/  LDL.LU R12, [R1+0x20] ;  /* 0x00002000010c7983 */ /* 0x000ea20000300800 */
[C---:B------:R-:W-:Y:S02]  /*443e0*/  ISETP.GT.AND P6, PT, R0.reuse, 0x108, P4 ;  /* 0x000001080000780c */ /* 0x040fe400027c4270 */
[C---:B------:R-:W-:Y:S02]  /*443f0*/  ISETP.GT.AND P0, PT, R0.reuse, 0x109, P4 ;  /* 0x000001090000780c */ /* 0x040fe40002704270 */
[----:B------:R-:W-:-:S02]  /*44400*/  ISETP.GT.AND P5, PT, R0, 0x110, P1 ;  /* 0x000001100000780c */ /* 0x000fc40000fa4270 */
[----:B------:R-:W-:-:S07]  /*44410*/  PRMT R14, R3, 0x7610, R14 ;  /* 0x00007610030e7816 */ /* 0x000fce000000000e */
[----:B------:R0:W-:Y:S04]  /*44420*/  @P6 STG.E.U16 desc[UR36][R8.64+0x210], R13 ;  /* 0x0002100d08006986 */ /* 0x0001e8000c101524 */
[----:B------:R-:W-:Y:S01]  /*44430*/  @P0 STG.E.U16 desc[UR36][R8.64+0x212], R14 ;  /* 0x0002120e08000986 */ /* 0x000fe2000c101524 */
[----:B--2---:R-:W-:-:S05]  /*44440*/  FMUL R12, R12, R2 ;  /* 0x000000020c0c7220 */ /* 0x004fca0000400000 */
[----:B------:R-:W-:Y:S02]  /*44450*/  F2FP.BF16.F32.PACK_AB R3, RZ, R12 ;  /* 0x0000000cff03723e */ /* 0x000fe400000010ff */
[----:B------:R-:W2:Y:S02]  /*44460*/  LDL.LU R12, [R1+0x24] ;  /* 0x00002400010c7983 */ /* 0x000ea40000300800 */
[----:B0-----:R-:W-:Y:S02]  /*44470*/  PRMT R13, R3, 0x7610, R13 ;  /* 0x00007610030d7816 */ /* 0x001fe4000000000d */
[----:B------:R-:W3:Y:S04]  /*44480*/  LDL.LU R3, [R1+0x28] ;  /* 0x0000280001037983 */ /* 0x000ee80000300800 */
[----:B------:R0:W-:Y:S04]  /*44490*/  @P5 STG.E.U16 desc[UR36][R10.64+0x220], R13 ;  /* 0x0002200d0a005986 */ /* 0x0001e8000c101524 */
[----:B0-----:R-:W5:Y:S01]  /*444a0*/  LDL.LU R13, [R1+0x2c] ;  /* 0x00002c00010d7983 */ /* 0x001f620000300800 */
[----:B------:R-:W-:-:S02]  /*444b0*/  ISETP.GT.AND P6, PT, R0, 0x111, P1 ;  /* 0x000001110000780c */ /* 0x000fc40000fc4270 */
[C---:B------:R-:W-:Y:S02]  /*444c0*/  ISETP.GT.AND P0, PT, R0.reuse, 0x110, P4 ;  /* 0x000001100000780c */ /* 0x040fe40002704270 */
[----:B------:R-:W-:Y:S01]  /*444d0*/  ISETP.GT.AND P5, PT, R0, 0x111, P4 ;  /* 0x000001110000780c */ /* 0x000fe200027a4270 */
[-C--:B--2---:R-:W-:Y:S01]  /*444e0*/  FMUL R12, R12, R2.reuse ;  /* 0x000000020c0c7220 */ /* 0x084fe20000400000 */
[----:B---3--:R-:W-:-:S04]  /*444f0*/  FMUL R3, R3, R2 ;  /* 0x0000000203037220 */ /* 0x008fc80000400000 */
[----:B------:R-:W-:Y:S02]  /*44500*/  F2FP.BF16.F32.PACK_AB R12, RZ, R12 ;  /* 0x0000000cff0c723e */ /* 0x000fe400000010ff */
[----:B------:R-:W-:-:S04]  /*44510*/  F2FP.BF16.F32.PACK_AB R3, RZ, R3 ;  /* 0x00000003ff03723e */ /* 0x000fc800000010ff */
[----:B------:R-:W-:Y:S01]  /*44520*/  PRMT R14, R3, 0x7610, R14 ;  /* 0x00007610030e7816 */ /* 0x000fe2000000000e */
[----:B-----5:R-:W-:Y:S01]  /*44530*/  FMUL R13, R13, R2 ;  /* 0x000000020d0d7220 */ /* 0x020fe20000400000 */
[----:B------:R0:W-:Y:S04]  /*44540*/  @P6 STG.E.U16 desc[UR36][R10.64+0x222], R12 ;  /* 0x0002220c0a006986 */ /* 0x0001e8000c101524 */
[----:B------:R-:W-:-:S04]  /*44550*/  F2FP.BF16.F32.PACK_AB R3, RZ, R13 ;  /* 0x0000000dff03723e */ /* 0x000fc800000010ff */
[----:B------:R-:W-:Y:S01]  /*44560*/  PRMT R13, R3, 0x7610, R13 ;  /* 0x00007610030d7816 */ /* 0x000fe2000000000d */
[----:B0-----:R-:W2:Y:S04]  /*44570*/  LDL.LU R12, [R1+0x30] ;  /* 0x00003000010c7983 */ /* 0x001ea80000300800 */
[----:B------:R-:W3:Y:S04]  /*44580*/  LDL.LU R3, [R1+0x34] ;  /* 0x0000340001037983 */ /* 0x000ee80000300800 */
[----:B------:R-:W-:Y:S04]  /*44590*/  @P0 STG.E.U16 desc[UR36][R8.64+0x220], R14 ;  /* 0x0002200e08000986 */ /* 0x000fe8000c101524 */
        /* <DEDUP_REMOVED lines=8> */
[----:B------:R-:W-:Y:S02]  /*44620*/  F2FP.BF16.F32.PACK_AB R3, RZ, R3 ;  /* 0x00000003ff03723e */ /* 0x000fe400000010ff */
[----:B------:R-:W-:Y:S02]  /*44630*/  PRMT R14, R12, 0x7610, R14 ;  /* 0x000076100c0e7816 */ /* 0x000fe4000000000e */
[----:B------:R-:W-:Y:S01]  /*44640*/  PRMT R12, R3, 0x7610, R12 ;  /* 0x00007610030c7816 */ /* 0x000fe2000000000c */
[----:B-----5:R-:W-:-:S04]  /*44650*/  FMUL R13, R13, R2 ;  /* 0x000000020d0d7220 */ /* 0x020fc80000400000 */
[----:B------:R0:W-:Y:S01]  /*44660*/  @P0 STG.E.U16 desc[UR36][R10.64+0x232], R12 ;  /* 0x0002320c0a000986 */ /* 0x0001e2000c101524 */
[----:B------:R-:W-:-:S04]  /*44670*/  F2FP.BF16.F32.PACK_AB R3, RZ, R13 ;  /* 0x0000000dff03723e */ /* 0x000fc800000010ff */
[----:B------:R-:W-:Y:S01]  /*44680*/  PRMT R13, R3, 0x7610, R13 ;  /* 0x00007610030d7816 */ /* 0x000fe2000000000d */
[----:B------:R-:W-:Y:S04]  /*44690*/  @P6 STG.E.U16 desc[UR36][R10.64+0x230], R14 ;  /* 0x0002300e0a006986 */ /* 0x000fe8000c101524 */
[----:B0-----:R-:W2:Y:S04]  /*446a0*/  LDL.LU R12, [R1+0x3c] ;  /* 0x00003c00010c7983 */ /* 0x001ea80000300800 */
[----:B------:R-:W3:Y:S04]  /*446b0*/  LDL.LU R3, [R1+0x40] ;  /* 0x0000400001037983 */ /* 0x000ee80000300800 */
[----:B------:R0:W-:Y:S04]  /*446c0*/  @P5 STG.E.U16 desc[UR36][R8.64+0x230], R13 ;  /* 0x0002300d08005986 */ /* 0x0001e8000c101524 */
[----:B0-----:R-:W5:Y:S01]  /*446d0*/  LDL.LU R13, [R1+0x44] ;  /* 0x00004400010d7983 */ /* 0x001f620000300800 */
[----:B--2---:R-:W-:-:S05]  /*446e0*/  FMUL R12, R12, R2 ;  /* 0x000000020c0c7220 */ /* 0x004fca0000400000 */
[----:B------:R-:W-:-:S04]  /*446f0*/  F2FP.BF16.F32.PACK_AB R12, RZ, R12 ;  /* 0x0000000cff0c723e */ /* 0x000fc800000010ff */
[----:B------:R-:W-:Y:S01]  /*44700*/  PRMT R14, R12, 0x7610, R14 ;  /* 0x000076100c0e7816 */ /* 0x000fe2000000000e */
[----:B-----5:R-:W-:-:S05]  /*44710*/  FMUL R13, R13, R2 ;  /* 0x000000020d0d7220 */ /* 0x020fca0000400000 */
[----:B------:R-:W-:Y:S02]  /*44720*/  F2FP.BF16.F32.PACK_AB R12, RZ, R13 ;  /* 0x0000000dff0c723e */ /* 0x000fe400000010ff */
[----:B------:R-:W2:Y:S01]  /*44730*/  LDL.LU R13, [R1+0x48] ;  /* 0x00004800010d7983 */ /* 0x000ea20000300800 */
[C---:B------:R-:W-:Y:S02]  /*44740*/  ISETP.GT.AND P0, PT, R0.reuse, 0x119, P4 ;  /* 0x000001190000780c */ /* 0x040fe40002704270 */
[C---:B------:R-:W-:Y:S02]  /*44750*/  ISETP.GT.AND P6, PT, R0.reuse, 0x120, P1 ;  /* 0x000001200000780c */ /* 0x040fe40000fc4270 */
[----:B------:R-:W-:Y:S01]  /*44760*/  ISETP.GT.AND P5, PT, R0, 0x121, P1 ;  /* 0x000001210000780c */ /* 0x000fe20000fa4270 */
[----:B---3--:R-:W-:-:S05]  /*44770*/  FMUL R3, R3, R2 ;  /* 0x0000000203037220 */ /* 0x008fca0000400000 */
[----:B------:R-:W-:-:S03]  /*44780*/  F2FP.BF16.F32.PACK_AB R3, RZ, R3 ;  /* 0x00000003ff03723e */ /* 0x000fc600000010ff */
[----:B------:R-:W-:Y:S04]  /*44790*/  @P0 STG.E.U16 desc[UR36][R8.64+0x232], R14 ;  /* 0x0002320e08000986 */ /* 0x000fe8000c101524 */
[----:B------:R0:W-:Y:S04]  /*447a0*/  @P6 STG.E.U16 desc[UR36][R10.64+0x240], R3 ;  /* 0x000240030a006986 */ /* 0x0001e8000c101524 */
[----:B------:R1:W-:Y:S04]  /*447b0*/  @P5 STG.E.U16 desc[UR36][R10.64+0x242], R12 ;  /* 0x0002420c0a005986 */ /* 0x0003e8000c101524 */
[----:B0-----:R-:W3:Y:S01]  /*447c0*/  LDL.LU R3, [R1+0x4c] ;  /* 0x00004c0001037983 */ /* 0x001ee20000300800 */
[----:B--2---:R-:W-:-:S05]  /*447d0*/  FMUL R13, R13, R2 ;  /* 0x000000020d0d7220 */ /* 0x004fca0000400000 */
[----:B-1----:R-:W-:Y:S02]  /*447e0*/  F2FP.BF16.F32.PACK_AB R12, RZ, R13 ;  /* 0x0000000dff0c723e */ /* 0x002fe400000010ff */
[----:B------:R-:W2:Y:S02]  /*447f0*/  LDL.LU R13, [R1+0x50] ;  /* 0x00005000010d7983 */ /* 0x000ea40000300800 */
[----:B------:R-:W-:Y:S02]  /*44800*/  PRMT R14, R12, 0x7610, R14 ;  /* 0x000076100c0e7816 */ /* 0x000fe4000000000e */
[----:B------:R-:W-:Y:S01]  /*44810*/  ISETP.GT.AND P0, PT, R0, 0x120, P4 ;  /* 0x000001200000780c */ /* 0x000fe20002704270 */
[----:B--2---:R-:W-:-:S05]  /*44820*/  FMUL R13, R13, R2 ;  /* 0x000000020d0d7220 */ /* 0x004fca0000400000 */
[----:B------:R-:W-:-:S04]  /*44830*/  F2FP.BF16.F32.PACK_AB R12, RZ, R13 ;  /* 0x0000000dff0c723e */ /* 0x000fc800000010ff */
[----:B------:R-:W-:Y:S02]  /*44840*/  PRMT R13, R12, 0x7610, R13 ;  /* 0x000076100c0d7816 */ /* 0x000fe4000000000d */
[----:B------:R-:W2:Y:S01]  /*44850*/  LDL.LU R12, [R1+0x58] ;  /* 0x00005800010c7983 */ /* 0x000ea20000300800 */
[C---:B------:R-:W-:Y:S01]  /*44860*/  ISETP.GT.AND P6, PT, R0.reuse, 0x121, P4 ;  /* 0x000001210000780c */ /* 0x040fe200027c4270 */
[----:B---3--:R-:W-:Y:S01]  /*44870*/  FMUL R3, R3, R2 ;  /* 0x0000000203037220 */ /* 0x008fe20000400000 */
[----:B------:R-:W-:-:S04]  /*44880*/  ISETP.GT.AND P5, PT, R0, 0x128, P1 ;  /* 0x000001280000780c */ /* 0x000fc80000fa4270 */
[----:B------:R-:W-:Y:S01]  /*44890*/  F2FP.BF16.F32.PACK_AB R3, RZ, R3 ;  /* 0x00000003ff03723e */ /* 0x000fe200000010ff */
[----:B------:R-:W-:Y:S06]  /*448a0*/  @P0 STG.E.U16 desc[UR36][R8.64+0x240], R14 ;  /* 0x0002400e08000986 */ /* 0x000fec000c101524 */
[----:B------:R0:W-:Y:S04]  /*448b0*/  @P6 STG.E.U16 desc[UR36][R8.64+0x242], R3 ;  /* 0x0002420308006986 */ /* 0x0001e8000c101524 */
[----:B------:R1:W-:Y:S04]  /*448c0*/  @P5 STG.E.U16 desc[UR36][R10.64+0x250], R13 ;  /* 0x0002500d0a005986 */ /* 0x0003e8000c101524 */
[----:B0-----:R-:W3:Y:S04]  /*448d0*/  LDL.LU R3, [R1+0x54] ;  /* 0x0000540001037983 */ /* 0x001ee80000300800 */
[----:B-1----:R-:W5:Y:S01]  /*448e0*/  LDL.LU R13, [R1+0x5c] ;  /* 0x00005c00010d7983 */ /* 0x002f620000300800 */
[----:B--2---:R-:W-:-:S05]  /*448f0*/  FMUL R12, R12, R2 ;  /* 0x000000020c0c7220 */ /* 0x004fca0000400000 */
[----:B------:R-:W-:-:S04]  /*44900*/  F2FP.BF16.F32.PACK_AB R12, RZ, R12 ;  /* 0x0000000cff0c723e */ /* 0x000fc800000010ff */
[----:B------:R-:W-:Y:S02]  /*44910*/  PRMT R15, R12, 0x7610, R15 ;  /* 0x000076100c0f7816 */ /* 0x000fe4000000000f */
[----:B------:R-:W2:Y:S01]  /*44920*/  LDL.LU R12, [R1+0x60] ;  /* 0x00006000010c7983 */ /* 0x000ea20000300800 */
[C---:B------:R-:W-:Y:S02]  /*44930*/  ISETP.GT.AND P6, PT, R0.reuse, 0x129, P1 ;  /* 0x000001290000780c */ /* 0x040fe40000fc4270 */
[C---:B------:R-:W-:Y:S02]  /*44940*/  ISETP.GT.AND P0, PT, R0.reuse, 0x128, P4 ;  /* 0x000001280000780c */ /* 0x040fe40002704270 */
[----:B------:R-:W-:Y:S01]  /*44950*/  ISETP.GT.AND P5, PT, R0, 0x129, P4 ;  /* 0x000001290000780c */ /* 0x000fe200027a4270 */
[-C--:B---3--:R-:W-:Y:S01]  /*44960*/  FMUL R3, R3, R2.reuse ;  /* 0x0000000203037220 */ /* 0x088fe20000400000 */
[----:B-----5:R-:W-:-:S04]  /*44970*/  FMUL R13, R13, R2 ;  /* 0x000000020d0d7220 */ /* 0x020fc80000400000 */
[----:B------:R-:W-:-:S04]  /*44980*/  F2FP.BF16.F32.PACK_AB R3, RZ, R3 ;  /* 0x00000003ff03723e */ /* 0x000fc800000010ff */
[----:B------:R-:W-:Y:S02]  /*44990*/  PRMT R14, R3, 0x7610, R14 ;  /* 0x00007610030e7816 */ /* 0x000fe4000000000e */
[----:B------:R-:W-:-:S03]  /*449a0*/  F2FP.BF16.F32.PACK_AB R3, RZ, R13 ;  /* 0x0000000dff03723e */ /* 0x000fc600000010ff */
[----:B------:R-:W-:Y:S01]  /*449b0*/  @P6 STG.E.U16 desc[UR36][R10.64+0x252], R14 ;  /* 0x0002520e0a006986 */ /* 0x000fe2000c101524 */
[----:B------:R-:W-:-:S03]  /*449c0*/  PRMT R13, R3, 0x7610, R13 ;  /* 0x00007610030d7816 */ /* 0x000fc6000000000d */
[----:B------:R0:W-:Y:S04]  /*449d0*/  @P0 STG.E.U16 desc[UR36][R8.64+0x250], R15 ;  /* 0x0002500f08000986 */ /* 0x0001e8000c101524 */
[----:B------:R1:W-:Y:S04]  /*449e0*/  @P5 STG.E.U16 desc[UR36][R8.64+0x252], R13 ;  /* 0x0002520d08005986 */ /* 0x0003e8000c101524 */
[----:B0-----:R-:W3:Y:S01]  /*449f0*/  LDL.LU R15, [R1+0x98] ;  /* 0x00009800010f7983 */ /* 0x001ee20000300800 */
[----:B--2---:R-:W-:-:S05]  /*44a00*/  FMUL R12, R12, R2 ;  /* 0x000000020c0c7220 */ /* 0x004fca0000400000 */
[----:B------:R-:W-:Y:S02]  /*44a10*/  F2FP.BF16.F32.PACK_AB R3, RZ, R12 ;  /* 0x0000000cff03723e */ /* 0x000fe400000010ff */
[----:B------:R-:W2:Y:S04]  /*44a20*/  LDL.LU R12, [R1+0x64] ;  /* 0x00006400010c7983 */ /* 0x000ea80000300800 */
[----:B-1----:R-:W5:Y:S01]  /*44a30*/  LDL.LU R13, [R1+0x68] ;  /* 0x00006800010d7983 */ /* 0x002f620000300800 */
[----:B------:R-:W-:Y:S01]  /*44a40*/  PRMT R14, R3, 0x7610, R14 ;  /* 0x00007610030e7816 */ /* 0x000fe2000000000e */
[-C--:B--2---:R-:W-:Y:S01]  /*44a50*/  FMUL R12, R12, R2.reuse ;  /* 0x000000020c0c7220 */ /* 0x084fe20000400000 */
[----:B-----5:R-:W-:-:S04]  /*44a60*/  FMUL R13, R13, R2 ;  /* 0x000000020d0d7220 */ /* 0x020fc80000400000 */
[----:B------:R-:W-:Y:S02]  /*44a70*/  F2FP.BF16.F32.PACK_AB R12, RZ, R12 ;  /* 0x0000000cff0c723e */ /* 0x000fe400000010ff */
[----:B------:R-:W-:Y:S02]  /*44a80*/  F2FP.BF16.F32.PACK_AB R3, RZ, R13 ;  /* 0x0000000dff03723e */ /* 0x000fe400000010ff */
[----:B------:R-:W-:Y:S02]  /*44a90*/  PRMT R13, R12, 0x7610, R13 ;  /* 0x000076100c0d7816 */ /* 0x000fe4000000000d */
[----:B------:R-:W2:Y:S01]  /*44aa0*/  LDL.LU R12, [R1+0x6c] ;  /* 0x00006c00010c7983 */ /* 0x000ea20000300800 */
[C---:B------:R-:W-:Y:S02]  /*44ab0*/  ISETP.GT.AND P0, PT, R0.reuse, 0x130, P1 ;  /* 0x000001300000780c */ /* 0x040fe40000f04270 */
[----:B------:R-:W-:-:S11]  /*44ac0*/  ISETP.GT.AND P6, PT, R0, 0x131, P1 ;  /* 0x000001310000780c */ /* 0x000fd60000fc4270 */
[----:B------:R0:W-:Y:S04]  /*44ad0*/  @P0 STG.E.U16 desc[UR36][R10.64+0x260], R14 ;  /* 0x0002600e0a000986 */ /* 0x0001e8000c101524 */
[----:B------:R1:W-:Y:S01]  /*44ae0*/  @P6 STG.E.U16 desc[UR36][R10.64+0x262], R13 ;  /* 0x0002620d0a006986 */ /* 0x0003e2000c101524 */
[----:B0-----:R-:W-:-:S03]  /*44af0*/  PRMT R14, R3, 0x7610, R14 ;  /* 0x00007610030e7816 */ /* 0x001fc6000000000e */
[----:B-1----:R-:W5:Y:S01]  /*44b00*/  LDL.LU R13, [R1+0x74] ;  /* 0x00007400010d7983 */ /* 0x002f620000300800 */
[----:B--2---:R-:W-:-:S05]  /*44b10*/  FMUL R12, R12, R2 ;  /* 0x000000020c0c7220 */ /* 0x004fca0000400000 */
[----:B------:R-:W-:Y:S02]  /*44b20*/  F2FP.BF16.F32.PACK_AB R3, RZ, R12 ;  /* 0x0000000cff03723e */ /* 0x000fe400000010ff */
[----:B------:R-:W2:Y:S01]  /*44b30*/  LDL.LU R12, [R1+0x70] ;  /* 0x00007000010c7983 */ /* 0x000ea20000300800 */
[C---:B------:R-:W-:Y:S02]  /*44b40*/  ISETP.GT.AND P5, PT, R0.reuse, 0x130, P4 ;  /* 0x000001300000780c */ /* 0x040fe400027a4270 */
[C---:B------:R-:W-:Y:S02]  /*44b50*/  ISETP.GT.AND P0, PT, R0.reuse, 0x131, P4 ;  /* 0x000001310000780c */ /* 0x040fe40002704270 */
[----:B------:R-:W-:-:S09]  /*44b60*/  ISETP.GT.AND P6, PT, R0, 0x138, P1 ;  /* 0x000001380000780c */ /* 0x000fd20000fc4270 */
[----:B------:R0:W-:Y:S01]  /*44b70*/  @P5 STG.E.U16 desc[UR36][R8.64+0x260], R14 ;  /* 0x0002600e08005986 */ /* 0x0001e2000c101524 */
[----:B------:R-:W-:Y:S01]  /*44b80*/  ISETP.GT.AND P5, PT, R0, 0x139, P1 ;  /* 0x000001390000780c */ /* 0x000fe20000fa4270 */
[----:B-----5:R-:W-:Y:S01]  /*44b90*/  FMUL R13, R13, R2 ;  /* 0x000000020d0d7220 */ /* 0x020fe20000400000 */
[----:B0-----:R-:W-:-:S04]  /*44ba0*/  PRMT R14, R3, 0x7610, R14 ;  /* 0x00007610030e7816 */ /* 0x001fc8000000000e */
[----:B------:R-:W-:Y:S01]  /*44bb0*/  F2FP.BF16.F32.PACK_AB R3, RZ, R13 ;  /* 0x0000000dff03723e */ /* 0x000fe200000010ff */
[----:B------:R-:W-:Y:S01]  /*44bc0*/  @P0 STG.E.U16 desc[UR36][R8.64+0x262], R14 ;  /* 0x0002620e08000986 */ /* 0x000fe2000c101524 */
[----:B--2---:R-:W-:-:S05]  /*44bd0*/  FMUL R12, R12, R2 ;  /* 0x000000020c0c7220 */ /* 0x004fca0000400000 */
[----:B------:R-:W-:-:S04]  /*44be0*/  F2FP.BF16.F32.PACK_AB R12, RZ, R12 ;  /* 0x0000000cff0c723e */ /* 0x000fc800000010ff */
[----:B------:R-:W-:Y:S02]  /*44bf0*/  PRMT R13, R12, 0x7610, R13 ;  /* 0x000076100c0d7816 */ /* 0x000fe4000000000d */
[----:B------:R-:W-:Y:S02]  /*44c00*/  PRMT R12, R3, 0x7610, R12 ;  /* 0x00007610030c7816 */ /* 0x000fe4000000000c */
[----:B------:R-:W2:Y:S04]  /*44c10*/  LDL.LU R3, [R1+0x78] ;  /* 0x0000780001037983 */ /* 0x000ea80000300800 */
[----:B------:R0:W-:Y:S04]  /*44c20*/  @P6 STG.E.U16 desc[UR36][R10.64+0x270], R13 ;  /* 0x0002700d0a006986 */ /* 0x0001e8000c101524 */
[----:B------:R1:W-:Y:S04]  /*44c30*/  @P5 STG.E.U16 desc[UR36][R10.64+0x272], R12 ;  /* 0x0002720c0a005986 */ /* 0x0003e8000c101524 */
[----:B0-----:R-:W5:Y:S04]  /*44c40*/  LDL.LU R13, [R1+0x80] ;  /* 0x00008000010d7983 */ /* 0x001f680000300800 */
[----:B-1----:R-:W4:Y:S01]  /*44c50*/  LDL.LU R12, [R1+0x7c] ;  /* 0x00007c00010c7983 */ /* 0x002f220000300800 */
[----:B------:R-:W-:-:S02]  /*44c60*/  ISETP.GT.AND P0, PT, R0, 0x138, P4 ;  /* 0x000001380000780c */ /* 0x000fc40002704270 */
[C---:B------:R-:W-:Y:S02]  /*44c70*/  ISETP.GT.AND P6, PT, R0.reuse, 0x139, P4 ;  /* 0x000001390000780c */ /* 0x040fe400027c4270 */
[----:B------:R-:W-:Y:S01]  /*44c80*/  ISETP.GT.AND P5, PT, R0, 0x140, P1 ;  /* 0x000001400000780c */ /* 0x000fe20000fa4270 */
[----:B--2---:R-:W-:-:S05]  /*44c90*/  FMUL R3, R3, R2 ;  /* 0x0000000203037220 */ /* 0x004fca0000400000 */
[----:B------:R-:W-:-:S04]  /*44ca0*/  F2FP.BF16.F32.PACK_AB R3, RZ, R3 ;  /* 0x00000003ff03723e */ /* 0x000fc800000010ff */
[----:B------:R-:W-:Y:S01]  /*44cb0*/  PRMT R14, R3, 0x7610, R14 ;  /* 0x00007610030e7816 */ /* 0x000fe2000000000e */
[-C--:B-----5:R-:W-:Y:S01]  /*44cc0*/  FMUL R13, R13, R2.reuse ;  /* 0x000000020d0d7220 */ /* 0x0a0fe20000400000 */
[----:B----4-:R-:W-:-:S04]  /*44cd0*/  FMUL R12, R12, R2 ;  /* 0x000000020c0c7220 */ /* 0x010fc80000400000 */
[----:B------:R-:W-:Y:S02]  /*44ce0*/  F2FP.BF16.F32.PACK_AB R3, RZ, R13 ;  /* 0x0000000dff03723e */ /* 0x000fe400000010ff */
[----:B------:R-:W-:-:S04]  /*44cf0*/  F2FP.BF16.F32.PACK_AB R12, RZ, R12 ;  /* 0x0000000cff0c723e */ /* 0x000fc800000010ff */
[----:B------:R-:W-:Y:S01]  /*44d00*/  PRMT R13, R12, 0x7610, R13 ;  /* 0x000076100c0d7816 */ /* 0x000fe2000000000d */
[----:B------:R-:W-:Y:S04]  /*44d10*/  @P0 STG.E.U16 desc[UR36][R8.64+0x270], R14 ;  /* 0x0002700e08000986 */ /* 0x000fe8000c101524 */
[----:B------:R-:W2:Y:S04]  /*44d20*/  LDL.LU R12, [R1+0x84] ;  /* 0x00008400010c7983 */ /* 0x000ea80000300800 */
[----:B------:R0:W-:Y:S04]  /*44d30*/  @P6 STG.E.U16 desc[UR36][R8.64+0x272], R13 ;  /* 0x0002720d08006986 */ /* 0x0001e8000c101524 */
[----:B------:R1:W-:Y:S04]  /*44d40*/  @P5 STG.E.U16 desc[UR36][R10.64+0x280], R3 ;  /* 0x000280030a005986 */ /* 0x0003e8000c101524 */
[----:B0-----:R-:W4:Y:S04]  /*44d50*/  LDL.LU R13, [R1+0x8c] ;  /* 0x00008c00010d7983 */ /* 0x001f280000300800 */
[----:B-1----:R-:W5:Y:S01]  /*44d60*/  LDL.LU R3, [R1+0x88] ;  /* 0x0000880001037983 */ /* 0x002f620000300800 */
[----:B------:R-:W-:-:S02]  /*44d70*/  ISETP.GT.AND P0, PT, R0, 0x141, P1 ;  /* 0x000001410000780c */ /* 0x000fc40000f04270 */
[----:B------:R-:W-:Y:S01]  /*44d80*/  ISETP.GT.AND P6, PT, R0, 0x140, P4 ;  /* 0x000001400000780c */ /* 0x000fe200027c4270 */
[----:B--2---:R-:W-:-:S05]  /*44d90*/  FMUL R12, R12, R2 ;  /* 0x000000020c0c7220 */ /* 0x004fca0000400000 */
[----:B------:R-:W-:Y:S01]  /*44da0*/  F2FP.BF16.F32.PACK_AB R12, RZ, R12 ;  /* 0x0000000cff0c723e */ /* 0x000fe200000010ff */
[-C--:B----4-:R-:W-:Y:S01]  /*44db0*/  FMUL R13, R13, R2.reuse ;  /* 0x000000020d0d7220 */ /* 0x090fe20000400000 */
[----:B-----5:R-:W-:-:S04]  /*44dc0*/  FMUL R3, R3, R2 ;  /* 0x0000000203037220 */ /* 0x020fc80000400000 */
[----:B------:R-:W-:Y:S01]  /*44dd0*/  F2FP.BF16.F32.PACK_AB R14, RZ, R13 ;  /* 0x0000000dff0e723e */ /* 0x000fe200000010ff */
[----:B------:R0:W-:Y:S01]  /*44de0*/  @P0 STG.E.U16 desc[UR36][R10.64+0x282], R12 ;  /* 0x0002820c0a000986 */ /* 0x0001e2000c101524 */
[----:B------:R-:W-:-:S03]  /*44df0*/  F2FP.BF16.F32.PACK_AB R3, RZ, R3 ;  /* 0x00000003ff03723e */ /* 0x000fc600000010ff */
[----:B------:R-:W2:Y:S01]  /*44e00*/  LDL.LU R13, [R1+0x90] ;  /* 0x00009000010d7983 */ /* 0x000ea20000300800 */
[----:B0-----:R-:W-:Y:S02]  /*44e10*/  PRMT R12, R3, 0x7610, R12 ;  /* 0x00007610030c7816 */ /* 0x001fe4000000000c */
[----:B------:R-:W-:Y:S02]  /*44e20*/  PRMT R3, R14, 0x7610, R3 ;  /* 0x000076100e037816 */ /* 0x000fe40000000003 */
[----:B------:R-:W4:Y:S04]  /*44e30*/  LDL.LU R14, [R1+0x94] ;  /* 0x00009400010e7983 */ /* 0x000f280000300800 */
[----:B------:R0:W-:Y:S04]  /*44e40*/  @P6 STG.E.U16 desc[UR36][R8.64+0x280], R12 ;  /* 0x0002800c08006986 */ /* 0x0001e8000c101524 */
[----:B0-----:R-:W5:Y:S01]  /*44e50*/  LDL.LU R12, [R1+0x9c] ;  /* 0x00009c00010c7983 */ /* 0x001f620000300800 */
[----:B------:R-:W-:-:S02]  /*44e60*/  ISETP.GT.AND P5, PT, R0, 0x141, P4 ;  /* 0x000001410000780c */ /* 0x000fc400027a4270 */
[----:B------:R-:W-:-:S11]  /*44e70*/  ISETP.GT.AND P0, PT, R0, 0x148, P1 ;  /* 0x000001480000780c */ /* 0x000fd60000f04270 */
[----:B------:R-:W-:Y:S01]  /*44e80*/  @P5 STG.E.U16 desc[UR36][R8.64+0x282], R3 ;  /* 0x0002820308005986 */ /* 0x000fe2000c101524 */
[----:B--2---:R-:W-:-:S05]  /*44e90*/  FMUL R13, R13, R2 ;  /* 0x000000020d0d7220 */ /* 0x004fca0000400000 */
[----:B------:R-:W-:Y:S01]  /*44ea0*/  F2FP.BF16.F32.PACK_AB R13, RZ, R13 ;  /* 0x0000000dff0d723e */ /* 0x000fe200000010ff */
[----:B----4-:R-:W-:-:S04]  /*44eb0*/  FMUL R14, R14, R2 ;  /* 0x000000020e0e7220 */ /* 0x010fc80000400000 */
[----:B------:R0:W-:Y:S01]  /*44ec0*/  @P0 STG.E.U16 desc[UR36][R10.64+0x290], R13 ;  /* 0x0002900d0a000986 */ /* 0x0001e2000c101524 */
[----:B------:R-:W-:-:S04]  /*44ed0*/  F2FP.BF16.F32.PACK_AB R14, RZ, R14 ;  /* 0x0000000eff0e723e */ /* 0x000fc800000010ff */
[----:B------:R-:W-:Y:S01]  /*44ee0*/  PRMT R17, R14, 0x7610, R17 ;  /* 0x000076100e117816 */ /* 0x000fe20000000011 */
[----:B0-----:R-:W2:Y:S01]  /*44ef0*/  LDL.LU R13, [R1+0xa4] ;  /* 0x0000a400010d7983 */ /* 0x001ea20000300800 */
[----:B-----5:R-:W-:-:S05]  /*44f00*/  FMUL R12, R12, R2 ;  /* 0x000000020c0c7220 */ /* 0x020fca0000400000 */
[----:B------:R-:W-:Y:S02]  /*44f10*/  F2FP.BF16.F32.PACK_AB R14, RZ, R12 ;  /* 0x0000000cff0e723e */ /* 0x000fe400000010ff */
[----:B------:R-:W4:Y:S01]  /*44f20*/  LDL.LU R12, [R1+0xa0] ;  /* 0x0000a000010c7983 */ /* 0x000f220000300800 */
[C---:B------:R-:W-:Y:S01]  /*44f30*/  ISETP.GT.AND P6, PT, R0.reuse, 0x149, P1 ;  /* 0x000001490000780c */ /* 0x040fe20000fc4270 */
[----:B---3--:R-:W-:Y:S01]  /*44f40*/  FMUL R15, R15, R2 ;  /* 0x000000020f0f7220 */ /* 0x008fe20000400000 */
[----:B------:R-:W-:-:S04]  /*44f50*/  ISETP.GT.AND P5, PT, R0, 0x148, P4 ;  /* 0x000001480000780c */ /* 0x000fc800027a4270 */
[----:B------:R-:W-:-:S04]  /*44f60*/  F2FP.BF16.F32.PACK_AB R15, RZ, R15 ;  /* 0x0000000fff0f723e */ /* 0x000fc800000010ff */
[----:B------:R-:W-:Y:S02]  /*44f70*/  PRMT R3, R15, 0x7610, R3 ;  /* 0x000076100f037816 */ /* 0x000fe40000000003 */
[C---:B------:R-:W-:Y:S01]  /*44f80*/  ISETP.GT.AND P0, PT, R0.reuse, 0x149, P4 ;  /* 0x000001490000780c */ /* 0x040fe20002704270 */
[----:B------:R-:W-:Y:S01]  /*44f90*/  @P6 STG.E.U16 desc[UR36][R10.64+0x292], R17 ;  /* 0x000292110a006986 */ /* 0x000fe2000c101524 */
[----:B------:R-:W-:-:S03]  /*44fa0*/  ISETP.GT.AND P6, PT, R0, 0x150, P1 ;  /* 0x000001500000780c */ /* 0x000fc60000fc4270 */
[----:B------:R0:W-:Y:S01]  /*44fb0*/  @P5 STG.E.U16 desc[UR36][R8.64+0x290], R3 ;  /* 0x0002900308005986 */ /* 0x0001e2000c101524 */
[----:B------:R-:W-:Y:S02]  /*44fc0*/  ISETP.GT.AND P5, PT, R0, 0x151, P1 ;  /* 0x000001510000780c */ /* 0x000fe40000fa4270 */
[----:B------:R-:W-:Y:S01]  /*44fd0*/  PRMT R15, R14, 0x7610, R15 ;  /* 0x000076100e0f7816 */ /* 0x000fe2000000000f */
[----:B0-----:R-:W-:-:S04]  /*44fe0*/  FMUL R3, R218, R2 ;  /* 0x00000002da037220 */ /* 0x001fc80000400000 */
[----:B------:R-:W-:Y:S01]  /*44ff0*/  @P0 STG.E.U16 desc[UR36][R8.64+0x292], R15 ;  /* 0x0002920f08000986 */ /* 0x000fe2000c101524 */
[----:B------:R-:W-:Y:S01]  /*45000*/  ISETP.GT.AND P0, PT, R0, 0x150, P4 ;  /* 0x000001500000780c */ /* 0x000fe20002704270 */
[----:B--2---:R-:W-:-:S05]  /*45010*/  FMUL R13, R13, R2 ;  /* 0x000000020d0d7220 */ /* 0x004fca0000400000 */
[----:B------:R-:W-:Y:S01]  /*45020*/  F2FP.BF16.F32.PACK_AB R13, RZ, R13 ;  /* 0x0000000dff0d723e */ /* 0x000fe200000010ff */
[----:B----4-:R-:W-:-:S03]  /*45030*/  FMUL R12, R12, R2 ;  /* 0x000000020c0c7220 */ /* 0x010fc60000400000 */
[----:B------:R-:W-:Y:S02]  /*45040*/  PRMT R17, R13, 0x7610, R17 ;  /* 0x000076100d117816 */ /* 0x000fe40000000011 */
[----:B------:R-:W-:Y:S01]  /*45050*/  F2FP.BF16.F32.PACK_AB R14, RZ, R12 ;  /* 0x0000000cff0e723e */ /* 0x000fe200000010ff */
[-C--:B------:R-:W-:Y:S01]  /*45060*/  FMUL R12, R19, R2.reuse ;  /* 0x00000002130c7220 */ /* 0x080fe20000400000 */
[----:B------:R-:W-:Y:S01]  /*45070*/  F2FP.BF16.F32.PACK_AB R13, RZ, R3 ;  /* 0x00000003ff0d723e */ /* 0x000fe200000010ff */
[----:B------:R-:W-:Y:S01]  /*45080*/  FMUL R3, R217, R2 ;  /* 0x00000002d9037220 */ /* 0x000fe20000400000 */
[----:B------:R-:W-:Y:S02]  /*45090*/  @P5 STG.E.U16 desc[UR36][R10.64+0x2a2], R17 ;  /* 0x0002a2110a005986 */ /* 0x000fe4000c101524 */
[----:B------:R-:W-:Y:S02]  /*450a0*/  F2FP.BF16.F32.PACK_AB R12, RZ, R12 ;  /* 0x0000000cff0c723e */ /* 0x000fe400000010ff */
[----:B------:R0:W-:Y:S01]  /*450b0*/  @P6 STG.E.U16 desc[UR36][R10.64+0x2a0], R14 ;  /* 0x0002a00e0a006986 */ /* 0x0001e2000c101524 */
[----:B------:R-:W-:-:S02]  /*450c0*/  ISETP.GT.AND P5, PT, R0, 0x151, P4 ;  /* 0x000001510000780c */ /* 0x000fc400027a4270 */
[----:B------:R-:W-:Y:S01]  /*450d0*/  PRMT R18, R12, 0x7610, R18 ;  /* 0x000076100c127816 */ /* 0x000fe20000000012 */
[-C--:B------:R-:W-:Y:S01]  /*450e0*/  FMUL R12, R216, R2.reuse ;  /* 0x00000002d80c7220 */ /* 0x080fe20000400000 */
[----:B------:R-:W-:Y:S02]  /*450f0*/  ISETP.GT.AND P6, PT, R0, 0x158, P1 ;  /* 0x000001580000780c */ /* 0x000fe40000fc4270 */
[----:B0-----:R-:W-:Y:S02]  /*45100*/  PRMT R14, R13, 0x7610, R14 ;  /* 0x000076100d0e7816 */ /* 0x001fe4000000000e */
[----:B------:R-:W-:Y:S01]  /*45110*/  F2FP.BF16.F32.PACK_AB R13, RZ, R3 ;  /* 0x00000003ff0d723e */ /* 0x000fe200000010ff */
[----:B------:R-:W-:Y:S01]  /*45120*/  FMUL R3, R215, R2 ;  /* 0x00000002d7037220 */ /* 0x000fe20000400000 */
[----:B------:R-:W-:Y:S02]  /*45130*/  F2FP.BF16.F32.PACK_AB R12, RZ, R12 ;  /* 0x0000000cff0c723e */ /* 0x000fe400000010ff */
[----:B------:R-:W-:-:S02]  /*45140*/  PRMT R17, R13, 0x7610, R17 ;  /* 0x000076100d117816 */ /* 0x000fc40000000011 */
[----:B------:R-:W-:Y:S01]  /*45150*/  F2FP.BF16.F32.PACK_AB R13, RZ, R3 ;  /* 0x00000003ff0d723e */ /* 0x000fe200000010ff */
[-C--:B------:R-:W-:Y:S01]  /*45160*/  FMUL R3, R212, R2.reuse ;  /* 0x00000002d4037220 */ /* 0x080fe20000400000 */
[----:B------:R-:W-:Y:S01]  /*45170*/  PRMT R15, R12, 0x7610, R15 ;  /* 0x000076100c0f7816 */ /* 0x000fe2000000000f */
[----:B------:R-:W-:Y:S01]  /*45180*/  @P0 STG.E.U16 desc[UR36][R8.64+0x2a0], R18 ;  /* 0x0002a01208000986 */ /* 0x000fe2000c101524 */
[C---:B------:R-:W-:Y:S02]  /*45190*/  ISETP.GT.AND P0, PT, R0.reuse, 0x159, P1 ;  /* 0x000001590000780c */ /* 0x040fe40000f04270 */
[----:B------:R-:W-:Y:S01]  /*451a0*/  F2FP.BF16.F32.PACK_AB R3, RZ, R3 ;  /* 0x00000003ff03723e */ /* 0x000fe200000010ff */
[----:B------:R-:W-:Y:S01]  /*451b0*/  @P5 STG.E.U16 desc[UR36][R8.64+0x2a2], R14 ;  /* 0x0002a20e08005986 */ /* 0x000fe2000c101524 */
[----:B------:R-:W-:Y:S01]  /*451c0*/  ISETP.GT.AND P5, PT, R0, 0x158, P4 ;  /* 0x000001580000780c */ /* 0x000fe200027a4270 */
[----:B------:R-:W-:Y:S02]  /*451d0*/  FMUL R12, R214, R2 ;  /* 0x00000002d60c7220 */ /* 0x000fe40000400000 */
[----:B------:R0:W-:Y:S01]  /*451e0*/  @P6 STG.E.U16 desc[UR36][R10.64+0x2b0], R15 ;  /* 0x0002b00f0a006986 */ /* 0x0001e2000c101524 */
[----:B------:R-:W-:-:S02]  /*451f0*/  ISETP.GT.AND P6, PT, R0, 0x159, P4 ;  /* 0x000001590000780c */ /* 0x000fc400027c4270 */
[----:B------:R-:W-:Y:S02]  /*45200*/  F2FP.BF16.F32.PACK_AB R12, RZ, R12 ;  /* 0x0000000cff0c723e */ /* 0x000fe400000010ff */
[----:B0-----:R-:W-:Y:S01]  /*45210*/  PRMT R15, R3, 0x7610, R15 ;  /* 0x00007610030f7816 */ /* 0x001fe2000000000f */
[-C--:B------:R-:W-:Y:S01]  /*45220*/  FMUL R3, R213, R2.reuse ;  /* 0x00000002d5037220 */ /* 0x080fe20000400000 */
[----:B------:R-:W-:Y:S01]  /*45230*/  PRMT R14, R13, 0x7610, R14 ;  /* 0x000076100d0e7816 */ /* 0x000fe2000000000e */
[----:B------:R-:W-:Y:S03]  /*45240*/  @P0 STG.E.U16 desc[UR36][R10.64+0x2b2], R17 ;  /* 0x0002b2110a000986 */ /* 0x000fe6000c101524 */
[----:B------:R-:W-:Y:S01]  /*45250*/  F2FP.BF16.F32.PACK_AB R13, RZ, R3 ;  /* 0x00000003ff0d723e */ /* 0x000fe200000010ff */
[-C--:B------:R-:W-:Y:S01]  /*45260*/  FMUL R3, R210, R2.reuse ;  /* 0x00000002d2037220 */ /* 0x080fe20000400000 */
[----:B------:R-:W-:Y:S01]  /*45270*/  ISETP.GT.AND P0, PT, R0, 0x160, P1 ;  /* 0x000001600000780c */ /* 0x000fe20000f04270 */
[----:B------:R0:W-:Y:S01]  /*45280*/  @P5 STG.E.U16 desc[UR36][R8.64+0x2b0], R14 ;  /* 0x0002b00e08005986 */ /* 0x0001e2000c101524 */
[----:B------:R-:W-:Y:S01]  /*45290*/  PRMT R18, R12, 0x7610, R18 ;  /* 0x000076100c127816 */ /* 0x000fe20000000012 */
[----:B------:R-:W-:Y:S01]  /*452a0*/  FMUL R12, R211, R2 ;  /* 0x00000002d30c7220 */ /* 0x000fe20000400000 */
[----:B------:R-:W-:-:S03]  /*452b0*/  ISETP.GT.AND P5, PT, R0, 0x160, P4 ;  /* 0x000001600000780c */ /* 0x000fc600027a4270 */
[----:B------:R1:W-:Y:S01]  /*452c0*/  @P6 STG.E.U16 desc[UR36][R8.64+0x2b2], R18 ;  /* 0x0002b21208006986 */ /* 0x0003e2000c101524 */
[----:B------:R-:W-:Y:S02]  /*452d0*/  ISETP.GT.AND P6, PT, R0, 0x161, P1 ;  /* 0x000001610000780c */ /* 0x000fe40000fc4270 */
[----:B0-----:R-:W-:Y:S02]  /*452e0*/  PRMT R14, R13, 0x7610, R14 ;  /* 0x000076100d0e7816 */ /* 0x001fe4000000000e */
[----:B------:R-:W-:Y:S01]  /*452f0*/  F2FP.BF16.F32.PACK_AB R13, RZ, R3 ;  /* 0x00000003ff0d723e */ /* 0x000fe200000010ff */
[----:B------:R-:W-:-:S03]  /*45300*/  FMUL R3, R208, R2 ;  /* 0x00000002d0037220 */ /* 0x000fc60000400000 */
[----:B-1----:R-:W-:Y:S02]  /*45310*/  PRMT R18, R13, 0x7610, R18 ;  /* 0x000076100d127816 */ /* 0x002fe40000000012 */
[----:B------:R-:W-:Y:S01]  /*45320*/  F2FP.BF16.F32.PACK_AB R13, RZ, R3 ;  /* 0x00000003ff0d723e */ /* 0x000fe200000010ff */
[----:B------:R-:W-:Y:S01]  /*45330*/  FMUL R3, R209, R2 ;  /* 0x00000002d1037220 */ /* 0x000fe20000400000 */
[----:B------:R-:W-:Y:S01]  /*45340*/  F2FP.BF16.F32.PACK_AB R12, RZ, R12 ;  /* 0x0000000cff0c723e */ /* 0x000fe200000010ff */
[----:B------:R0:W-:Y:S01]  /*45350*/  @P0 STG.E.U16 desc[UR36][R10.64+0x2c0], R15 ;  /* 0x0002c00f0a000986 */ /* 0x0001e2000c101524 */
[----:B------:R-:W-:Y:S02]  /*45360*/  ISETP.GT.AND P0, PT, R0, 0x161, P4 ;  /* 0x000001610000780c */ /* 0x000fe40002704270 */
[----:B------:R-:W-:Y:S02]  /*45370*/  F2FP.BF16.F32.PACK_AB R3, RZ, R3 ;  /* 0x00000003ff03723e */ /* 0x000fe400000010ff */
[----:B------:R-:W-:Y:S01]  /*45380*/  PRMT R17, R12, 0x7610, R17 ;  /* 0x000076100c117816 */ /* 0x000fe20000000011 */
[----:B------:R1:W-:Y:S01]  /*45390*/  @P6 STG.E.U16 desc[UR36][R10.64+0x2c2], R14 ;  /* 0x0002c20e0a006986 */ /* 0x0003e2000c101524 */
[----:B------:R-:W-:-:S03]  /*453a0*/  ISETP.GT.AND P6, PT, R0, 0x169, P1 ;  /* 0x000001690000780c */ /* 0x000fc60000fc4270 */
[----:B------:R2:W-:Y:S01]  /*453b0*/  @P5 STG.E.U16 desc[UR36][R8.64+0x2c0], R17 ;  /* 0x0002c01108005986 */ /* 0x0005e2000c101524 */
[----:B0-----:R-:W-:Y:S01]  /*453c0*/  PRMT R15, R3, 0x7610, R15 ;  /* 0x00007610030f7816 */ /* 0x001fe2000000000f */
[-C--:B------:R-:W-:Y:S01]  /*453d0*/  FMUL R3, R206, R2.reuse ;  /* 0x00000002ce037220 */ /* 0x080fe20000400000 */
[----:B------:R-:W-:Y:S02]  /*453e0*/  ISETP.GT.AND P5, PT, R0, 0x168, P1 ;  /* 0x000001680000780c */ /* 0x000fe40000fa4270 */
[----:B-1----:R-:W-:Y:S02]  /*453f0*/  PRMT R14, R13, 0x7610, R14 ;  /* 0x000076100d0e7816 */ /* 0x002fe4000000000e */
[----:B------:R-:W-:Y:S01]  /*45400*/  F2FP.BF16.F32.PACK_AB R13, RZ, R3 ;  /* 0x00000003ff0d723e */ /* 0x000fe200000010ff */
[-C--:B------:R-:W-:Y:S01]  /*45410*/  FMUL R3, R204, R2.reuse ;  /* 0x00000002cc037220 */ /* 0x080fe20000400000 */
[----:B------:R-:W-:Y:S01]  /*45420*/  @P0 STG.E.U16 desc[UR36][R8.64+0x2c2], R18 ;  /* 0x0002c21208000986 */ /* 0x000fe2000c101524 */
[----:B------:R-:W-:Y:S01]  /*45430*/  FMUL R12, R207, R2 ;  /* 0x00000002cf0c7220 */ /* 0x000fe20000400000 */
[----:B------:R-:W-:-:S02]  /*45440*/  ISETP.GT.AND P0, PT, R0, 0x168, P4 ;  /* 0x000001680000780c */ /* 0x000fc40002704270 */
[----:B------:R-:W-:Y:S01]  /*45450*/  F2FP.BF16.F32.PACK_AB R3, RZ, R3 ;  /* 0x00000003ff03723e */ /* 0x000fe200000010ff */
[----:B------:R0:W-:Y:S01]  /*45460*/  @P6 STG.E.U16 desc[UR36][R10.64+0x2d2], R15 ;  /* 0x0002d20f0a006986 */ /* 0x0001e2000c101524 */
[----:B------:R-:W-:-:S03]  /*45470*/  F2FP.BF16.F32.PACK_AB R12, RZ, R12 ;  /* 0x0000000cff0c723e */ /* 0x000fc600000010ff */
[----:B------:R1:W-:Y:S01]  /*45480*/  @P5 STG.E.U16 desc[UR36][R10.64+0x2d0], R14 ;  /* 0x0002d00e0a005986 */ /* 0x0003e2000c101524 */
[----:B------:R-:W-:Y:S02]  /*45490*/  ISETP.GT.AND P5, PT, R0, 0x169, P4 ;  /* 0x000001690000780c */ /* 0x000fe400027a4270 */
[----:B--2---:R-:W-:Y:S02]  /*454a0*/  PRMT R17, R12, 0x7610, R17 ;  /* 0x000076100c117816 */ /* 0x004fe40000000011 */
[----:B------:R-:W-:Y:S02]  /*454b0*/  ISETP.GT.AND P6, PT, R0, 0x170, P1 ;  /* 0x000001700000780c */ /* 0x000fe40000fc4270 */
[----:B0-----:R-:W-:Y:S01]  /*454c0*/  PRMT R15, R3, 0x7610, R15 ;  /* 0x00007610030f7816 */ /* 0x001fe2000000000f */
[-C--:B------:R-:W-:Y:S01]  /*454d0*/  FMUL R3, R203, R2.reuse ;  /* 0x00000002cb037220 */ /* 0x080fe20000400000 */
[----:B------:R0:W-:Y:S01]  /*454e0*/  @P0 STG.E.U16 desc[UR36][R8.64+0x2d0], R17 ;  /* 0x0002d01108000986 */ /* 0x0001e2000c101524 */
[----:B-1----:R-:W-:Y:S01]  /*454f0*/  PRMT R14, R13, 0x7610, R14 ;  /* 0x000076100d0e7816 */ /* 0x002fe2000000000e */
[----:B------:R-:W-:-:S02]  /*45500*/  FMUL R12, R205, R2 ;  /* 0x00000002cd0c7220 */ /* 0x000fc40000400000 */
[----:B------:R-:W-:Y:S01]  /*45510*/  F2FP.BF16.F32.PACK_AB R13, RZ, R3 ;  /* 0x00000003ff0d723e */ /* 0x000fe200000010ff */
[----:B------:R-:W-:Y:S01]  /*45520*/  FMUL R3, R202, R2 ;  /* 0x00000002ca037220 */ /* 0x000fe20000400000 */
[----:B------:R-:W-:Y:S02]  /*45530*/  ISETP.GT.AND P0, PT, R0, 0x171, P1 ;  /* 0x000001710000780c */ /* 0x000fe40000f04270 */
[----:B------:R-:W-:Y:S02]  /*45540*/  F2FP.BF16.F32.PACK_AB R12, RZ, R12 ;  /* 0x0000000cff0c723e */ /* 0x000fe400000010ff */
[----:B------:R-:W-:Y:S01]  /*45550*/  F2FP.BF16.F32.PACK_AB R3, RZ, R3 ;  /* 0x00000003ff03723e */ /* 0x000fe200000010ff */
[----:B------:R-:W-:Y:S01]  /*45560*/  @P5 STG.E.U16 desc[UR36][R8.64+0x2d2], R14 ;  /* 0x0002d20e08005986 */ /* 0x000fe2000c101524 */
[----:B0-----:R-:W-:Y:S02]  /*45570*/  PRMT R17, R12, 0x7610, R17 ;  /* 0x000076100c117816 */ /* 0x001fe40000000011 */
[C---:B------:R-:W-:Y:S01]  /*45580*/  ISETP.GT.AND P5, PT, R0.reuse, 0x170, P4 ;  /* 0x000001700000780c */ /* 0x040fe200027a4270 */
[----:B------:R0:W-:Y:S01]  /*45590*/  @P6 STG.E.U16 desc[UR36][R10.64+0x2e0], R15 ;  /* 0x0002e00f0a006986 */ /* 0x0001e2000c101524 */
[----:B------:R-:W-:Y:S01]  /*455a0*/  ISETP.GT.AND P6, PT, R0, 0x171, P4 ;  /* 0x000001710000780c */ /* 0x000fe200027c4270 */
[----:B------:R-:W-:-:S02]  /*455b0*/  FMUL R12, R200, R2 ;  /* 0x00000002c80c7220 */ /* 0x000fc40000400000 */
[----:B------:R1:W-:Y:S01]  /*455c0*/  @P0 STG.E.U16 desc[UR36][R10.64+0x2e2], R17 ;  /* 0x0002e2110a000986 */ /* 0x0003e2000c101524 */
[----:B------:R-:W-:Y:S02]  /*455d0*/  ISETP.GT.AND P0, PT, R0, 0x178, P1 ;  /* 0x000001780000780c */ /* 0x000fe40000f04270 */
[----:B0-----:R-:W-:Y:S01]  /*455e0*/  PRMT R15, R3, 0x7610, R15 ;  /* 0x00007610030f7816 */ /* 0x001fe2000000000f */
[----:B------:R-:W-:Y:S01]  /*455f0*/  FMUL R3, R201, R2 ;  /* 0x00000002c9037220 */ /* 0x000fe20000400000 */
[----:B------:R-:W-:Y:S02]  /*45600*/  PRMT R14, R13, 0x7610, R14 ;  /* 0x000076100d0e7816 */ /* 0x000fe4000000000e */
[----:B------:R-:W-:Y:S02]  /*45610*/  F2FP.BF16.F32.PACK_AB R12, RZ, R12 ;  /* 0x0000000cff0c723e */ /* 0x000fe400000010ff */
[----:B------:R-:W-:Y:S01]  /*45620*/  F2FP.BF16.F32.PACK_AB R13, RZ, R3 ;  /* 0x00000003ff0d723e */ /* 0x000fe200000010ff */
[-C--:B------:R-:W-:Y:S01]  /*45630*/  FMUL R3, R199, R2.reuse ;  /* 0x00000002c7037220 */ /* 0x080fe20000400000 */
[----:B-1----:R-:W-:Y:S01]  /*45640*/  PRMT R17, R12, 0x7610, R17 ;  /* 0x000076100c117816 */ /* 0x002fe20000000011 */
[----:B------:R-:W-:Y:S01]  /*45650*/  FMUL R12, R198, R2 ;  /* 0x00000002c60c7220 */ /* 0x000fe20000400000 */
[----:B------:R0:W-:Y:S02]  /*45660*/  @P5 STG.E.U16 desc[UR36][R8.64+0x2e0], R14 ;  /* 0x0002e00e08005986 */ /* 0x0001e4000c101524 */
[----:B------:R-:W-:-:S02]  /*45670*/  F2FP.BF16.F32.PACK_AB R3, RZ, R3 ;  /* 0x00000003ff03723e */ /* 0x000fc400000010ff */
[C---:B------:R-:W-:Y:S01]  /*45680*/  ISETP.GT.AND P5, PT, R0.reuse, 0x179, P1 ;  /* 0x000001790000780c */ /* 0x040fe20000fa4270 */
[----:B------:R1:W-:Y:S01]  /*45690*/  @P6 STG.E.U16 desc[UR36][R8.64+0x2e2], R15 ;  /* 0x0002e20f08006986 */ /* 0x0003e2000c101524 */
[----:B------:R-:W-:Y:S02]  /*456a0*/  ISETP.GT.AND P6, PT, R0, 0x178, P4 ;  /* 0x000001780000780c */ /* 0x000fe400027c4270 */
[----:B------:R-:W-:Y:S01]  /*456b0*/  F2FP.BF16.F32.PACK_AB R12, RZ, R12 ;  /* 0x0000000cff0c723e */ /* 0x000fe200000010ff */
[----:B------:R2:W-:Y:S01]  /*456c0*/  @P0 STG.E.U16 desc[UR36][R10.64+0x2f0], R17 ;  /* 0x0002f0110a000986 */ /* 0x0005e2000c101524 */
[----:B0-----:R-:W-:Y:S01]  /*456d0*/  PRMT R14, R3, 0x7610, R14 ;  /* 0x00007610030e7816 */ /* 0x001fe2000000000e */
[----:B------:R-:W-:Y:S01]  /*456e0*/  FMUL R3, R196, R2 ;  /* 0x00000002c4037220 */ /* 0x000fe20000400000 */
[----:B------:R-:W-:Y:S02]  /*456f0*/  ISETP.GT.AND P0, PT, R0, 0x179, P4 ;  /* 0x000001790000780c */ /* 0x000fe40002704270 */
[----:B-1----:R-:W-:-:S02]  /*45700*/  PRMT R15, R12, 0x7610, R15 ;  /* 0x000076100c0f7816 */ /* 0x002fc4000000000f */
[----:B------:R-:W-:Y:S01]  /*45710*/  F2FP.BF16.F32.PACK_AB R12, RZ, R3 ;  /* 0x00000003ff0c723e */ /* 0x000fe200000010ff */
[-C--:B------:R-:W-:Y:S01]  /*45720*/  FMUL R3, R197, R2.reuse ;  /* 0x00000002c5037220 */ /* 0x080fe20000400000 */
[----:B------:R0:W-:Y:S02]  /*45730*/  @P5 STG.E.U16 desc[UR36][R10.64+0x2f2], R13 ;  /* 0x0002f20d0a005986 */ /* 0x0001e4000c101524 */
[----:B--2---:R-:W-:Y:S01]  /*45740*/  PRMT R17, R12, 0x7610, R17 ;  /* 0x000076100c117816 */ /* 0x004fe20000000011 */
[----:B------:R-:W-:Y:S01]  /*45750*/  FMUL R12, R195, R2 ;  /* 0x00000002c30c7220 */ /* 0x000fe20000400000 */
[----:B------:R1:W-:Y:S01]  /*45760*/  @P6 STG.E.U16 desc[UR36][R8.64+0x2f0], R14 ;  /* 0x0002f00e08006986 */ /* 0x0003e2000c101524 */
[C---:B------:R-:W-:Y:S02]  /*45770*/  ISETP.GT.AND P6, PT, R0.reuse, 0x181, P1 ;  /* 0x000001810000780c */ /* 0x040fe40000fc4270 */
[----:B------:R-:W-:Y:S01]  /*45780*/  ISETP.GT.AND P5, PT, R0, 0x180, P1 ;  /* 0x000001800000780c */ /* 0x000fe20000fa4270 */
[----:B------:R2:W-:Y:S01]  /*45790*/  @P0 STG.E.U16 desc[UR36][R8.64+0x2f2], R15 ;  /* 0x0002f20f08000986 */ /* 0x0005e2000c101524 */
[----:B------:R-:W-:-:S02]  /*457a0*/  F2FP.BF16.F32.PACK_AB R12, RZ, R12 ;  /* 0x0000000cff0c723e */ /* 0x000fc400000010ff */
[----:B0-----:R-:W-:Y:S01]  /*457b0*/  F2FP.BF16.F32.PACK_AB R13, RZ, R3 ;  /* 0x00000003ff0d723e */ /* 0x001fe200000010ff */
[-C--:B------:R-:W-:Y:S01]  /*457c0*/  FMUL R3, R194, R2.reuse ;  /* 0x00000002c2037220 */ /* 0x080fe20000400000 */
[----:B------:R-:W-:Y:S02]  /*457d0*/  ISETP.GT.AND P0, PT, R0, 0x180, P4 ;  /* 0x000001800000780c */ /* 0x000fe40002704270 */
[----:B-1----:R-:W-:Y:S02]  /*457e0*/  PRMT R14, R12, 0x7610, R14 ;  /* 0x000076100c0e7816 */ /* 0x002fe4000000000e */
[----:B------:R-:W-:Y:S01]  /*457f0*/  F2FP.BF16.F32.PACK_AB R12, RZ, R3 ;  /* 0x00000003ff0c723e */ /* 0x000fe200000010ff */
[-C--:B------:R-:W-:Y:S01]  /*45800*/  FMUL R3, R192, R2.reuse ;  /* 0x00000002c0037220 */ /* 0x080fe20000400000 */
[----:B------:R0:W-:Y:S02]  /*45810*/  @P6 STG.E.U16 desc[UR36][R10.64+0x302], R13 ;  /* 0x0003020d0a006986 */ /* 0x0001e4000c101524 */
[----:B--2---:R-:W-:Y:S01]  /*45820*/  PRMT R15, R12, 0x7610, R15 ;  /* 0x000076100c0f7816 */ /* 0x004fe2000000000f */
[----:B------:R-:W-:Y:S01]  /*45830*/  FMUL R12, R193, R2 ;  /* 0x00000002c10c7220 */ /* 0x000fe20000400000 */
[----:B------:R1:W-:Y:S01]  /*45840*/  @P5 STG.E.U16 desc[UR36][R10.64+0x300], R17 ;  /* 0x000300110a005986 */ /* 0x0003e2000c101524 */
[----:B------:R-:W-:-:S03]  /*45850*/  ISETP.GT.AND P5, PT, R0, 0x181, P4 ;  /* 0x000001810000780c */ /* 0x000fc600027a4270 */
[----:B------:R2:W-:Y:S01]  /*45860*/  @P0 STG.E.U16 desc[UR36][R8.64+0x300], R14 ;  /* 0x0003000e08000986 */ /* 0x0005e2000c101524 */
[----:B0-----:R-:W-:Y:S01]  /*45870*/  F2FP.BF16.F32.PACK_AB R13, RZ, R3 ;  /* 0x00000003ff0d723e */ /* 0x001fe200000010ff */
[----:B------:R-:W-:Y:S01]  /*45880*/  FMUL R3, R191, R2 ;  /* 0x00000002bf037220 */ /* 0x000fe20000400000 */
[C---:B------:R-:W-:Y:S02]  /*45890*/  ISETP.GT.AND P0, PT, R0.reuse, 0x189, P1 ;  /* 0x000001890000780c */ /* 0x040fe40000f04270 */
[----:B------:R-:W-:Y:S02]  /*458a0*/  ISETP.GT.AND P6, PT, R0, 0x188, P1 ;  /* 0x000001880000780c */ /* 0x000fe40000fc4270 */
[----:B------:R-:W-:Y:S02]  /*458b0*/  F2FP.BF16.F32.PACK_AB R3, RZ, R3 ;  /* 0x00000003ff03723e */ /* 0x000fe400000010ff */
[----:B------:R-:W-:Y:S02]  /*458c0*/  F2FP.BF16.F32.PACK_AB R12, RZ, R12 ;  /* 0x0000000cff0c723e */ /* 0x000fe400000010ff */
[----:B------:R-:W-:Y:S01]  /*458d0*/  PRMT R18, R3, 0x7610, R18 ;  /* 0x0000761003127816 */ /* 0x000fe20000000012 */
[----:B------:R-:W-:Y:S01]  /*458e0*/  FMUL R3, R190, R2 ;  /* 0x00000002be037220 */ /* 0x000fe20000400000 */
[----:B-1----:R-:W-:-:S02]  /*458f0*/  PRMT R17, R12, 0x7610, R17 ;  /* 0x000076100c117816 */ /* 0x002fc40000000011 */
[----:B--2---:R-:W-:Y:S01]  /*45900*/  PRMT R14, R13, 0x7610, R14 ;  /* 0x000076100d0e7816 */ /* 0x004fe2000000000e */
[----:B------:R-:W-:Y:S01]  /*45910*/  @P5 STG.E.U16 desc[UR36][R8.64+0x302], R15 ;  /* 0x0003020f08005986 */ /* 0x000fe2000c101524 */
[----:B------:R-:W-:Y:S01]  /*45920*/  F2FP.BF16.F32.PACK_AB R13, RZ, R3 ;  /* 0x00000003ff0d723e */ /* 0x000fe200000010ff */
[-C--:B------:R-:W-:Y:S01]  /*45930*/  FMUL R3, R189, R2.reuse ;  /* 0x00000002bd037220 */ /* 0x080fe20000400000 */
[C---:B------:R-:W-:Y:S01]  /*45940*/  ISETP.GT.AND P5, PT, R0.reuse, 0x188, P4 ;  /* 0x000001880000780c */ /* 0x040fe200027a4270 */
[----:B------:R-:W-:Y:S01]  /*45950*/  @P0 STG.E.U16 desc[UR36][R10.64+0x312], R17 ;  /* 0x000312110a000986 */ /* 0x000fe2000c101524 */
[----:B------:R-:W-:Y:S01]  /*45960*/  ISETP.GT.AND P0, PT, R0, 0x189, P4 ;  /* 0x000001890000780c */ /* 0x000fe20002704270 */
[----:B------:R-:W-:Y:S02]  /*45970*/  FMUL R12, R188, R2 ;  /* 0x00000002bc0c7220 */ /* 0x000fe40000400000 */
[----:B------:R0:W-:Y:S01]  /*45980*/  @P6 STG.E.U16 desc[UR36][R10.64+0x310], R14 ;  /* 0x0003100e0a006986 */ /* 0x0001e2000c101524 */
[----:B------:R-:W-:-:S02]  /*45990*/  ISETP.GT.AND P6, PT, R0, 0x190, P1 ;  /* 0x000001900000780c */ /* 0x000fc40000fc4270 */
[----:B------:R-:W-:Y:S02]  /*459a0*/  F2FP.BF16.F32.PACK_AB R12, RZ, R12 ;  /* 0x0000000cff0c723e */ /* 0x000fe400000010ff */
[----:B0-----:R-:W-:Y:S02]  /*459b0*/  PRMT R14, R13, 0x7610, R14 ;  /* 0x000076100d0e7816 */ /* 0x001fe4000000000e */
[----:B------:R-:W-:Y:S01]  /*459c0*/  F2FP.BF16.F32.PACK_AB R13, RZ, R3 ;  /* 0x00000003ff0d723e */ /* 0x000fe200000010ff */
[-C--:B------:R-:W-:Y:S01]  /*459d0*/  FMUL R3, R187, R2.reuse ;  /* 0x00000002bb037220 */ /* 0x080fe20000400000 */
[----:B------:R-:W-:Y:S02]  /*459e0*/  PRMT R15, R12, 0x7610, R15 ;  /* 0x000076100c0f7816 */ /* 0x000fe4000000000f */
[----:B------:R-:W-:Y:S02]  /*459f0*/  PRMT R17, R13, 0x7610, R17 ;  /* 0x000076100d117816 */ /* 0x000fe40000000011 */
[----:B------:R-:W-:Y:S01]  /*45a00*/  F2FP.BF16.F32.PACK_AB R13, RZ, R3 ;  /* 0x00000003ff0d723e */ /* 0x000fe200000010ff */
[-C--:B------:R-:W-:Y:S01]  /*45a10*/  FMUL R3, R184, R2.reuse ;  /* 0x00000002b8037220 */ /* 0x080fe20000400000 */
[----:B------:R0:W-:Y:S01]  /*45a20*/  @P5 STG.E.U16 desc[UR36][R8.64+0x310], R18 ;  /* 0x0003101208005986 */ /* 0x0001e2000c101524 */
[----:B------:R-:W-:Y:S01]  /*45a30*/  ISETP.GT.AND P5, PT, R0, 0x191, P1 ;  /* 0x000001910000780c */ /* 0x000fe20000fa4270 */
[----:B------:R-:W-:-:S02]  /*45a40*/  FMUL R12, R186, R2 ;  /* 0x00000002ba0c7220 */ /* 0x000fc40000400000 */
[----:B------:R1:W-:Y:S01]  /*45a50*/  @P0 STG.E.U16 desc[UR36][R8.64+0x312], R14 ;  /* 0x0003120e08000986 */ /* 0x0003e2000c101524 */
[C---:B------:R-:W-:Y:S02]  /*45a60*/  ISETP.GT.AND P0, PT, R0.reuse, 0x190, P4 ;  /* 0x000001900000780c */ /* 0x040fe40002704270 */
[----:B------:R-:W-:Y:S01]  /*45a70*/  F2FP.BF16.F32.PACK_AB R3, RZ, R3 ;  /* 0x00000003ff03723e */ /* 0x000fe200000010ff */
[----:B------:R2:W-:Y:S01]  /*45a80*/  @P6 STG.E.U16 desc[UR36][R10.64+0x320], R15 ;  /* 0x0003200f0a006986 */ /* 0x0005e2000c101524 */
[----:B------:R-:W-:Y:S02]  /*45a90*/  ISETP.GT.AND P6, PT, R0, 0x191, P4 ;  /* 0x000001910000780c */ /* 0x000fe400027c4270 */
[----:B------:R-:W-:-:S04]  /*45aa0*/  F2FP.BF16.F32.PACK_AB R12, RZ, R12 ;  /* 0x0000000cff0c723e */ /* 0x000fc800000010ff */
[----:B0-----:R-:W-:Y:S02]  /*45ab0*/  PRMT R18, R12, 0x7610, R18 ;  /* 0x000076100c127816 */ /* 0x001fe40000000012 */
[----:B-1----:R-:W-:Y:S02]  /*45ac0*/  PRMT R14, R13, 0x7610, R14 ;  /* 0x000076100d0e7816 */ /* 0x002fe4000000000e */
[----:B--2---:R-:W-:Y:S01]  /*45ad0*/  PRMT R15, R3, 0x7610, R15 ;  /* 0x00007610030f7816 */ /* 0x004fe2000000000f */
[----:B------:R-:W-:Y:S01]  /*45ae0*/  FMUL R3, R185, R2 ;  /* 0x00000002b9037220 */ /* 0x000fe20000400000 */
[----:B------:R-:W-:Y:S01]  /*45af0*/  @P5 STG.E.U16 desc[UR36][R10.64+0x322], R17 ;  /* 0x000322110a005986 */ /* 0x000fe2000c101524 */
[----:B------:R-:W-:-:S03]  /*45b00*/  ISETP.GT.AND P5, PT, R0, 0x198, P1 ;  /* 0x000001980000780c */ /* 0x000fc60000fa4270 */
[----:B------:R-:W-:Y:S01]  /*45b10*/  F2FP.BF16.F32.PACK_AB R13, RZ, R3 ;  /* 0x00000003ff0d723e */ /* 0x000fe200000010ff */
[-C--:B------:R-:W-:Y:S01]  /*45b20*/  FMUL R3, R182, R2.reuse ;  /* 0x00000002b6037220 */ /* 0x080fe20000400000 */
[----:B------:R0:W-:Y:S01]  /*45b30*/  @P0 STG.E.U16 desc[UR36][R8.64+0x320], R14 ;  /* 0x0003200e08000986 */ /* 0x0001e2000c101524 */
[----:B------:R-:W-:Y:S01]  /*45b40*/  FMUL R12, R183, R2 ;  /* 0x00000002b70c7220 */ /* 0x000fe20000400000 */
[C---:B------:R-:W-:Y:S02]  /*45b50*/  ISETP.GT.AND P0, PT, R0.reuse, 0x198, P4 ;  /* 0x000001980000780c */ /* 0x040fe40002704270 */
[----:B------:R1:W-:Y:S01]  /*45b60*/  @P6 STG.E.U16 desc[UR36][R8.64+0x322], R18 ;  /* 0x0003221208006986 */ /* 0x0003e2000c101524 */
[----:B------:R-:W-:Y:S02]  /*45b70*/  ISETP.GT.AND P6, PT, R0, 0x199, P1 ;  /* 0x000001990000780c */ /* 0x000fe40000fc4270 */
[----:B------:R-:W-:Y:S02]  /*45b80*/  F2FP.BF16.F32.PACK_AB R12, RZ, R12 ;  /* 0x0000000cff0c723e */ /* 0x000fe400000010ff */
[----:B0-----:R-:W-:-:S02]  /*45b90*/  PRMT R14, R13, 0x7610, R14 ;  /* 0x000076100d0e7816 */ /* 0x001fc4000000000e */
[----:B------:R-:W-:Y:S01]  /*45ba0*/  F2FP.BF16.F32.PACK_AB R13, RZ, R3 ;  /* 0x00000003ff0d723e */ /* 0x000fe200000010ff */
[-C--:B------:R-:W-:Y:S01]  /*45bb0*/  FMUL R3, R180, R2.reuse ;  /* 0x00000002b4037220 */ /* 0x080fe20000400000 */
[----:B------:R-:W-:Y:S02]  /*45bc0*/  PRMT R17, R12, 0x7610, R17 ;  /* 0x000076100c117816 */ /* 0x000fe40000000011 */
[----:B-1----:R-:W-:Y:S02]  /*45bd0*/  PRMT R18, R13, 0x7610, R18 ;  /* 0x000076100d127816 */ /* 0x002fe40000000012 */
[----:B------:R-:W-:Y:S01]  /*45be0*/  F2FP.BF16.F32.PACK_AB R13, RZ, R3 ;  /* 0x00000003ff0d723e */ /* 0x000fe200000010ff */
[----:B------:R-:W-:Y:S01]  /*45bf0*/  FMUL R3, R181, R2 ;  /* 0x00000002b5037220 */ /* 0x000fe20000400000 */
[----:B------:R0:W-:Y:S01]  /*45c00*/  @P5 STG.E.U16 desc[UR36][R10.64+0x330], R15 ;  /* 0x0003300f0a005986 */ /* 0x0001e2000c101524 */
[----:B------:R-:W-:-:S03]  /*45c10*/  ISETP.GT.AND P5, PT, R0, 0x199, P4 ;  /* 0x000001990000780c */ /* 0x000fc600027a4270 */
[----:B------:R1:W-:Y:S01]  /*45c20*/  @P6 STG.E.U16 desc[UR36][R10.64+0x332], R14 ;  /* 0x0003320e0a006986 */ /* 0x0003e2000c101524 */
[----:B------:R-:W-:-:S03]  /*45c30*/  F2FP.BF16.F32.PACK_AB R3, RZ, R3 ;  /* 0x00000003ff03723e */ /* 0x000fc600000010ff */
[----:B------:R2:W-:Y:S01]  /*45c40*/  @P0 STG.E.U16 desc[UR36][R8.64+0x330], R17 ;  /* 0x0003301108000986 */ /* 0x0005e2000c101524 */
[----:B------:R-:W-:Y:S02]  /*45c50*/  ISETP.GT.AND P0, PT, R0, 0x1a0, P1 ;  /* 0x000001a00000780c */ /* 0x000fe40000f04270 */
[----:B0-----:R-:W-:Y:S01]  /*45c60*/  PRMT R15, R3, 0x7610, R15 ;  /* 0x00007610030f7816 */ /* 0x001fe2000000000f */
[-C--:B------:R-:W-:Y:S01]  /*45c70*/  FMUL R3, R178, R2.reuse ;  /* 0x00000002b2037220 */ /* 0x080fe20000400000 */
[----:B------:R-:W-:Y:S02]  /*45c80*/  ISETP.GT.AND P6, PT, R0, 0x1a1, P1 ;  /* 0x000001a10000780c */ /* 0x000fe40000fc4270 */
[----:B-1----:R-:W-:Y:S01]  /*45c90*/  PRMT R14, R13, 0x7610, R14 ;  /* 0x000076100d0e7816 */ /* 0x002fe2000000000e */
[----:B------:R-:W-:Y:S01]  /*45ca0*/  @P5 STG.E.U16 desc[UR36][R8.64+0x332], R18 ;  /* 0x0003321208005986 */ /* 0x000fe2000c101524 */
[----:B------:R-:W-:Y:S01]  /*45cb0*/  F2FP.BF16.F32.PACK_AB R13, RZ, R3 ;  /* 0x00000003ff0d723e */ /* 0x000fe200000010ff */
[-C--:B------:R-:W-:Y:S01]  /*45cc0*/  FMUL R12, R179, R2.reuse ;  /* 0x00000002b30c7220 */ /* 0x080fe20000400000 */
[----:B------:R-:W-:Y:S01]  /*45cd0*/  FMUL R3, R176, R2 ;  /* 0x00000002b0037220 */ /* 0x000fe20000400000 */
[----:B------:R-:W-:-:S02]  /*45ce0*/  ISETP.GT.AND P5, PT, R0, 0x1a0, P4 ;  /* 0x000001a00000780c */ /* 0x000fc400027a4270 */
[----:B------:R0:W-:Y:S01]  /*45cf0*/  @P0 STG.E.U16 desc[UR36][R10.64+0x340], R14 ;  /* 0x0003400e0a000986 */ /* 0x0001e2000c101524 */
[----:B------:R-:W-:Y:S02]  /*45d00*/  ISETP.GT.AND P0, PT, R0, 0x1a1, P4 ;  /* 0x000001a10000780c */ /* 0x000fe40002704270 */
[----:B------:R-:W-:Y:S02]  /*45d10*/  F2FP.BF16.F32.PACK_AB R12, RZ, R12 ;  /* 0x0000000cff0c723e */ /* 0x000fe400000010ff */
[----:B------:R-:W-:Y:S01]  /*45d20*/  F2FP.BF16.F32.PACK_AB R3, RZ, R3 ;  /* 0x00000003ff03723e */ /* 0x000fe200000010ff */
[----:B------:R1:W-:Y:S01]  /*45d30*/  @P6 STG.E.U16 desc[UR36][R10.64+0x342], R15 ;  /* 0x0003420f0a006986 */ /* 0x0003e2000c101524 */
[----:B--2---:R-:W-:Y:S02]  /*45d40*/  PRMT R17, R12, 0x7610, R17 ;  /* 0x000076100c117816 */ /* 0x004fe40000000011 */
[C---:B------:R-:W-:Y:S01]  /*45d50*/  ISETP.GT.AND P6, PT, R0.reuse, 0x1a8, P1 ;  /* 0x000001a80000780c */ /* 0x040fe20000fc4270 */
[-C--:B------:R-:W-:Y:S01]  /*45d60*/  FMUL R12, R177, R2.reuse ;  /* 0x00000002b10c7220 */ /* 0x080fe20000400000 */
[----:B0-----:R-:W-:Y:S01]  /*45d70*/  PRMT R14, R13, 0x7610, R14 ;  /* 0x000076100d0e7816 */ /* 0x001fe2000000000e */
[----:B------:R0:W-:Y:S01]  /*45d80*/  @P5 STG.E.U16 desc[UR36][R8.64+0x340], R17 ;  /* 0x0003401108005986 */ /* 0x0001e2000c101524 */
[----:B-1----:R-:W-:Y:S01]  /*45d90*/  PRMT R15, R3, 0x7610, R15 ;  /* 0x00007610030f7816 */ /* 0x002fe2000000000f */
[-C--:B------:R-:W-:Y:S01]  /*45da0*/  FMUL R3, R175, R2.reuse ;  /* 0x00000002af037220 */ /* 0x080fe20000400000 */
[----:B------:R-:W-:Y:S01]  /*45db0*/  ISETP.GT.AND P5, PT, R0, 0x1a9, P1 ;  /* 0x000001a90000780c */ /* 0x000fe20000fa4270 */
[----:B------:R1:W-:Y:S03]  /*45dc0*/  @P0 STG.E.U16 desc[UR36][R8.64+0x342], R14 ;  /* 0x0003420e08000986 */ /* 0x0003e6000c101524 */
[----:B------:R-:W-:Y:S01]  /*45dd0*/  F2FP.BF16.F32.PACK_AB R13, RZ, R3 ;  /* 0x00000003ff0d723e */ /* 0x000fe200000010ff */
[----:B------:R-:W-:Y:S01]  /*45de0*/  FMUL R3, R174, R2 ;  /* 0x00000002ae037220 */ /* 0x000fe20000400000 */
[----:B------:R-:W-:-:S02]  /*45df0*/  ISETP.GT.AND P0, PT, R0, 0x1a8, P4 ;  /* 0x000001a80000780c */ /* 0x000fc40002704270 */
[----:B------:R-:W-:Y:S02]  /*45e00*/  F2FP.BF16.F32.PACK_AB R12, RZ, R12 ;  /* 0x0000000cff0c723e */ /* 0x000fe400000010ff */
[----:B------:R-:W-:Y:S01]  /*45e10*/  F2FP.BF16.F32.PACK_AB R3, RZ, R3 ;  /* 0x00000003ff03723e */ /* 0x000fe200000010ff */
[----:B------:R2:W-:Y:S01]  /*45e20*/  @P6 STG.E.U16 desc[UR36][R10.64+0x350], R15 ;  /* 0x0003500f0a006986 */ /* 0x0005e2000c101524 */
[----:B0-----:R-:W-:Y:S01]  /*45e30*/  PRMT R17, R12, 0x7610, R17 ;  /* 0x000076100c117816 */ /* 0x001fe20000000011 */
[----:B------:R-:W-:Y:S01]  /*45e40*/  FMUL R12, R172, R2 ;  /* 0x00000002ac0c7220 */ /* 0x000fe20000400000 */
[C---:B------:R-:W-:Y:S02]  /*45e50*/  ISETP.GT.AND P6, PT, R0.reuse, 0x1a9, P4 ;  /* 0x000001a90000780c */ /* 0x040fe400027c4270 */
[----:B-1----:R-:W-:Y:S01]  /*45e60*/  PRMT R14, R13, 0x7610, R14 ;  /* 0x000076100d0e7816 */ /* 0x002fe2000000000e */
[----:B------:R0:W-:Y:S01]  /*45e70*/  @P5 STG.E.U16 desc[UR36][R10.64+0x352], R17 ;  /* 0x000352110a005986 */ /* 0x0001e2000c101524 */
[----:B------:R-:W-:-:S02]  /*45e80*/  ISETP.GT.AND P5, PT, R0, 0x1b0, P1 ;  /* 0x000001b00000780c */ /* 0x000fc40000fa4270 */
[----:B--2---:R-:W-:Y:S01]  /*45e90*/  PRMT R15, R3, 0x7610, R15 ;  /* 0x00007610030f7816 */ /* 0x004fe2000000000f */
[----:B------:R-:W-:Y:S01]  /*45ea0*/  FMUL R3, R173, R2 ;  /* 0x00000002ad037220 */ /* 0x000fe20000400000 */
[----:B------:R1:W-:Y:S01]  /*45eb0*/  @P0 STG.E.U16 desc[UR36][R8.64+0x350], R14 ;  /* 0x0003500e08000986 */ /* 0x0003e2000c101524 */
[----:B------:R-:W-:Y:S02]  /*45ec0*/  F2FP.BF16.F32.PACK_AB R12, RZ, R12 ;  /* 0x0000000cff0c723e */ /* 0x000fe400000010ff */
[----:B------:R-:W-:Y:S02]  /*45ed0*/  ISETP.GT.AND P0, PT, R0, 0x1b1, P1 ;  /* 0x000001b10000780c */ /* 0x000fe40000f04270 */
[----:B------:R-:W-:Y:S01]  /*45ee0*/  F2FP.BF16.F32.PACK_AB R13, RZ, R3 ;  /* 0x00000003ff0d723e */ /* 0x000fe200000010ff */
[-C--:B------:R-:W-:Y:S01]  /*45ef0*/  FMUL R3, R171, R2.reuse ;  /* 0x00000002ab037220 */ /* 0x080fe20000400000 */
[----:B0-----:R-:W-:Y:S01]  /*45f00*/  PRMT R17, R12, 0x7610, R17 ;  /* 0x000076100c117816 */ /* 0x001fe20000000011 */
[----:B------:R-:W-:Y:S01]  /*45f10*/  FMUL R12, R170, R2 ;  /* 0x00000002aa0c7220 */ /* 0x000fe20000400000 */
[----:B------:R0:W-:Y:S02]  /*45f20*/  @P6 STG.E.U16 desc[UR36][R8.64+0x352], R15 ;  /* 0x0003520f08006986 */ /* 0x0001e4000c101524 */
[----:B------:R-:W-:-:S02]  /*45f30*/  F2FP.BF16.F32.PACK_AB R3, RZ, R3 ;  /* 0x00000003ff03723e */ /* 0x000fc400000010ff */
[----:B------:R-:W-:Y:S01]  /*45f40*/  ISETP.GT.AND P6, PT, R0, 0x1b0, P4 ;  /* 0x000001b00000780c */ /* 0x000fe200027c4270 */
[----:B------:R2:W-:Y:S01]  /*45f50*/  @P5 STG.E.U16 desc[UR36][R10.64+0x360], R17 ;  /* 0x000360110a005986 */ /* 0x0005e2000c101524 */
[----:B-1----:R-:W-:Y:S01]  /*45f60*/  PRMT R14, R3, 0x7610, R14 ;  /* 0x00007610030e7816 */ /* 0x002fe2000000000e */
[----:B------:R-:W-:Y:S01]  /*45f70*/  FMUL R3, R168, R2 ;  /* 0x00000002a8037220 */ /* 0x000fe20000400000 */
[----:B------:R-:W-:Y:S02]  /*45f80*/  F2FP.BF16.F32.PACK_AB R12, RZ, R12 ;  /* 0x0000000cff0c723e */ /* 0x000fe400000010ff */
[C---:B------:R-:W-:Y:S01]  /*45f90*/  ISETP.GT.AND P5, PT, R0.reuse, 0x1b1, P4 ;  /* 0x000001b10000780c */ /* 0x040fe200027a4270 */
[----:B------:R1:W-:Y:S01]  /*45fa0*/  @P0 STG.E.U16 desc[UR36][R10.64+0x362], R13 ;  /* 0x0003620d0a000986 */ /* 0x0003e2000c101524 */
[----:B------:R-:W-:Y:S02]  /*45fb0*/  ISETP.GT.AND P0, PT, R0, 0x1b8, P1 ;  /* 0x000001b80000780c */ /* 0x000fe40000f04270 */
[----:B0-----:R-:W-:-:S02]  /*45fc0*/  PRMT R15, R12, 0x7610, R15 ;  /* 0x000076100c0f7816 */ /* 0x001fc4000000000f */
[----:B------:R-:W-:Y:S01]  /*45fd0*/  F2FP.BF16.F32.PACK_AB R12, RZ, R3 ;  /* 0x00000003ff0c723e */ /* 0x000fe200000010ff */
[-C--:B------:R-:W-:Y:S01]  /*45fe0*/  FMUL R3, R169, R2.reuse ;  /* 0x00000002a9037220 */ /* 0x080fe20000400000 */
[----:B------:R0:W-:Y:S02]  /*45ff0*/  @P6 STG.E.U16 desc[UR36][R8.64+0x360], R14 ;  /* 0x0003600e08006986 */ /* 0x0001e4000c101524 */
[----:B--2---:R-:W-:Y:S01]  /*46000*/  PRMT R17, R12, 0x7610, R17 ;  /* 0x000076100c117816 */ /* 0x004fe20000000011 */
[-C--:B------:R-:W-:Y:S01]  /*46010*/  FMUL R12, R167, R2.reuse ;  /* 0x00000002a70c7220 */ /* 0x080fe20000400000 */
[----:B------:R-:W-:Y:S01]  /*46020*/  ISETP.GT.AND P6, PT, R0, 0x1b9, P1 ;  /* 0x000001b90000780c */ /* 0x000fe20000fc4270 */
[----:B------:R2:W-:Y:S01]  /*46030*/  @P5 STG.E.U16 desc[UR36][R8.64+0x362], R15 ;  /* 0x0003620f08005986 */ /* 0x0005e2000c101524 */
[----:B-1----:R-:W-:Y:S01]  /*46040*/  F2FP.BF16.F32.PACK_AB R13, RZ, R3 ;  /* 0x00000003ff0d723e */ /* 0x002fe200000010ff */
[----:B------:R-:W-:Y:S01]  /*46050*/  FMUL R3, R166, R2 ;  /* 0x00000002a6037220 */ /* 0x000fe20000400000 */
[----:B------:R-:W-:-:S02]  /*46060*/  ISETP.GT.AND P5, PT, R0, 0x1b8, P4 ;  /* 0x000001b80000780c */ /* 0x000fc400027a4270 */
[----:B------:R-:W-:Y:S01]  /*46070*/  F2FP.BF16.F32.PACK_AB R12, RZ, R12 ;  /* 0x0000000cff0c723e */ /* 0x000fe200000010ff */
[----:B------:R-:W-:Y:S01]  /*46080*/  @P0 STG.E.U16 desc[UR36][R10.64+0x370], R17 ;  /* 0x000370110a000986 */ /* 0x000fe2000c101524 */
[----:B------:R-:W-:Y:S02]  /*46090*/  ISETP.GT.AND P0, PT, R0, 0x1b9, P4 ;  /* 0x000001b90000780c */ /* 0x000fe40002704270 */
[----:B0-----:R-:W-:Y:S02]  /*460a0*/  PRMT R14, R12, 0x7610, R14 ;  /* 0x000076100c0e7816 */ /* 0x001fe4000000000e */
[----:B------:R-:W-:Y:S01]  /*460b0*/  F2FP.BF16.F32.PACK_AB R12, RZ, R3 ;  /* 0x00000003ff0c723e */ /* 0x000fe200000010ff */
[-C--:B------:R-:W-:Y:S01]  /*460c0*/  FMUL R3, R164, R2.reuse ;  /* 0x00000002a4037220 */ /* 0x080fe20000400000 */
[----:B------:R0:W-:Y:S02]  /*460d0*/  @P6 STG.E.U16 desc[UR36][R10.64+0x372], R13 ;  /* 0x0003720d0a006986 */ /* 0x0001e4000c101524 */
[----:B--2---:R-:W-:Y:S01]  /*460e0*/  PRMT R15, R12, 0x7610, R15 ;  /* 0x000076100c0f7816 */ /* 0x004fe2000000000f */
[----:B------:R-:W-:Y:S01]  /*460f0*/  FMUL R12, R165, R2 ;  /* 0x00000002a50c7220 */ /* 0x000fe20000400000 */
[----:B------:R1:W-:Y:S01]  /*46100*/  @P5 STG.E.U16 desc[UR36][R8.64+0x370], R14 ;  /* 0x0003700e08005986 */ /* 0x0003e2000c101524 */
[----:B------:R-:W-:-:S02]  /*46110*/  ISETP.GT.AND P5, PT, R0, 0x1c1, P1 ;  /* 0x000001c10000780c */ /* 0x000fc40000fa4270 */
[C---:B------:R-:W-:Y:S02]  /*46120*/  ISETP.GT.AND P6, PT, R0.reuse, 0x1c0, P1 ;  /* 0x000001c00000780c */ /* 0x040fe40000fc4270 */
[----:B0-----:R-:W-:Y:S01]  /*46130*/  F2FP.BF16.F32.PACK_AB R13, RZ, R3 ;  /* 0x00000003ff0d723e */ /* 0x001fe200000010ff */
[----:B------:R-:W-:Y:S01]  /*46140*/  FMUL R3, R163, R2 ;  /* 0x00000002a3037220 */ /* 0x000fe20000400000 */
[----:B------:R-:W-:Y:S01]  /*46150*/  @P0 STG.E.U16 desc[UR36][R8.64+0x372], R15 ;  /* 0x0003720f08000986 */ /* 0x000fe2000c101524 */
[----:B------:R-:W-:Y:S02]  /*46160*/  ISETP.GT.AND P0, PT, R0, 0x1c0, P4 ;  /* 0x000001c00000780c */ /* 0x000fe40002704270 */
[----:B------:R-:W-:Y:S02]  /*46170*/  F2FP.BF16.F32.PACK_AB R12, RZ, R12 ;  /* 0x0000000cff0c723e */ /* 0x000fe400000010ff */
[----:B------:R-:W-:Y:S02]  /*46180*/  F2FP.BF16.F32.PACK_AB R3, RZ, R3 ;  /* 0x00000003ff03723e */ /* 0x000fe400000010ff */
[----:B------:R-:W-:-:S02]  /*46190*/  PRMT R17, R12, 0x7610, R17 ;  /* 0x000076100c117816 */ /* 0x000fc40000000011 */
[----:B------:R-:W-:Y:S01]  /*461a0*/  PRMT R18, R3, 0x7610, R18 ;  /* 0x0000761003127816 */ /* 0x000fe20000000012 */
[-C--:B------:R-:W-:Y:S01]  /*461b0*/  FMUL R3, R162, R2.reuse ;  /* 0x00000002a2037220 */ /* 0x080fe20000400000 */
[----:B-1----:R-:W-:Y:S01]  /*461c0*/  PRMT R14, R13, 0x7610, R14 ;  /* 0x000076100d0e7816 */ /* 0x002fe2000000000e */
[----:B------:R-:W-:Y:S01]  /*461d0*/  @P5 STG.E.U16 desc[UR36][R10.64+0x382], R17 ;  /* 0x000382110a005986 */ /* 0x000fe2000c101524 */
[----:B------:R-:W-:Y:S01]  /*461e0*/  ISETP.GT.AND P5, PT, R0, 0x1c1, P4 ;  /* 0x000001c10000780c */ /* 0x000fe200027a4270 */
[-C--:B------:R-:W-:Y:S01]  /*461f0*/  FMUL R12, R160, R2.reuse ;  /* 0x00000002a00c7220 */ /* 0x080fe20000400000 */
[----:B------:R-:W-:Y:S01]  /*46200*/  F2FP.BF16.F32.PACK_AB R13, RZ, R3 ;  /* 0x00000003ff0d723e */ /* 0x000fe200000010ff */
[----:B------:R0:W-:Y:S01]  /*46210*/  @P6 STG.E.U16 desc[UR36][R10.64+0x380], R14 ;  /* 0x0003800e0a006986 */ /* 0x0001e2000c101524 */
[----:B------:R-:W-:Y:S01]  /*46220*/  FMUL R3, R161, R2 ;  /* 0x00000002a1037220 */ /* 0x000fe20000400000 */
[C---:B------:R-:W-:Y:S02]  /*46230*/  ISETP.GT.AND P6, PT, R0.reuse, 0x1c8, P1 ;  /* 0x000001c80000780c */ /* 0x040fe40000fc4270 */
[----:B------:R-:W-:Y:S01]  /*46240*/  @P0 STG.E.U16 desc[UR36][R8.64+0x380], R18 ;  /* 0x0003801208000986 */ /* 0x000fe2000c101524 */
        /* <DEDUP_REMOVED lines=15> */
[----:B------:R-:W-:Y:S01]  /*46340*/  @P0 STG.E.U16 desc[UR36][R10.64+0x392], R17 ;  /* 0x000392110a000986 */ /* 0x000fe2000c101524 */
[----:B------:R-:W-:Y:S02]  /*46350*/  ISETP.GT.AND P0, PT, R0, 0x1d0, P1 ;  /* 0x000001d00000780c */ /* 0x000fe40000f04270 */
[----:B------:R-:W-:Y:S02]  /*46360*/  F2FP.BF16.F32.PACK_AB R12, RZ, R12 ;  /* 0x0000000cff0c723e */ /* 0x000fe400000010ff */
[----:B0-----:R-:W-:Y:S02]  /*46370*/  PRMT R14, R13, 0x7610, R14 ;  /* 0x000076100d0e7816 */ /* 0x001fe4000000000e */
[----:B-1----:R-:W-:Y:S01]  /*46380*/  PRMT R15, R3, 0x7610, R15 ;  /* 0x00007610030f7816 */ /* 0x002fe2000000000f */
[-C--:B------:R-:W-:Y:S01]  /*46390*/  FMUL R3, R157, R2.reuse ;  /* 0x000000029d037220 */ /* 0x080fe20000400000 */
[----:B------:R-:W-:Y:S01]  /*463a0*/  PRMT R18, R12, 0x7610, R18 ;  /* 0x000076100c127816 */ /* 0x000fe20000000012 */
[----:B------:R0:W-:Y:S01]  /*463b0*/  @P5 STG.E.U16 desc[UR36][R8.64+0x390], R14 ;  /* 0x0003900e08005986 */ /* 0x0001e2000c101524 */
[----:B------:R-:W-:-:S02]  /*463c0*/  FMUL R12, R155, R2 ;  /* 0x000000029b0c7220 */ /* 0x000fc40000400000 */
[----:B------:R-:W-:Y:S01]  /*463d0*/  F2FP.BF16.F32.PACK_AB R13, RZ, R3 ;  /* 0x00000003ff0d723e */ /* 0x000fe200000010ff */
[----:B------:R1:W-:Y:S01]  /*463e0*/  @P6 STG.E.U16 desc[UR36][R8.64+0x392], R18 ;  /* 0x0003921208006986 */ /* 0x0003e2000c101524 */
[-C--:B------:R-:W-:Y:S01]  /*463f0*/  FMUL R3, R154, R2.reuse ;  /* 0x000000029a037220 */ /* 0x080fe20000400000 */
[C---:B------:R-:W-:Y:S02]  /*46400*/  ISETP.GT.AND P6, PT, R0.reuse, 0x1d1, P1 ;  /* 0x000001d10000780c */ /* 0x040fe40000fc4270 */
[C---:B------:R-:W-:Y:S01]  /*46410*/  ISETP.GT.AND P5, PT, R0.reuse, 0x1d0, P4 ;  /* 0x000001d00000780c */ /* 0x040fe200027a4270 */
[----:B------:R2:W-:Y:S01]  /*46420*/  @P0 STG.E.U16 desc[UR36][R10.64+0x3a0], R15 ;  /* 0x0003a00f0a000986 */ /* 0x0005e2000c101524 */
[----:B------:R-:W-:Y:S02]  /*46430*/  ISETP.GT.AND P0, PT, R0, 0x1d1, P4 ;  /* 0x000001d10000780c */ /* 0x000fe40002704270 */
[----:B0-----:R-:W-:Y:S02]  /*46440*/  PRMT R14, R13, 0x7610, R14 ;  /* 0x000076100d0e7816 */ /* 0x001fe4000000000e */
[----:B------:R-:W-:Y:S01]  /*46450*/  F2FP.BF16.F32.PACK_AB R13, RZ, R3 ;  /* 0x00000003ff0d723e */ /* 0x000fe200000010ff */
[----:B------:R-:W-:Y:S01]  /*46460*/  FMUL R3, R152, R2 ;  /* 0x0000000298037220 */ /* 0x000fe20000400000 */
[----:B------:R-:W-:-:S02]  /*46470*/  F2FP.BF16.F32.PACK_AB R12, RZ, R12 ;  /* 0x0000000cff0c723e */ /* 0x000fc400000010ff */
[----:B-1----:R-:W-:Y:S02]  /*46480*/  PRMT R18, R13, 0x7610, R18 ;  /* 0x000076100d127816 */ /* 0x002fe40000000012 */
[----:B------:R-:W-:Y:S02]  /*46490*/  PRMT R17, R12, 0x7610, R17 ;  /* 0x000076100c117816 */ /* 0x000fe40000000011 */
[----:B------:R-:W-:Y:S01]  /*464a0*/  F2FP.BF16.F32.PACK_AB R13, RZ, R3 ;  /* 0x00000003ff0d723e */ /* 0x000fe200000010ff */
[-C--:B------:R-:W-:Y:S01]  /*464b0*/  FMUL R3, R153, R2.reuse ;  /* 0x0000000299037220 */ /* 0x080fe20000400000 */
[----:B------:R0:W-:Y:S01]  /*464c0*/  @P6 STG.E.U16 desc[UR36][R10.64+0x3a2], R14 ;  /* 0x0003a20e0a006986 */ /* 0x0001e2000c101524 */
[C---:B------:R-:W-:Y:S01]  /*464d0*/  ISETP.GT.AND P6, PT, R0.reuse, 0x1d9, P1 ;  /* 0x000001d90000780c */ /* 0x040fe20000fc4270 */
[----:B------:R-:W-:Y:S02]  /*464e0*/  FMUL R12, R23, R2 ;  /* 0x00000002170c7220 */ /* 0x000fe40000400000 */
[----:B------:R1:W-:Y:S01]  /*464f0*/  @P5 STG.E.U16 desc[UR36][R8.64+0x3a0], R17 ;  /* 0x0003a01108005986 */ /* 0x0003e2000c101524 */
[----:B------:R-:W-:-:S02]  /*46500*/  ISETP.GT.AND P5, PT, R0, 0x1d8, P1 ;  /* 0x000001d80000780c */ /* 0x000fc40000fa4270 */
[----:B------:R-:W-:Y:S01]  /*46510*/  F2FP.BF16.F32.PACK_AB R3, RZ, R3 ;  /* 0x00000003ff03723e */ /* 0x000fe200000010ff */
[----:B------:R-:W-:Y:S01]  /*46520*/  @P0 STG.E.U16 desc[UR36][R8.64+0x3a2], R18 ;  /* 0x0003a21208000986 */ /* 0x000fe2000c101524 */
[----:B------:R-:W-:Y:S02]  /*46530*/  ISETP.GT.AND P0, PT, R0, 0x1d8, P4 ;  /* 0x000001d80000780c */ /* 0x000fe40002704270 */
[----:B------:R-:W-:Y:S02]  /*46540*/  F2FP.BF16.F32.PACK_AB R12, RZ, R12 ;  /* 0x0000000cff0c723e */ /* 0x000fe400000010ff */
[----:B--2---:R-:W-:Y:S01]  /*46550*/  PRMT R15, R3, 0x7610, R15 ;  /* 0x00007610030f7816 */ /* 0x004fe2000000000f */
[----:B------:R-:W-:Y:S01]  /*46560*/  FMUL R3, R219, R2 ;  /* 0x00000002db037220 */ /* 0x000fe20000400000 */
[----:B0-----:R-:W-:Y:S02]  /*46570*/  PRMT R14, R13, 0x7610, R14 ;  /* 0x000076100d0e7816 */ /* 0x001fe4000000000e */
[----:B-1----:R-:W-:-:S02]  /*46580*/  PRMT R17, R12, 0x7610, R17 ;  /* 0x000076100c117816 */ /* 0x002fc40000000011 */
[----:B------:R-:W-:Y:S01]  /*46590*/  F2FP.BF16.F32.PACK_AB R13, RZ, R3 ;  /* 0x00000003ff0d723e */ /* 0x000fe200000010ff */
[-C--:B------:R-:W-:Y:S01]  /*465a0*/  FMUL R3, R220, R2.reuse ;  /* 0x00000002dc037220 */ /* 0x080fe20000400000 */
[----:B------:R0:W-:Y:S01]  /*465b0*/  @P5 STG.E.U16 desc[UR36][R10.64+0x3b0], R14 ;  /* 0x0003b00e0a005986 */ /* 0x0001e2000c101524 */
[----:B------:R-:W-:Y:S01]  /*465c0*/  ISETP.GT.AND P5, PT, R0, 0x1d9, P4 ;  /* 0x000001d90000780c */ /* 0x000fe200027a4270 */
[----:B------:R-:W-:Y:S02]  /*465d0*/  FMUL R12, R235, R2 ;  /* 0x00000002eb0c7220 */ /* 0x000fe40000400000 */
[----:B------:R1:W-:Y:S01]  /*465e0*/  @P6 STG.E.U16 desc[UR36][R10.64+0x3b2], R15 ;  /* 0x0003b20f0a006986 */ /* 0x0003e2000c101524 */
[----:B------:R-:W-:-:S03]  /*465f0*/  F2FP.BF16.F32.PACK_AB R3, RZ, R3 ;  /* 0x00000003ff03723e */ /* 0x000fc600000010ff */
[----:B------:R2:W-:Y:S01]  /*46600*/  @P0 STG.E.U16 desc[UR36][R8.64+0x3b0], R17 ;  /* 0x0003b01108000986 */ /* 0x0005e2000c101524 */
[----:B------:R-:W-:Y:S02]  /*46610*/  ISETP.GT.AND P0, PT, R0, 0x1e1, P1 ;  /* 0x000001e10000780c */ /* 0x000fe40000f04270 */
[----:B------:R-:W-:Y:S02]  /*46620*/  F2FP.BF16.F32.PACK_AB R12, RZ, R12 ;  /* 0x0000000cff0c723e */ /* 0x000fe400000010ff */
[----:B0-----:R-:W-:Y:S02]  /*46630*/  PRMT R14, R13, 0x7610, R14 ;  /* 0x000076100d0e7816 */ /* 0x001fe4000000000e */
[----:B-1----:R-:W-:Y:S01]  /*46640*/  PRMT R15, R3, 0x7610, R15 ;  /* 0x00007610030f7816 */ /* 0x002fe2000000000f */
[-C--:B------:R-:W-:Y:S01]  /*46650*/  FMUL R3, R234, R2.reuse ;  /* 0x00000002ea037220 */ /* 0x080fe20000400000 */
[----:B------:R-:W-:Y:S02]  /*46660*/  ISETP.GT.AND P6, PT, R0, 0x1e0, P1 ;  /* 0x000001e00000780c */ /* 0x000fe40000fc4270 */
[----:B--2---:R-:W-:Y:S01]  /*46670*/  PRMT R17, R12, 0x7610, R17 ;  /* 0x000076100c117816 */ /* 0x004fe20000000011 */
[----:B------:R0:W-:Y:S01]  /*46680*/  @P5 STG.E.U16 desc[UR36][R8.64+0x3b2], R14 ;  /* 0x0003b20e08005986 */ /* 0x0001e2000c101524 */
[----:B------:R-:W-:Y:S01]  /*46690*/  F2FP.BF16.F32.PACK_AB R13, RZ, R3 ;  /* 0x00000003ff0d723e */ /* 0x000fe200000010ff */
[-C--:B------:R-:W-:Y:S01]  /*466a0*/  FMUL R3, R233, R2.reuse ;  /* 0x00000002e9037220 */ /* 0x080fe20000400000 */
[C---:B------:R-:W-:Y:S01]  /*466b0*/  ISETP.GT.AND P5, PT, R0.reuse, 0x1e0, P4 ;  /* 0x000001e00000780c */ /* 0x040fe200027a4270 */
[----:B------:R-:W-:Y:S01]  /*466c0*/  @P0 STG.E.U16 desc[UR36][R10.64+0x3c2], R17 ;  /* 0x0003c2110a000986 */ /* 0x000fe2000c101524 */
[----:B------:R-:W-:Y:S01]  /*466d0*/  ISETP.GT.AND P0, PT, R0, 0x1e1, P4 ;  /* 0x000001e10000780c */ /* 0x000fe20002704270 */
[----:B------:R-:W-:Y:S01]  /*466e0*/  FMUL R12, R232, R2 ;  /* 0x00000002e80c7220 */ /* 0x000fe20000400000 */
[----:B0-----:R-:W-:-:S02]  /*466f0*/  PRMT R14, R13, 0x7610, R14 ;  /* 0x000076100d0e7816 */ /* 0x001fc4000000000e */
[----:B------:R-:W-:Y:S01]  /*46700*/  F2FP.BF16.F32.PACK_AB R13, RZ, R3 ;  /* 0x00000003ff0d723e */ /* 0x000fe200000010ff */
[----:B------:R0:W-:Y:S01]  /*46710*/  @P6 STG.E.U16 desc[UR36][R10.64+0x3c0], R15 ;  /* 0x0003c00f0a006986 */ /* 0x0001e2000c101524 */
[----:B------:R-:W-:Y:S01]  /*46720*/  ISETP.GT.AND P6, PT, R0, 0x1e8, P1 ;  /* 0x000001e80000780c */ /* 0x000fe20000fc4270 */
[----:B------:R-:W-:Y:S01]  /*46730*/  FMUL R3, R231, R2 ;  /* 0x00000002e7037220 */ /* 0x000fe20000400000 */
[----:B------:R-:W-:-:S03]  /*46740*/  F2FP.BF16.F32.PACK_AB R12, RZ, R12 ;  /* 0x0000000cff0c723e */ /* 0x000fc600000010ff */
[----:B------:R-:W-:Y:S01]  /*46750*/  @P5 STG.E.U16 desc[UR36][R8.64+0x3c0], R14 ;  /* 0x0003c00e08005986 */ /* 0x000fe2000c101524 */
[----:B------:R-:W-:Y:S02]  /*46760*/  ISETP.GT.AND P5, PT, R0, 0x1e8, P4 ;  /* 0x000001e80000780c */ /* 0x000fe400027a4270 */
[----:B0-----:R-:W-:Y:S02]  /*46770*/  PRMT R15, R13, 0x7610, R15 ;  /* 0x000076100d0f7816 */ /* 0x001fe4000000000f */
[----:B------:R-:W-:-:S03]  /*46780*/  PRMT R22, R12, 0x7610, R22 ;  /* 0x000076100c167816 */ /* 0x000fc60000000016 */
[----:B------:R-:W-:Y:S01]  /*46790*/  @P0 STG.E.U16 desc[UR36][R8.64+0x3c2], R15 ;  /* 0x0003c20f08000986 */ /* 0x000fe2000c101524 */
[----:B------:R-:W-:Y:S01]  /*467a0*/  ISETP.GT.AND P0, PT, R0, 0x1e9, P1 ;  /* 0x000001e90000780c */ /* 0x000fe20000f04270 */
[----:B------:R-:W-:Y:S01]  /*467b0*/  FMUL R12, R230, R2 ;  /* 0x00000002e60c7220 */ /* 0x000fe20000400000 */
[----:B------:R-:W-:Y:S01]  /*467c0*/  F2FP.BF16.F32.PACK_AB R3, RZ, R3 ;  /* 0x00000003ff03723e */ /* 0x000fe200000010ff */
[----:B------:R0:W-:Y:S03]  /*467d0*/  @P6 STG.E.U16 desc[UR36][R10.64+0x3d0], R22 ;  /* 0x0003d0160a006986 */ /* 0x0001e6000c101524 */
[----:B------:R-:W-:Y:S02]  /*467e0*/  F2FP.BF16.F32.PACK_AB R20, RZ, R12 ;  /* 0x0000000cff14723e */ /* 0x000fe400000010ff */
[----:B------:R-:W-:Y:S02]  /*467f0*/  ISETP.GT.AND P6, PT, R0, 0x1e9, P4 ;  /* 0x000001e90000780c */ /* 0x000fe400027c4270 */
[----:B0-----:R-:W-:Y:S01]  /*46800*/  PRMT R22, R3, 0x7610, R22 ;  /* 0x0000761003167816 */ /* 0x001fe20000000016 */
[----:B------:R-:W-:-:S04]  /*46810*/  FMUL R13, R229, R2 ;  /* 0x00000002e50d7220 */ /* 0x000fc80000400000 */
[----:B------:R-:W-:Y:S01]  /*46820*/  @P0 STG.E.U16 desc[UR36][R10.64+0x3d2], R22 ;  /* 0x0003d2160a000986 */ /* 0x000fe2000c101524 */
[----:B------:R-:W-:-:S03]  /*46830*/  ISETP.GT.AND P0, PT, R0, 0x1f0, P1 ;  /* 0x000001f00000780c */ /* 0x000fc60000f04270 */
[----:B------:R-:W-:Y:S01]  /*46840*/  @P5 STG.E.U16 desc[UR36][R8.64+0x3d0], R20 ;  /* 0x0003d01408005986 */ /* 0x000fe2000c101524 */
[----:B------:R-:W-:Y:S01]  /*46850*/  ISETP.GT.AND P5, PT, R0, 0x1f1, P1 ;  /* 0x000001f10000780c */ /* 0x000fe20000fa4270 */
[-C--:B------:R-:W-:Y:S01]  /*46860*/  FMUL R18, R228, R2.reuse ;  /* 0x00000002e4127220 */ /* 0x080fe20000400000 */
[----:B------:R-:W-:Y:S01]  /*46870*/  FMUL R17, R227, R2 ;  /* 0x00000002e3117220 */ /* 0x000fe20000400000 */
[----:B------:R-:W-:-:S03]  /*46880*/  F2FP.BF16.F32.PACK_AB R21, RZ, R13 ;  /* 0x0000000dff15723e */ /* 0x000fc600000010ff */
[----:B------:R-:W-:Y:S02]  /*46890*/  F2FP.BF16.F32.PACK_AB R18, RZ, R18 ;  /* 0x00000012ff12723e */ /* 0x000fe400000010ff */
[----:B------:R-:W-:Y:S01]  /*468a0*/  F2FP.BF16.F32.PACK_AB R17, RZ, R17 ;  /* 0x00000011ff11723e */ /* 0x000fe200000010ff */
[----:B------:R-:W-:Y:S01]  /*468b0*/  @P6 STG.E.U16 desc[UR36][R8.64+0x3d2], R21 ;  /* 0x0003d21508006986 */ /* 0x000fe2000c101524 */
[----:B------:R-:W-:-:S03]  /*468c0*/  ISETP.GT.AND P6, PT, R0, 0x1f0, P4 ;  /* 0x000001f00000780c */ /* 0x000fc600027c4270 */
[----:B------:R-:W-:Y:S01]  /*468d0*/  @P0 STG.E.U16 desc[UR36][R10.64+0x3e0], R18 ;  /* 0x0003e0120a000986 */ /* 0x000fe2000c101524 */
[----:B------:R-:W-:-:S03]  /*468e0*/  ISETP.GT.AND P0, PT, R0, 0x1f8, P1 ;  /* 0x000001f80000780c */ /* 0x000fc60000f04270 */
[----:B------:R-:W-:Y:S01]  /*468f0*/  @P5 STG.E.U16 desc[UR36][R10.64+0x3e2], R17 ;  /* 0x0003e2110a005986 */ /* 0x000fe2000c101524 */
[----:B------:R-:W-:Y:S01]  /*46900*/  ISETP.GT.AND P5, PT, R0, 0x1f1, P4 ;  /* 0x000001f10000780c */ /* 0x000fe200027a4270 */
[-C--:B------:R-:W-:Y:S01]  /*46910*/  FMUL R19, R226, R2.reuse ;  /* 0x00000002e2137220 */ /* 0x080fe20000400000 */
[C---:B------:R-:W-:Y:S01]  /*46920*/  ISETP.GT.AND P1, PT, R0.reuse, 0x1f9, P1 ;  /* 0x000001f90000780c */ /* 0x040fe20000f24270 */
[-C--:B------:R-:W-:Y:S01]  /*46930*/  FMUL R12, R225, R2.reuse ;  /* 0x00000002e10c7220 */ /* 0x080fe20000400000 */
[----:B------:R-:W-:Y:S02]  /*46940*/  FMUL R14, R223, R2 ;  /* 0x00000002df0e7220 */ /* 0x000fe40000400000 */
[----:B------:R-:W-:Y:S02]  /*46950*/  F2FP.BF16.F32.PACK_AB R19, RZ, R19 ;  /* 0x00000013ff13723e */ /* 0x000fe400000010ff */
[----:B------:R-:W-:Y:S02]  /*46960*/  F2FP.BF16.F32.PACK_AB R12, RZ, R12 ;  /* 0x0000000cff0c723e */ /* 0x000fe400000010ff */
[----:B------:R-:W-:Y:S01]  /*46970*/  F2FP.BF16.F32.PACK_AB R14, RZ, R14 ;  /* 0x0000000eff0e723e */ /* 0x000fe200000010ff */
[----:B------:R-:W-:Y:S01]  /*46980*/  @P6 STG.E.U16 desc[UR36][R8.64+0x3e0], R19 ;  /* 0x0003e01308006986 */ /* 0x000fe2000c101524 */
[----:B------:R-:W-:Y:S01]  /*46990*/  ISETP.GT.AND P6, PT, R0, 0x1f8, P4 ;  /* 0x000001f80000780c */ /* 0x000fe200027c4270 */
[-C--:B------:R-:W-:Y:S01]  /*469a0*/  FMUL R13, R224, R2.reuse ;  /* 0x00000002e00d7220 */ /* 0x080fe20000400000 */
[----:B------:R-:W-:Y:S01]  /*469b0*/  ISETP.GT.AND P4, PT, R0, 0x1f9, P4 ;  /* 0x000001f90000780c */ /* 0x000fe20002784270 */
[----:B------:R-:W-:Y:S01]  /*469c0*/  @P5 STG.E.U16 desc[UR36][R8.64+0x3e2], R12 ;  /* 0x0003e20c08005986 */ /* 0x000fe2000c101524 */
[----:B------:R-:W-:-:S03]  /*469d0*/  FMUL R15, R222, R2 ;  /* 0x00000002de0f7220 */ /* 0x000fc60000400000 */
[----:B------:R-:W-:Y:S01]  /*469e0*/  @P1 STG.E.U16 desc[UR36][R10.64+0x3f2], R14 ;  /* 0x0003f20e0a001986 */ /* 0x000fe2000c101524 */
[----:B------:R-:W-:Y:S01]  /*469f0*/  ISETP.GT.AND P1, PT, R0, 0x100, P3 ;  /* 0x000001000000780c */ /* 0x000fe20001f24270 */
[-C--:B------:R-:W-:Y:S01]  /*46a00*/  FMUL R3, R221, R2.reuse ;  /* 0x00000002dd037220 */ /* 0x080fe20000400000 */
[----:B------:R-:W-:Y:S01]  /*46a10*/  FMUL R24, R24, R2 ;  /* 0x0000000218187220 */ /* 0x000fe20000400000 */
[----:B------:R-:W-:Y:S02]  /*46a20*/  F2FP.BF16.F32.PACK_AB R13, RZ, R13 ;  /* 0x0000000dff0d723e */ /* 0x000fe400000010ff */
[----:B------:R-:W-:Y:S02]  /*46a30*/  F2FP.BF16.F32.PACK_AB R15, RZ, R15 ;  /* 0x0000000fff0f723e */ /* 0x000fe400000010ff */
[----:B------:R-:W-:Y:S02]  /*46a40*/  F2FP.BF16.F32.PACK_AB R3, RZ, R3 ;  /* 0x00000003ff03723e */ /* 0x000fe400000010ff */
[----:B------:R-:W-:Y:S01]  /*46a50*/  F2FP.BF16.F32.PACK_AB R24, RZ, R24 ;  /* 0x00000018ff18723e */ /* 0x000fe200000010ff */
[----:B------:R-:W-:Y:S01]  /*46a60*/  @P0 STG.E.U16 desc[UR36][R10.64+0x3f0], R13 ;  /* 0x0003f00d0a000986 */ /* 0x000fe2000c101524 */
[----:B------:R-:W-:-:S02]  /*46a70*/  ISETP.GT.AND P5, PT, R0, 0x101, P3 ;  /* 0x000001010000780c */ /* 0x000fc40001fa4270 */
[----:B------:R-:W-:Y:S01]  /*46a80*/  ISETP.GT.AND P0, PT, R0, 0x100, P2 ;  /* 0x000001000000780c */ /* 0x000fe20001704270 */
[----:B------:R-:W-:Y:S01]  /*46a90*/  @P6 STG.E.U16 desc[UR36][R8.64+0x3f0], R15 ;  /* 0x0003f00f08006986 */ /* 0x000fe2000c101524 */
[----:B------:R-:W-:-:S03]  /*46aa0*/  FMUL R25, R25, R2 ;  /* 0x0000000219197220 */ /* 0x000fc60000400000 */
[----:B------:R-:W-:Y:S01]  /*46ab0*/  @P4 STG.E.U16 desc[UR36][R8.64+0x3f2], R3 ;  /* 0x0003f20308004986 */ /* 0x000fe2000c101524 */
[-C--:B------:R-:W-:Y:S01]  /*46ac0*/  FMUL R26, R26, R2.reuse ;  /* 0x000000021a1a7220 */ /* 0x080fe20000400000 */
[C---:B------:R-:W-:Y:S02]  /*46ad0*/  ISETP.GT.AND P4, PT, R0.reuse, 0x108, P3 ;  /* 0x000001080000780c */ /* 0x040fe40001f84270 */
[----:B------:R-:W-:Y:S01]  /*46ae0*/  @P1 STG.E.U16 desc[UR36][R6.64+0x200], R24 ;  /* 0x0002001806001986 */ /* 0x000fe2000c101524 */
[----:B------:R-:W-:Y:S01]  /*46af0*/  ISETP.GT.AND P1, PT, R0, 0x101, P2 ;  /* 0x000001010000780c */ /* 0x000fe20001724270 */
[-C--:B------:R-:W-:Y:S01]  /*46b00*/  FMUL R27, R27, R2.reuse ;  /* 0x000000021b1b7220 */ /* 0x080fe20000400000 */
[----:B------:R-:W-:Y:S01]  /*46b10*/  FMUL R28, R28, R2 ;  /* 0x000000021c1c7220 */ /* 0x000fe20000400000 */
[----:B------:R-:W-:Y:S02]  /*46b20*/  F2FP.BF16.F32.PACK_AB R25, RZ, R25 ;  /* 0x00000019ff19723e */ /* 0x000fe400000010ff */
[----:B------:R-:W-:-:S02]  /*46b30*/  F2FP.BF16.F32.PACK_AB R26, RZ, R26 ;  /* 0x0000001aff1a723e */ /* 0x000fc400000010ff */
[----:B------:R-:W-:Y:S01]  /*46b40*/  F2FP.BF16.F32.PACK_AB R27, RZ, R27 ;  /* 0x0000001bff1b723e */ /* 0x000fe200000010ff */
[----:B------:R-:W-:Y:S01]  /*46b50*/  @P5 STG.E.U16 desc[UR36][R6.64+0x202], R25 ;  /* 0x0002021906005986 */ /* 0x000fe2000c101524 */
[----:B------:R-:W-:Y:S02]  /*46b60*/  F2FP.BF16.F32.PACK_AB R28, RZ, R28 ;  /* 0x0000001cff1c723e */ /* 0x000fe400000010ff */
[C---:B------:R-:W-:Y:S01]  /*46b70*/  ISETP.GT.AND P5, PT, R0.reuse, 0x109, P3 ;  /* 0x000001090000780c */ /* 0x040fe20001fa4270 */
[----:B------:R-:W-:Y:S01]  /*46b80*/  @P0 STG.E.U16 desc[UR36][R4.64+0x200], R26 ;  /* 0x0002001a04000986 */ /* 0x000fe2000c101524 */
[C---:B------:R-:W-:Y:S01]  /*46b90*/  ISETP.GT.AND P0, PT, R0.reuse, 0x108, P2 ;  /* 0x000001080000780c */ /* 0x040fe20001704270 */
[-C--:B------:R-:W-:Y:S02]  /*46ba0*/  FMUL R29, R29, R2.reuse ;  /* 0x000000021d1d7220 */ /* 0x080fe40000400000 */
[----:B------:R-:W-:Y:S01]  /*46bb0*/  @P1 STG.E.U16 desc[UR36][R4.64+0x202], R27 ;  /* 0x0002021b04001986 */ /* 0x000fe2000c101524 */
[----:B------:R-:W-:Y:S01]  /*46bc0*/  ISETP.GT.AND P1, PT, R0, 0x109, P2 ;  /* 0x000001090000780c */ /* 0x000fe20001724270 */
[----:B------:R-:W-:-:S02]  /*46bd0*/  FMUL R30, R30, R2 ;  /* 0x000000021e1e7220 */ /* 0x000fc40000400000 */
[----:B------:R-:W-:Y:S01]  /*46be0*/  @P4 STG.E.U16 desc[UR36][R6.64+0x210], R28 ;  /* 0x0002101c06004986 */ /* 0x000fe2000c101524 */
[----:B------:R-:W-:Y:S01]  /*46bf0*/  ISETP.GT.AND P4, PT, R0, 0x110, P3 ;  /* 0x000001100000780c */ /* 0x000fe20001f84270 */
[-C--:B------:R-:W-:Y:S01]  /*46c00*/  FMUL R31, R31, R2.reuse ;  /* 0x000000021f1f7220 */ /* 0x080fe20000400000 */
[----:B------:R-:W-:Y:S01]  /*46c10*/  FMUL R32, R32, R2 ;  /* 0x0000000220207220 */ /* 0x000fe20000400000 */
[----:B------:R-:W-:Y:S02]  /*46c20*/  F2FP.BF16.F32.PACK_AB R29, RZ, R29 ;  /* 0x0000001dff1d723e */ /* 0x000fe400000010ff */
[----:B------:R-:W-:Y:S02]  /*46c30*/  F2FP.BF16.F32.PACK_AB R30, RZ, R30 ;  /* 0x0000001eff1e723e */ /* 0x000fe400000010ff */
[----:B------:R-:W-:Y:S01]  /*46c40*/  F2FP.BF16.F32.PACK_AB R31, RZ, R31 ;  /* 0x0000001fff1f723e */ /* 0x000fe200000010ff */
[----:B------:R-:W-:Y:S01]  /*46c50*/  @P5 STG.E.U16 desc[UR36][R6.64+0x212], R29 ;  /* 0x0002121d06005986 */ /* 0x000fe2000c101524 */
[----:B------:R-:W-:-:S02]  /*46c60*/  F2FP.BF16.F32.PACK_AB R32, RZ, R32 ;  /* 0x00000020ff20723e */ /* 0x000fc400000010ff */
[C---:B------:R-:W-:Y:S01]  /*46c70*/  ISETP.GT.AND P5, PT, R0.reuse, 0x111, P3 ;  /* 0x000001110000780c */ /* 0x040fe20001fa4270 */
[----:B------:R-:W-:Y:S01]  /*46c80*/  @P0 STG.E.U16 desc[UR36][R4.64+0x210], R30 ;  /* 0x0002101e04000986 */ /* 0x000fe2000c101524 */
[C---:B------:R-:W-:Y:S01]  /*46c90*/  ISETP.GT.AND P0, PT, R0.reuse, 0x110, P2 ;  /* 0x000001100000780c */ /* 0x040fe20001704270 */
[-C--:B------:R-:W-:Y:S02]  /*46ca0*/  FMUL R33, R33, R2.reuse ;  /* 0x0000000221217220 */ /* 0x080fe40000400000 */
[----:B------:R-:W-:Y:S01]  /*46cb0*/  @P1 STG.E.U16 desc[UR36][R4.64+0x212], R31 ;  /* 0x0002121f04001986 */ /* 0x000fe2000c101524 */
[----:B------:R-:W-:Y:S01]  /*46cc0*/  ISETP.GT.AND P1, PT, R0, 0x111, P2 ;  /* 0x000001110000780c */ /* 0x000fe20001724270 */
[-C--:B------:R-:W-:Y:S02]  /*46cd0*/  FMUL R34, R34, R2.reuse ;  /* 0x0000000222227220 */ /* 0x080fe40000400000 */
[----:B------:R-:W-:Y:S01]  /*46ce0*/  @P4 STG.E.U16 desc[UR36][R6.64+0x220], R32 ;  /* 0x0002202006004986 */ /* 0x000fe2000c101524 */
[----:B------:R-:W-:Y:S01]  /*46cf0*/  ISETP.GT.AND P4, PT, R0, 0x118, P3 ;  /* 0x000001180000780c */ /* 0x000fe20001f84270 */
[-C--:B------:R-:W-:Y:S01]  /*46d00*/  FMUL R35, R35, R2.reuse ;  /* 0x0000000223237220 */ /* 0x080fe20000400000 */
[----:B------:R-:W-:Y:S01]  /*46d10*/  FMUL R36, R36, R2 ;  /* 0x0000000224247220 */ /* 0x000fe20000400000 */
[----:B------:R-:W-:-:S02]  /*46d20*/  F2FP.BF16.F32.PACK_AB R33, RZ, R33 ;  /* 0x00000021ff21723e */ /* 0x000fc400000010ff */
[----:B------:R-:W-:Y:S02]  /*46d30*/  F2FP.BF16.F32.PACK_AB R34, RZ, R34 ;  /* 0x00000022ff22723e */ /* 0x000fe400000010ff */
        /* <DEDUP_REMOVED lines=389> */
[----:B------:R-:W-:Y:S01]  /*48590*/  ISETP.GT.AND P0, PT, R0, 0x1d8, P2 ;  /* 0x000001d80000780c */ /* 0x000fe20001704270 */
[-C--:B------:R-:W-:Y:S02]  /*485a0*/  FMUL R133, R133, R2.reuse ;  /* 0x0000000285857220 */ /* 0x080fe40000400000 */
[----:B------:R-:W-:Y:S01]  /*485b0*/  @P1 STG.E.U16 desc[UR36][R4.64+0x3a2], R131 ;  /* 0x0003a28304001986 */ /* 0x000fe2000c101524 */
[----:B------:R-:W-:-:S03]  /*485c0*/  FMUL R134, R134, R2 ;  /* 0x0000000286867220 */ /* 0x000fc60000400000 */
[----:B------:R-:W-:Y:S01]  /*485d0*/  @P4 STG.E.U16 desc[UR36][R6.64+0x3b0], R132 ;  /* 0x0003b08406004986 */ /* 0x000fe2000c101524 */
[C---:B------:R-:W-:Y:S01]  /*485e0*/  ISETP.GT.AND P4, PT, R0.reuse, 0x1d9, P2 ;  /* 0x000001d90000780c */ /* 0x040fe20001784270 */
[----:B------:R-:W-:Y:S01]  /*485f0*/  FMUL R135, R135, R2 ;  /* 0x0000000287877220 */ /* 0x000fe20000400000 */
[----:B------:R-:W-:Y:S02]  /*48600*/  F2FP.BF16.F32.PACK_AB R133, RZ, R133 ;  /* 0x00000085ff85723e */ /* 0x000fe400000010ff */
[----:B------:R-:W-:Y:S02]  /*48610*/  F2FP.BF16.F32.PACK_AB R134, RZ, R134 ;  /* 0x00000086ff86723e */ /* 0x000fe400000010ff */
[----:B------:R-:W-:Y:S01]  /*48620*/  F2FP.BF16.F32.PACK_AB R135, RZ, R135 ;  /* 0x00000087ff87723e */ /* 0x000fe200000010ff */
[----:B------:R-:W-:Y:S01]  /*48630*/  @P5 STG.E.U16 desc[UR36][R6.64+0x3b2], R133 ;  /* 0x0003b28506005986 */ /* 0x000fe2000c101524 */
[----:B------:R-:W-:-:S03]  /*48640*/  ISETP.GT.AND P5, PT, R0, 0x1e0, P3 ;  /* 0x000001e00000780c */ /* 0x000fc60001fa4270 */
[----:B------:R-:W-:Y:S01]  /*48650*/  @P0 STG.E.U16 desc[UR36][R4.64+0x3b0], R134 ;  /* 0x0003b08604000986 */ /* 0x000fe2000c101524 */
[----:B------:R-:W-:Y:S01]  /*48660*/  ISETP.GT.AND P0, PT, R0, 0x1e1, P3 ;  /* 0x000001e10000780c */ /* 0x000fe20001f04270 */
[-C--:B------:R-:W-:Y:S01]  /*48670*/  FMUL R136, R136, R2.reuse ;  /* 0x0000000288887220 */ /* 0x080fe20000400000 */
[C---:B------:R-:W-:Y:S01]  /*48680*/  ISETP.GT.AND P1, PT, R0.reuse, 0x1e0, P2 ;  /* 0x000001e00000780c */ /* 0x040fe20001724270 */
[----:B------:R-:W-:Y:S01]  /*48690*/  @P4 STG.E.U16 desc[UR36][R4.64+0x3b2], R135 ;  /* 0x0003b28704004986 */ /* 0x000fe2000c101524 */
[-C--:B------:R-:W-:Y:S01]  /*486a0*/  FMUL R137, R137, R2.reuse ;  /* 0x0000000289897220 */ /* 0x080fe20000400000 */
[----:B------:R-:W-:Y:S01]  /*486b0*/  ISETP.GT.AND P4, PT, R0, 0x1e1, P2 ;  /* 0x000001e10000780c */ /* 0x000fe20001784270 */
[-C--:B------:R-:W-:Y:S01]  /*486c0*/  FMUL R138, R138, R2.reuse ;  /* 0x000000028a8a7220 */ /* 0x080fe20000400000 */
[----:B------:R-:W-:Y:S01]  /*486d0*/  FMUL R139, R139, R2 ;  /* 0x000000028b8b7220 */ /* 0x000fe20000400000 */
[----:B------:R-:W-:Y:S02]  /*486e0*/  F2FP.BF16.F32.PACK_AB R136, RZ, R136 ;  /* 0x00000088ff88723e */ /* 0x000fe400000010ff */
[----:B------:R-:W-:-:S02]  /*486f0*/  F2FP.BF16.F32.PACK_AB R137, RZ, R137 ;  /* 0x00000089ff89723e */ /* 0x000fc400000010ff */
[----:B------:R-:W-:Y:S02]  /*48700*/  F2FP.BF16.F32.PACK_AB R138, RZ, R138 ;  /* 0x0000008aff8a723e */ /* 0x000fe400000010ff */
[----:B------:R-:W-:Y:S01]  /*48710*/  F2FP.BF16.F32.PACK_AB R139, RZ, R139 ;  /* 0x0000008bff8b723e */ /* 0x000fe200000010ff */
[----:B------:R-:W-:Y:S01]  /*48720*/  @P5 STG.E.U16 desc[UR36][R6.64+0x3c0], R136 ;  /* 0x0003c08806005986 */ /* 0x000fe2000c101524 */
[----:B------:R-:W-:-:S03]  /*48730*/  ISETP.GT.AND P5, PT, R0, 0x1e9, P3 ;  /* 0x000001e90000780c */ /* 0x000fc60001fa4270 */
[----:B------:R-:W-:Y:S01]  /*48740*/  @P0 STG.E.U16 desc[UR36][R6.64+0x3c2], R137 ;  /* 0x0003c28906000986 */ /* 0x000fe2000c101524 */
[C---:B------:R-:W-:Y:S02]  /*48750*/  ISETP.GT.AND P0, PT, R0.reuse, 0x1e8, P3 ;  /* 0x000001e80000780c */ /* 0x040fe40001f04270 */
[C---:B------:R-:W-:Y:S01]  /*48760*/  ISETP.GT.AND P6, PT, R0.reuse, 0x1e8, P2 ;  /* 0x000001e80000780c */ /* 0x040fe200017c4270 */
[----:B------:R-:W-:Y:S01]  /*48770*/  @P1 STG.E.U16 desc[UR36][R4.64+0x3c0], R138 ;  /* 0x0003c08a04001986 */ /* 0x000fe2000c101524 */
[----:B------:R-:W-:Y:S01]  /*48780*/  ISETP.GT.AND P1, PT, R0, 0x1e9, P2 ;  /* 0x000001e90000780c */ /* 0x000fe20001724270 */
[-C--:B------:R-:W-:Y:S01]  /*48790*/  FMUL R140, R140, R2.reuse ;  /* 0x000000028c8c7220 */ /* 0x080fe20000400000 */
[-C--:B------:R-:W-:Y:S01]  /*487a0*/  FMUL R141, R141, R2.reuse ;  /* 0x000000028d8d7220 */ /* 0x080fe20000400000 */
[----:B------:R-:W-:Y:S01]  /*487b0*/  @P4 STG.E.U16 desc[UR36][R4.64+0x3c2], R139 ;  /* 0x0003c28b04004986 */ /* 0x000fe2000c101524 */
[----:B------:R-:W-:Y:S01]  /*487c0*/  ISETP.GT.AND P4, PT, R0, 0x1f0, P3 ;  /* 0x000001f00000780c */ /* 0x000fe20001f84270 */
[-C--:B------:R-:W-:Y:S01]  /*487d0*/  FMUL R142, R142, R2.reuse ;  /* 0x000000028e8e7220 */ /* 0x080fe20000400000 */
[-C--:B------:R-:W-:Y:S01]  /*487e0*/  FMUL R143, R143, R2.reuse ;  /* 0x000000028f8f7220 */ /* 0x080fe20000400000 */
[----:B------:R-:W-:Y:S01]  /*487f0*/  FMUL R144, R144, R2 ;  /* 0x0000000290907220 */ /* 0x000fe20000400000 */
[----:B------:R-:W-:-:S02]  /*48800*/  F2FP.BF16.F32.PACK_AB R140, RZ, R140 ;  /* 0x0000008cff8c723e */ /* 0x000fc400000010ff */
[----:B------:R-:W-:Y:S02]  /*48810*/  F2FP.BF16.F32.PACK_AB R141, RZ, R141 ;  /* 0x0000008dff8d723e */ /* 0x000fe400000010ff */
[----:B------:R-:W-:Y:S02]  /*48820*/  F2FP.BF16.F32.PACK_AB R142, RZ, R142 ;  /* 0x0000008eff8e723e */ /* 0x000fe400000010ff */
[----:B------:R-:W-:Y:S02]  /*48830*/  F2FP.BF16.F32.PACK_AB R143, RZ, R143 ;  /* 0x0000008fff8f723e */ /* 0x000fe400000010ff */
[----:B------:R-:W-:Y:S01]  /*48840*/  F2FP.BF16.F32.PACK_AB R144, RZ, R144 ;  /* 0x00000090ff90723e */ /* 0x000fe200000010ff */
[----:B------:R-:W-:Y:S01]  /*48850*/  @P0 STG.E.U16 desc[UR36][R6.64+0x3d0], R140 ;  /* 0x0003d08c06000986 */ /* 0x000fe2000c101524 */
[----:B------:R-:W-:-:S03]  /*48860*/  ISETP.GT.AND P0, PT, R0, 0x1f1, P3 ;  /* 0x000001f10000780c */ /* 0x000fc60001f04270 */
[----:B------:R-:W-:Y:S01]  /*48870*/  @P5 STG.E.U16 desc[UR36][R6.64+0x3d2], R141 ;  /* 0x0003d28d06005986 */ /* 0x000fe2000c101524 */
[----:B------:R-:W-:-:S03]  /*48880*/  ISETP.GT.AND P5, PT, R0, 0x1f0, P2 ;  /* 0x000001f00000780c */ /* 0x000fc600017a4270 */
[----:B------:R-:W-:Y:S01]  /*48890*/  @P6 STG.E.U16 desc[UR36][R4.64+0x3d0], R142 ;  /* 0x0003d08e04006986 */ /* 0x000fe2000c101524 */
[----:B------:R-:W-:-:S03]  /*488a0*/  FMUL R145, R145, R2 ;  /* 0x0000000291917220 */ /* 0x000fc60000400000 */
[----:B------:R-:W-:Y:S01]  /*488b0*/  @P1 STG.E.U16 desc[UR36][R4.64+0x3d2], R143 ;  /* 0x0003d28f04001986 */ /* 0x000fe2000c101524 */
[----:B------:R-:W-:-:S03]  /*488c0*/  ISETP.GT.AND P1, PT, R0, 0x1f8, P3 ;  /* 0x000001f80000780c */ /* 0x000fc60001f24270 */
[----:B------:R-:W-:Y:S01]  /*488d0*/  @P4 STG.E.U16 desc[UR36][R6.64+0x3e0], R144 ;  /* 0x0003e09006004986 */ /* 0x000fe2000c101524 */
[----:B------:R-:W-:Y:S01]  /*488e0*/  ISETP.GT.AND P4, PT, R0, 0x1f1, P2 ;  /* 0x000001f10000780c */ /* 0x000fe20001784270 */
[-C--:B------:R-:W-:Y:S01]  /*488f0*/  FMUL R146, R146, R2.reuse ;  /* 0x0000000292927220 */ /* 0x080fe20000400000 */
[C---:B------:R-:W-:Y:S02]  /*48900*/  ISETP.GT.AND P3, PT, R0.reuse, 0x1f9, P3 ;  /* 0x000001f90000780c */ /* 0x040fe40001f64270 */
[C---:B------:R-:W-:Y:S01]  /*48910*/  ISETP.GT.AND P6, PT, R0.reuse, 0x1f8, P2 ;  /* 0x000001f80000780c */ /* 0x040fe200017c4270 */
[-C--:B------:R-:W-:Y:S01]  /*48920*/  FMUL R147, R147, R2.reuse ;  /* 0x0000000293937220 */ /* 0x080fe20000400000 */
[----:B------:R-:W-:Y:S01]  /*48930*/  ISETP.GT.AND P2, PT, R0, 0x1f9, P2 ;  /* 0x000001f90000780c */ /* 0x000fe20001744270 */
[-C--:B------:R-:W-:Y:S01]  /*48940*/  FMUL R148, R148, R2.reuse ;  /* 0x0000000294947220 */ /* 0x080fe20000400000 */
[----:B------:R-:W-:Y:S01]  /*48950*/  FMUL R149, R149, R2 ;  /* 0x0000000295957220 */ /* 0x000fe20000400000 */
[----:B------:R-:W-:-:S02]  /*48960*/  F2FP.BF16.F32.PACK_AB R145, RZ, R145 ;  /* 0x00000091ff91723e */ /* 0x000fc400000010ff */
[----:B------:R-:W-:Y:S01]  /*48970*/  F2FP.BF16.F32.PACK_AB R146, RZ, R146 ;  /* 0x00000092ff92723e */ /* 0x000fe200000010ff */
[-C--:B------:R-:W-:Y:S01]  /*48980*/  FMUL R150, R150, R2.reuse ;  /* 0x0000000296967220 */ /* 0x080fe20000400000 */
[----:B------:R-:W-:Y:S01]  /*48990*/  F2FP.BF16.F32.PACK_AB R147, RZ, R147 ;  /* 0x00000093ff93723e */ /* 0x000fe200000010ff */
[----:B------:R-:W-:Y:S01]  /*489a0*/  FMUL R151, R151, R2 ;  /* 0x0000000297977220 */ /* 0x000fe20000400000 */
[----:B------:R-:W-:Y:S02]  /*489b0*/  F2FP.BF16.F32.PACK_AB R148, RZ, R148 ;  /* 0x00000094ff94723e */ /* 0x000fe400000010ff */
[----:B------:R-:W-:Y:S01]  /*489c0*/  F2FP.BF16.F32.PACK_AB R149, RZ, R149 ;  /* 0x00000095ff95723e */ /* 0x000fe200000010ff */
[----:B------:R-:W-:Y:S01]  /*489d0*/  @P0 STG.E.U16 desc[UR36][R6.64+0x3e2], R145 ;  /* 0x0003e29106000986 */ /* 0x000fe2000c101524 */
[----:B------:R-:W-:-:S03]  /*489e0*/  F2FP.BF16.F32.PACK_AB R150, RZ, R150 ;  /* 0x00000096ff96723e */ /* 0x000fc600000010ff */
[----:B------:R-:W-:Y:S01]  /*489f0*/  @P5 STG.E.U16 desc[UR36][R4.64+0x3e0], R146 ;  /* 0x0003e09204005986 */ /* 0x000fe2000c101524 */
[----:B------:R-:W-:-:S03]  /*48a00*/  F2FP.BF16.F32.PACK_AB R151, RZ, R151 ;  /* 0x00000097ff97723e */ /* 0x000fc600000010ff */
[----:B------:R-:W-:Y:S04]  /*48a10*/  @P4 STG.E.U16 desc[UR36][R4.64+0x3e2], R147 ;  /* 0x0003e29304004986 */ /* 0x000fe8000c101524 */
[----:B------:R-:W-:Y:S04]  /*48a20*/  @P1 STG.E.U16 desc[UR36][R6.64+0x3f0], R148 ;  /* 0x0003f09406001986 */ /* 0x000fe8000c101524 */
[----:B------:R0:W-:Y:S04]  /*48a30*/  @P3 STG.E.U16 desc[UR36][R6.64+0x3f2], R149 ;  /* 0x0003f29506003986 */ /* 0x0001e8000c101524 */
[----:B------:R1:W-:Y:S01]  /*48a40*/  @P6 STG.E.U16 desc[UR36][R4.64+0x3f0], R150 ;  /* 0x0003f09604006986 */ /* 0x0003e2000c101524 */
[----:B0-----:R-:W-:-:S02]  /*48a50*/  @P2 IMAD.MOV.U32 R6, RZ, RZ, R4 ;  /* 0x000000ffff062224 */ /* 0x001fc400078e0004 */
[----:B------:R-:W-:-:S05]  /*48a60*/  @P2 IMAD.MOV.U32 R7, RZ, RZ, R5 ;  /* 0x000000ffff072224 */ /* 0x000fca00078e0005 */
[----:B------:R1:W-:Y:S02]  /*48a70*/  @P2 STG.E.U16 desc[UR36][R6.64+0x3f2], R151 ;  /* 0x0003f29706002986 */ /* 0x0003e4000c101524 */
.L_x_1562:
[----:B------:R-:W-:Y:S05]  /*48a80*/  BSYNC B0 ;  /* 0x0000000000007941 */ /* 0x000fea0003800000 */
.L_x_32:
[----:B01--4-:R-:W4:Y:S04]  /*48a90*/  LDL.LU R5, [R1+0xa08] ;  /* 0x000a080001057983 */ /* 0x013f280000300800 */
[----:B------:R-:W4:Y:S01]  /*48aa0*/  LDL.LU R4, [R1+0xa0c] ;  /* 0x000a0c0001047983 */ /* 0x000f220000300800 */
[----:B------:R-:W-:Y:S01]  /*48ab0*/  ULDC UR4, c[0x0][0xc] ;  /* 0x0000030000047ab9 */ /* 0x000fe20000000800 */
[----:B------:R-:W-:Y:S01]  /*48ac0*/  ULDC UR5, c[0x0][0x10] ;  /* 0x0000040000057ab9 */ /* 0x000fe20000000800 */
[----:B-----5:R-:W4:Y:S01]  /*48ad0*/  LDC R3, c[0x0][0x14] ;  /* 0x00000500ff037b82 */ /* 0x020f220000000800 */
[----:B------:R-:W-:Y:S01]  /*48ae0*/  UIMAD.WIDE.U32 UR4, UR4, UR5, URZ ;  /* 0x00000005040472a5 */ /* 0x000fe2000f8e003f */
[----:B------:R-:W-:Y:S01]  /*48af0*/  PRMT R0, RZ, 0x7610, R0 ;  /* 0x00007610ff007816 */ /* 0x000fe20000000000 */
[----:B------:R-:W-:Y:S01]  /*48b00*/  UMOV UR43, 0xffffffff ;  /* 0xffffffff002b7882 */ /* 0x000fe20000000000 */
[----:B------:R-:W-:-:S03]  /*48b10*/  UMOV UR44, 0xffffffff ;  /* 0xffffffff002c7882 */ /* 0x000fc60000000000 */
[----:B----4-:R-:W-:-:S04]  /*48b20*/  IMAD.WIDE.U32 R4, R3, UR4, R4 ;  /* 0x0000000403047c25 */ /* 0x010fc8000f8e0004 */
[----:B------:R-:W-:Y:S01]  /*48b30*/  IMAD R3, R3, UR5, RZ ;  /* 0x0000000503037c24 */ /* 0x000fe2000f8e02ff */
[----:B------:R-:W-:Y:S01]  /*48b40*/  ULDC.64 UR4, c[0x0][0x650] ;  /* 0x0001940000047ab9 */ /* 0x000fe20000000a00 */
[----:B---3--:R-:W-:Y:S01]  /*48b50*/  IMAD.MOV.U32 R7, RZ, RZ, R4 ;  /* 0x000000ffff077224 */ /* 0x008fe200078e0004 */
[----:B------:R-:W-:Y:S02]  /*48b60*/  ISETP.GE.U32.AND P0, PT, R4, UR4, PT ;  /* 0x0000000404007c0c */ /* 0x000fe4000bf06070 */
[----:B------:R-:W-:-:S04]  /*48b70*/  IADD3 R6, R5, R3, RZ ;  /* 0x0000000305067210 */ /* 0x000fc80007ffe0ff */
[----:B------:R-:W-:Y:S01]  /*48b80*/  ISETP.GE.U32.AND.EX P0, PT, R6, UR5, PT, P0 ;  /* 0x0000000506007c0c */ /* 0x000fe2000bf06100 */
[----:B------:R0:W-:Y:S04]  /*48b90*/  STL [R1+0xa08], R6 ;  /* 0x000a080601007387 */ /* 0x0001e80000100800 */
[----:B------:R0:W-:Y:S08]  /*48ba0*/  STL [R1+0xa0c], R7 ;  /* 0x000a0c0701007387 */ /* 0x0001f00000100800 */
[----:B------:R-:W-:Y:S05]  /*48bb0*/  @P0 BRA `(.L_x_1563) ;  /* 0x0000000400880947 */ /* 0x000fea0003800000 */
[----:B------:R-:W1:Y:S01]  /*48bc0*/  S2UR UR6, SR_CTAID.X ;  /* 0x00000000000679c3 */ /* 0x000e620000002500 */
[----:B------:R-:W-:Y:S01]  /*48bd0*/  ULDC.64 UR12, c[0x0][0x628] ;  /* 0x00018a00000c7ab9 */ /* 0x000fe20000000a00 */
[----:B------:R-:W-:Y:S01]  /*48be0*/  ULDC UR4, c[0x0][0x150] ;  /* 0x0000540000047ab9 */ /* 0x000fe20000000800 */
[----:B------:R-:W-:Y:S01]  /*48bf0*/  ISETP.NE.U32.AND P0, PT, RZ, UR12, PT ;  /* 0x0000000cff007c0c */ /* 0x000fe2000bf05070 */
[----:B------:R-:W-:Y:S01]  /*48c00*/  ULDC UR15, c[0x0][0x630] ;  /* 0x00018c00000f7ab9 */ /* 0x000fe20000000800 */
[C---:B------:R-:W-:Y:S01]  /*48c10*/  R2UR UR16, R7.reuse ;  /* 0x00000000071072ca */ /* 0x040fe200000e0000 */
[----:B------:R-:W-:Y:S01]  /*48c20*/  ULDC UR19, c[0x0][0x154] ;  /* 0x0000550000137ab9 */ /* 0x000fe20000000800 */
[----:B------:R-:W-:Y:S01]  /*48c30*/  ISETP.NE.AND.EX P0, PT, RZ, UR13, PT, P0 ;  /* 0x0000000dff007c0c */ /* 0x000fe2000bf05300 */
[----:B------:R-:W3:Y:S01]  /*48c40*/  S2UR UR18, SR_CTAID.Y ;  /* 0x00000000001279c3 */ /* 0x000ee20000002600 */
[----:B------:R-:W-:Y:S02]  /*48c50*/  R2UR UR17, R6 ;  /* 0x00000000061172ca */ /* 0x000fe400000e0000 */
[----:B------:R-:W-:-:S02]  /*48c60*/  R2UR UR10, R7 ;  /* 0x00000000070a72ca */ /* 0x000fc400000e0000 */
[----:B------:R-:W-:Y:S02]  /*48c70*/  R2UR UR11, R6 ;  /* 0x00000000060b72ca */ /* 0x000fe400000e0000 */
[----:B-1----:R-:W-:-:S05]  /*48c80*/  I2FP.F32.U32 R0, UR6 ;  /* 0x0000000600007c45 */ /* 0x002fca0008201000 */
[----:B------:R-:W-:-:S04]  /*48c90*/  FMUL R0, R0, UR4 ;  /* 0x0000000400007c20 */ /* 0x000fc80008400000 */
[----:B------:R1:W4:Y:S01]  /*48ca0*/  F2I.U32.TRUNC.NTZ R3, R0 ;  /* 0x0000000000037305 */ /* 0x000322000020f000 */
[----:B---3--:R-:W-:Y:S05]  /*48cb0*/  @!P0 BRA `(.L_x_1564) ;  /* 0x0000000000308947 */ /* 0x008fea0003800000 */
        /* <DEDUP_REMOVED lines=12> */
.L_x_1564:
[----:B------:R-:W-:Y:S01]  /*48d80*/  USHF.R.U64 UR44, UR10, UR15, UR11 ;  /* 0x0000000f0a2c7299 */ /* 0x000fe2000800120b */
[----:B-1----:R-:W-:Y:S01]  /*48d90*/  I2FP.F32.U32 R0, UR18 ;  /* 0x0000001200007c45 */ /* 0x002fe20008201000 */
[----:B------:R-:W-:Y:S02]  /*48da0*/  USHF.R.U32.HI UR4, URZ, UR15, UR11 ;  /* 0x0000000f3f047299 */ /* 0x000fe4000801160b */
[----:B------:R-:W-:Y:S02]  /*48db0*/  UIADD3 UR10, UP0, URZ, -UR44, URZ ;  /* 0x8000002c3f0a7290 */ /* 0x000fe4000ff1e03f */
[----:B------:R-:W-:Y:S01]  /*48dc0*/  FMUL R0, R0, UR19 ;  /* 0x0000001300007c20 */ /* 0x000fe20008400000 */
[----:B------:R-:W-:Y:S01]  /*48dd0*/  ULDC.64 UR12, c[0x0][0x620] ;  /* 0x00018800000c7ab9 */ /* 0x000fe20000000a00 */
[----:B------:R-:W-:Y:S01]  /*48de0*/  UIADD3.X UR4, URZ, ~UR4, URZ, UP0, !UPT ;  /* 0x800000043f047290 */ /* 0x000fe200087fe43f */
[----:B------:R-:W-:Y:S01]  /*48df0*/  UMOV UR8, UR16 ;  /* 0x0000001000087c82 */ /* 0x000fe20008000000 */
[----:B------:R-:W-:-:S02]  /*48e00*/  UMOV UR9, UR17 ;  /* 0x0000001100097c82 */ /* 0x000fc40008000000 */
[----:B------:R-:W-:Y:S01]  /*48e10*/  UIMAD UR4, UR4, UR12, URZ ;  /* 0x0000000c040472a4 */ /* 0x000fe2000f8e023f */
[----:B------:R-:W1:Y:S01]  /*48e20*/  F2I.U32.TRUNC.NTZ R0, R0 ;  /* 0x0000000000007305 */ /* 0x000e62000020f000 */
[----:B------:R-:W-:Y:S01]  /*48e30*/  UIMAD.WIDE.U32 UR8, UR10, UR12, UR8 ;  /* 0x0000000c0a0872a5 */ /* 0x000fe2000f8e0008 */
[----:B----4-:R-:W-:Y:S01]  /*48e40*/  R2UR UR12, R3 ;  /* 0x00000000030c72ca */ /* 0x010fe200000e0000 */
[----:B------:R-:W-:Y:S01]  /*48e50*/  UIMAD UR10, UR10, UR13, UR4 ;  /* 0x0000000d0a0a72a4 */ /* 0x000fe2000f8e0204 */
[----:B------:R-:W-:Y:S01]  /*48e60*/  ULDC UR11, c[0x0][0x618] ;  /* 0x00018600000b7ab9 */ /* 0x000fe20000000800 */
[----:B------:R-:W-:Y:S02]  /*48e70*/  ULDC UR21, c[0x0][0x658] ;  /* 0x0001960000157ab9 */ /* 0x000fe40000000800 */
[----:B------:R-:W-:Y:S01]  /*48e80*/  UIADD3 UR9, UR9, UR10, URZ ;  /* 0x0000000a09097290 */ /* 0x000fe2000fffe03f */
[----:B------:R-:W-:Y:S01]  /*48e90*/  UMOV UR15, 0xffffffff ;  /* 0xffffffff000f7882 */ /* 0x000fe20000000000 */
[----:B------:R-:W-:Y:S01]  /*48ea0*/  ULDC.64 UR4, c[0x0][0x640] ;  /* 0x0001900000047ab9 */ /* 0x000fe20000000a00 */
[----:B------:R-:W-:Y:S01]  /*48eb0*/  USHF.L.U32 UR15, UR15, UR21, URZ ;  /* 0x000000150f0f7299 */ /* 0x000fe2000800063f */
[----:B------:R-:W-:Y:S01]  /*48ec0*/  ISETP.NE.U32.AND P0, PT, RZ, UR4, PT ;  /* 0x00000004ff007c0c */ /* 0x000fe2000bf05070 */
[----:B------:R-:W-:-:S02]  /*48ed0*/  USHF.R.U64 UR16, UR8, UR11, UR9 ;  /* 0x0000000b08107299 */ /* 0x000fc40008001209 */
[----:B------:R-:W-:Y:S01]  /*48ee0*/  USHF.R.U32.HI UR8, URZ, UR11, UR9 ;  /* 0x0000000b3f087299 */ /* 0x000fe20008011609 */
[----:B-1----:R-:W-:Y:S01]  /*48ef0*/  R2UR UR14, R0 ;  /* 0x00000000000e72ca */ /* 0x002fe200000e0000 */
[----:B------:R-:W-:Y:S01]  /*48f00*/  ULDC UR17, c[0x0][0x608] ;  /* 0x0001820000117ab9 */ /* 0x000fe20000000800 */
[----:B------:R-:W-:Y:S01]  /*48f10*/  ULOP3.LUT UR42, URZ, UR15, URZ, 0x33, !UPT ;  /* 0x0000000f3f2a7292 */ /* 0x000fe2000f8e333f */
[----:B------:R-:W-:Y:S01]  /*48f20*/  ISETP.NE.AND.EX P0, PT, RZ, UR5, PT, P0 ;  /* 0x00000005ff007c0c */ /* 0x000fe2000bf05300 */
[----:B------:R-:W-:Y:S02]  /*48f30*/  USHF.R.U64 UR15, UR16, UR17, UR8 ;  /* 0x00000011100f7299 */ /* 0x000fe40008001208 */
[----:B------:R-:W-:Y:S02]  /*48f40*/  USHF.R.U32.HI UR8, URZ, UR17, UR8 ;  /* 0x000000113f087299 */ /* 0x000fe40008011608 */
[----:B------:R-:W-:Y:S02]  /*48f50*/  UIADD3 UR12, -UR12, URZ, URZ ;  /* 0x0000003f0c0c7290 */ /* 0x000fe4000fffe13f */
[----:B------:R-:W-:Y:S01]  /*48f60*/  USHF.R.U64 UR17, UR15, UR21, UR8 ;  /* 0x000000150f117299 */ /* 0x000fe20008001208 */
[----:B------:R-:W-:Y:S01]  /*48f70*/  UMOV UR19, 0x1 ;  /* 0x0000000100137882 */ /* 0x000fe20000000000 */
[----:B------:R-:W-:Y:S01]  /*48f80*/  ULDC UR13, c[0x0][0x144] ;  /* 0x00005100000d7ab9 */ /* 0x000fe20000000800 */
[----:B------:R-:W-:Y:S01]  /*48f90*/  ULDC UR7, c[0x0][0x600] ;  /* 0x0001800000077ab9 */ /* 0x000fe20000000800 */
[----:B------:R-:W-:-:S02]  /*48fa0*/  USHF.L.U32 UR24, UR19, UR21, URZ ;  /* 0x0000001513187299 */ /* 0x000fc4000800063f */
[----:B------:R-:W-:Y:S02]  /*48fb0*/  USHF.R.U32.HI UR8, URZ, UR21, UR8 ;  /* 0x000000153f087299 */ /* 0x000fe40008011608 */
[----:B------:R-:W-:Y:S02]  /*48fc0*/  UIMAD UR21, UR13, UR12, UR6 ;  /* 0x0000000c0d1572a4 */ /* 0x000fe4000f8e0206 */
[----:B------:R-:W-:Y:S02]  /*48fd0*/  UIADD3 UR20, UR7, -0x1, URZ ;  /* 0xffffffff07147890 */ /* 0x000fe4000fffe03f */
[----:B------:R-:W-:Y:S01]  /*48fe0*/  UIADD3 UR19, -UR14, URZ, URZ ;  /* 0x0000003f0e137290 */ /* 0x000fe2000fffe13f */
[----:B------:R-:W-:Y:S01]  /*48ff0*/  ULDC UR25, c[0x0][0x148] ;  /* 0x0000520000197ab9 */ /* 0x000fe20000000800 */
[----:B------:R-:W-:Y:S01]  /*49000*/  ULDC UR22, c[0x0][0x648] ;  /* 0x0001920000167ab9 */ /* 0x000fe20000000800 */
[----:B------:R-:W-:Y:S01]  /*49010*/  ULDC UR23, c[0x0][0x638] ;  /* 0x00018e0000177ab9 */ /* 0x000fe20000000800 */
        /* <DEDUP_REMOVED lines=14> */
.L_x_1565:
[----:B------:R-:W-:Y:S01]  /*49100*/  UISETP.NE.AND UP0, UPT, UR41, URZ, UPT ;  /* 0x0000003f2900728c */ /* 0x000fe2000bf05270 */
[----:B------:R-:W-:Y:S01]  /*49110*/  IMAD.MOV.U32 R0, RZ, RZ, 0x1 ;  /* 0x00000001ff007424 */ /* 0x000fe200078e00ff */
[----:B------:R-:W-:Y:S02]  /*49120*/  USHF.R.U64 UR4, UR6, UR22, UR8 ;  /* 0x0000001606047299 */ /* 0x000fe40008001208 */
[----:B------:R-:W-:Y:S02]  /*49130*/  ULOP3.LUT UR42, UR15, UR42, URZ, 0xc0, !UPT ;  /* 0x0000002a0f2a7292 */ /* 0x000fe4000f8ec03f */
[----:B------:R-:W-:Y:S02]  /*49140*/  UIADD3 UR5, -UR4, URZ, URZ ;  /* 0x0000003f04057290 */ /* 0x000fe4000fffe13f */
[----:B------:R-:W-:Y:S02]  /*49150*/  UIMAD UR42, UR24, UR4, UR42 ;  /* 0x00000004182a72a4 */ /* 0x000fe4000f8e022a */
[----:B------:R-:W-:-:S02]  /*49160*/  ULOP3.LUT UR16, UR16, UR20, URZ, 0xc0, !UPT ;  /* 0x0000001410107292 */ /* 0x000fc4000f8ec03f */
[----:B------:R-:W-:Y:S02]  /*49170*/  @UP0 UIMAD UR21, UR25, UR19, UR18 ;  /* 0x00000013191502a4 */ /* 0x000fe4000f8e0212 */
[----:B------:R-:W-:-:S03]  /*49180*/  UIMAD UR4, UR5, UR23, UR17 ;  /* 0x00000017050472a4 */ /* 0x000fc6000f8e0211 */
[----:B------:R-:W-:Y:S01]  /*49190*/  ULDC UR5, c[0x0][0x610] ;  /* 0x0001840000057ab9 */ /* 0x000fe20000000800 */
[----:B------:R-:W-:Y:S02]  /*491a0*/  UIMAD UR4, UR4, UR7, UR16 ;  /* 0x00000007040472a4 */ /* 0x000fe4000f8e0210 */
[----:B------:R-:W-:-:S04]  /*491b0*/  UIMAD UR42, UR42, UR5, UR21 ;  /* 0x000000052a2a72a4 */ /* 0x000fc8000f8e0215 */
[----:B------:R-:W-:Y:S02]  /*491c0*/  USEL UR43, UR4, UR42, !UP0 ;  /* 0x0000002a042b7287 */ /* 0x000fe4000c000000 */
[----:B------:R-:W-:-:S12]  /*491d0*/  USEL UR42, UR42, UR4, !UP0 ;  /* 0x000000042a2a7287 */ /* 0x000fd8000c000000 */
.L_x_1563:
[----:B------:R-:W-:-:S13]  /*491e0*/  LOP3.LUT P0, RZ, R0, 0xff, RZ, 0xc0, !PT ;  /* 0x000000ff00ff7812 */ /* 0x000fda000780c0ff */
[----:B------:R-:W-:Y:S05]  /*491f0*/  @P0 BRA `(.L_x_1566) ;  /* 0xfffffb8000740947 */ /* 0x000fea000383ffff */
[----:B------:R-:W-:Y:S05]  /*49200*/  EXIT ;  /* 0x000000000000794d */ /* 0x000fea0003800000 */
.L_x_7:
[----:B------:R-:W2:Y:S01]  /*49210*/  LDL R4, [R1+0xa0c] ;  /* 0x000a0c0001047983 */ /* 0x000ea20000100800 */
[----:B------:R-:W-:-:S03]  /*49220*/  ULDC.64 UR4, c[0x0][0x650] ;  /* 0x0001940000047ab9 */ /* 0x000fc60000000a00 */
[----:B------:R-:W3:Y:S01]  /*49230*/  LDL R2, [R1+0xa08] ;  /* 0x000a080001027983 */ /* 0x000ee20000100800 */
[----:B0-----:R-:W-:Y:S01]  /*49240*/  PRMT R0, RZ, 0x7610, R0 ;  /* 0x00007610ff007816 */ /* 0x001fe20000000000 */
[----:B------:R-:W-:Y:S02]  /*49250*/  IMAD.MOV.U32 R5, RZ, RZ, -0x1 ;  /* 0xffffffffff057424 */ /* 0x000fe400078e00ff */
[----:B------:R-:W-:Y:S02]  /*49260*/  IMAD.MOV.U32 R3, RZ, RZ, -0x1 ;  /* 0xffffffffff037424 */ /* 0x000fe400078e00ff */
[----:B------:R-:W-:Y:S01]  /*49270*/  IMAD.MOV.U32 R11, RZ, RZ, -0x1 ;  /* 0xffffffffff0b7424 */ /* 0x000fe200078e00ff */
[----:B--2---:R-:W-:-:S04]  /*49280*/  ISETP.GE.U32.AND P0, PT, R4, UR4, PT ;  /* 0x0000000404007c0c */ /* 0x004fc8000bf06070 */
[----:B---3--:R-:W-:-:S13]  /*49290*/  ISETP.GE.U32.AND.EX P0, PT, R2, UR5, PT, P0 ;  /* 0x0000000502007c0c */ /* 0x008fda000bf06100 */
        /* <DEDUP_REMOVED lines=21> */
.L_x_1568:
[----:B------:R-:W-:Y:S01]  /*493f0*/  USHF.R.U64 UR4, UR14, UR19, UR15 ;  /* 0x000000130e047299 */ /* 0x000fe2000800120f */
[----:B------:R-:W-:Y:S01]  /*49400*/  R2UR UR7, R2 ;  /* 0x00000000020772ca */ /* 0x000fe200000e0000 */
[----:B------:R-:W-:Y:S02]  /*49410*/  USHF.R.U32.HI UR5, URZ, UR19, UR15 ;  /* 0x000000133f057299 */ /* 0x000fe4000801160f */
[----:B------:R-:W-:Y:S01]  /*49420*/  UIADD3 UR13, UP0, URZ, -UR4, URZ ;  /* 0x800000043f0d7290 */ /* 0x000fe2000ff1e03f */
[----:B------:R-:W-:Y:S01]  /*49430*/  ULDC.64 UR14, c[0x0][0x620] ;  /* 0x00018800000e7ab9 */ /* 0x000fe20000000a00 */
[----:B------:R-:W-:Y:S02]  /*49440*/  UMOV UR6, UR20 ;  /* 0x0000001400067c82 */ /* 0x000fe40008000000 */
[----:B------:R-:W-:Y:S02]  /*49450*/  UIADD3.X UR5, URZ, ~UR5, URZ, UP0, !UPT ;  /* 0x800000053f057290 */ /* 0x000fe400087fe43f */
[----:B------:R-:W-:-:S02]  /*49460*/  UISETP.NE.AND UP1, UPT, UR41, URZ, UPT ;  /* 0x0000003f2900728c */ /* 0x000fc4000bf25270 */
[----:B------:R-:W-:Y:S02]  /*49470*/  UIMAD UR5, UR5, UR14, URZ ;  /* 0x0000000e050572a4 */ /* 0x000fe4000f8e023f */
[----:B------:R-:W-:Y:S02]  /*49480*/  UIMAD.WIDE.U32 UR6, UR13, UR14, UR6 ;  /* 0x0000000e0d0672a5 */ /* 0x000fe4000f8e0006 */
[----:B------:R-:W-:Y:S01]  /*49490*/  UIMAD UR5, UR13, UR15, UR5 ;  /* 0x0000000f0d0572a4 */ /* 0x000fe2000f8e0205 */
[----:B------:R-:W-:Y:S02]  /*494a0*/  ULDC UR14, c[0x0][0x608] ;  /* 0x00018200000e7ab9 */ /* 0x000fe40000000800 */
[----:B------:R-:W-:Y:S01]  /*494b0*/  ULDC UR13, c[0x0][0x618] ;  /* 0x00018600000d7ab9 */ /* 0x000fe20000000800 */
[----:B------:R-:W-:Y:S01]  /*494c0*/  UIADD3 UR5, UR7, UR5, URZ ;  /* 0x0000000507057290 */ /* 0x000fe2000fffe03f */
[----:B------:R-:W-:Y:S01]  /*494d0*/  ULDC UR22, c[0x0][0x658] ;  /* 0x0001960000167ab9 */ /* 0x000fe20000000800 */
[----:B------:R-:W-:-:S02]  /*494e0*/  @UP1 UIMAD UR8, UR11, UR12, UR10 ;  /* 0x0000000c0b0812a4 */ /* 0x000fc4000f8e020a */
[----:B------:R-:W-:Y:S02]  /*494f0*/  USHF.R.U64 UR17, UR6, UR13, UR5 ;  /* 0x0000000d06117299 */ /* 0x000fe40008001205 */
[----:B------:R-:W-:Y:S01]  /*49500*/  USHF.R.U32.HI UR5, URZ, UR13, UR5 ;  /* 0x0000000d3f057299 */ /* 0x000fe20008011605 */
[----:B------:R-:W-:Y:S01]  /*49510*/  ULDC.64 UR6, c[0x0][0x640] ;  /* 0x0001900000067ab9 */ /* 0x000fe20000000a00 */
[----:B------:R-:W-:Y:S01]  /*49520*/  UMOV UR10, 0xffffffff ;  /* 0xffffffff000a7882 */ /* 0x000fe20000000000 */
[----:B------:R-:W-:Y:S01]  /*49530*/  ISETP.NE.U32.AND P0, PT, RZ, UR6, PT ;  /* 0x00000006ff007c0c */ /* 0x000fe2000bf05070 */
[----:B------:R-:W-:Y:S02]  /*49540*/  USHF.R.U64 UR18, UR17, UR14, UR5 ;  /* 0x0000000e11127299 */ /* 0x000fe40008001205 */
[----:B------:R-:W-:Y:S01]  /*49550*/  USHF.R.U32.HI UR5, URZ, UR14, UR5 ;  /* 0x0000000e3f057299 */ /* 0x000fe20008011605 */
[----:B------:R-:W-:Y:S01]  /*49560*/  ISETP.NE.AND.EX P0, PT, RZ, UR7, PT, P0 ;  /* 0x00000007ff007c0c */ /* 0x000fe2000bf05300 */
[----:B------:R-:W-:-:S02]  /*49570*/  USHF.L.U32 UR11, UR10, UR22, URZ ;  /* 0x000000160a0b7299 */ /* 0x000fc4000800063f */
[----:B------:R-:W-:Y:S01]  /*49580*/  USHF.R.U64 UR19, UR18, UR22, UR5 ;  /* 0x0000001612137299 */ /* 0x000fe20008001205 */
[----:B------:R-:W-:Y:S01]  /*49590*/  ULDC UR20, c[0x0][0x600] ;  /* 0x0001800000147ab9 */ /* 0x000fe20000000800 */
[----:B------:R-:W-:Y:S02]  /*495a0*/  USHF.R.U32.HI UR10, URZ, UR22, UR5 ;  /* 0x000000163f0a7299 */ /* 0x000fe40008011605 */
[----:B------:R-:W-:Y:S02]  /*495b0*/  UIADD3 UR21, UR20, -0x1, URZ ;  /* 0xffffffff14157890 */ /* 0x000fe4000fffe03f */
[----:B------:R-:W-:Y:S01]  /*495c0*/  ULOP3.LUT UR26, URZ, UR11, URZ, 0x33, !UPT ;  /* 0x0000000b3f1a7292 */ /* 0x000fe2000f8e333f */
        /* <DEDUP_REMOVED lines=17> */
.L_x_1569:
[----:B------:R-:W-:Y:S01]  /*496e0*/  USHF.R.U64 UR6, UR5, UR23, UR10 ;  /* 0x0000001705067299 */ /* 0x000fe2000800120a */
[----:B------:R-:W-:Y:S01]  /*496f0*/  IMAD.MOV.U32 R0, RZ, RZ, 0x1 ;  /* 0x00000001ff007424 */ /* 0x000fe200078e00ff */
[----:B------:R-:W-:Y:S01]  /*49700*/  USHF.L.U32 UR25, UR25, UR22, URZ ;  /* 0x0000001619197299 */ /* 0x000fe2000800063f */
[----:B------:R-:W-:Y:S01]  /*49710*/  IMAD.U32 R11, RZ, RZ, UR4 ;  /* 0x00000004ff0b7e24 */ /* 0x000fe2000f8e00ff */
[----:B------:R-:W-:Y:S02]  /*49720*/  ULOP3.LUT UR5, UR18, UR26, URZ, 0xc0, !UPT ;  /* 0x0000001a12057292 */ /* 0x000fe4000f8ec03f */
[----:B------:R-:W-:Y:S02]  /*49730*/  UIADD3 UR7, -UR6, URZ, URZ ;  /* 0x0000003f06077290 */ /* 0x000fe4000fffe13f */
[----:B------:R-:W-:Y:S02]  /*49740*/  UIMAD UR6, UR25, UR6, UR5 ;  /* 0x00000006190672a4 */ /* 0x000fe4000f8e0205 */
[----:B------:R-:W-:-:S02]  /*49750*/  ULOP3.LUT UR17, UR17, UR21, URZ, 0xc0, !UPT ;  /* 0x0000001511117292 */ /* 0x000fc4000f8ec03f */
[----:B------:R-:W-:Y:S02]  /*49760*/  UIMAD UR5, UR7, UR24, UR19 ;  /* 0x00000018070572a4 */ /* 0x000fe4000f8e0213 */
[----:B------:R-:W-:Y:S01]  /*49770*/  UISETP.NE.AND UP0, UPT, UR41, URZ, UPT ;  /* 0x0000003f2900728c */ /* 0x000fe2000bf05270 */
[----:B------:R-:W-:Y:S01]  /*49780*/  ULDC UR7, c[0x0][0x610] ;  /* 0x0001840000077ab9 */ /* 0x000fe20000000800 */
[----:B------:R-:W-:Y:S02]  /*49790*/  UIMAD UR5, UR5, UR20, UR17 ;  /* 0x00000014050572a4 */ /* 0x000fe4000f8e0211 */
[----:B------:R-:W-:-:S04]  /*497a0*/  UIMAD UR8, UR6, UR7, UR8 ;  /* 0x00000007060872a4 */ /* 0x000fc8000f8e0208 */
[----:B------:R-:W-:Y:S02]  /*497b0*/  USEL UR6, UR5, UR8, !UP0 ;  /* 0x0000000805067287 */ /* 0x000fe4000c000000 */
[----:B------:R-:W-:-:S04]  /*497c0*/  USEL UR8, UR8, UR5, !UP0 ;  /* 0x0000000508087287 */ /* 0x000fc8000c000000 */
[----:B------:R-:W-:Y:S02]  /*497d0*/  IMAD.U32 R3, RZ, RZ, UR6 ;  /* 0x00000006ff037e24 */ /* 0x000fe4000f8e00ff */
[----:B------:R-:W-:-:S07]  /*497e0*/  MOV R5, UR8 ;  /* 0x0000000800057c02 */ /* 0x000fce0008000f00 */
.L_x_1567:
[----:B------:R-:W-:-:S08]  /*497f0*/  NOP ;  /* 0x0000000000007918 */ /* 0x000fd00000000000 */
[----:B-1----:R-:W0:-:S00]  /*49800*/  USETMAXREG.DEALLOC.CTAPOOL 0x18 ;  /* 0x00000018000079c8 */ /* 0x002e0000080e0500 */
[----:B------:R-:W-:-:S13]  /*49810*/  ISETP.NE.AND P0, PT, RZ, UR9, PT ;  /* 0x00000009ff007c0c */ /* 0x000fda000bf05270 */
[----:B------:R-:W-:Y:S05]  /*49820*/  @P0 EXIT ;  /* 0x000000000000094d */ /* 0x000fea0003800000 */
[----:B0-----:R-:W-:Y:S01]  /*49830*/  LOP3.LUT P0, RZ, R0, 0xff, RZ, 0xc0, !PT ;  /* 0x000000ff00ff7812 */ /* 0x001fe2000780c0ff */
[----:B------:R-:W-:Y:S02]  /*49840*/  IMAD.MOV.U32 R0, RZ, RZ, 0x1 ;  /* 0x00000001ff007424 */ /* 0x000fe400078e00ff */
[----:B------:R-:W-:-:S10]  /*49850*/  IMAD.MOV.U32 R6, RZ, RZ, RZ ;  /* 0x000000ffff067224 */ /* 0x000fd400078e00ff */
[----:B------:R-:W-:Y:S05]  /*49860*/  @!P0 BRA `(.L_x_1570) ;  /* 0x0000000c00748947 */ /* 0x000fea0003800000 */
[----:B------:R-:W0:Y:S01]  /*49870*/  LDC R0, c[0x0][0x28c] ;  /* 0x0000a300ff007b82 */ /* 0x000e220000000800 */
[----:B------:R-:W1:Y:S01]  /*49880*/  S2R R9, SR_CgaCtaId ;  /* 0x0000000000097919 */ /* 0x000e620000008800 */
[----:B------:R-:W-:Y:S01]  /*49890*/  ULDC UR5, c[0x0][0x658] ;  /* 0x0001960000057ab9 */ /* 0x000fe20000000800 */
[----:B------:R-:W-:Y:S01]  /*498a0*/  UMOV UR7, 0xffffffff ;  /* 0xffffffff00077882 */ /* 0x000fe20000000000 */
[----:B------:R-:W-:Y:S01]  /*498b0*/  ULDC UR6, c[0x0][0xc] ;  /* 0x0000030000067ab9 */ /* 0x000fe20000000800 */
[----:B------:R-:W-:Y:S01]  /*498c0*/  USHF.L.U32 UR9, UR7, UR5, URZ ;  /* 0x0000000507097299 */ /* 0x000fe2000800063f */
[----:B------:R-:W-:Y:S01]  /*498d0*/  BSSY B0, `(.L_x_1570) ;  /* 0x00000d6000007945 */ /* 0x000fe20003800000 */
[----:B------:R-:W-:Y:S01]  /*498e0*/  UMOV UR8, 0x1 ;  /* 0x0000000100087882 */ /* 0x000fe20000000000 */
[----:B------:R-:W-:Y:S01]  /*498f0*/  ULDC UR7, c[0x0][0x10] ;  /* 0x0000040000077ab9 */ /* 0x000fe20000000800 */
[----:B------:R-:W-:Y:S01]  /*49900*/  USHF.L.U32 UR5, UR8, UR5, URZ ;  /* 0x0000000508057299 */ /* 0x000fe2000800063f */
[----:B------:R-:W-:Y:S01]  /*49910*/  IMAD.MOV.U32 R8, RZ, RZ, 0x1 ;  /* 0x00000001ff087424 */ /* 0x000fe200078e00ff */
[----:B------:R-:W-:Y:S01]  /*49920*/  UIMAD.WIDE.U32 UR6, UR6, UR7, URZ ;  /* 0x00000007060672a5 */ /* 0x000fe2000f8e003f */
[----:B------:R-:W-:Y:S01]  /*49930*/  IMAD.MOV.U32 R6, RZ, RZ, RZ ;  /* 0x000000ffff067224 */ /* 0x000fe200078e00ff */
[----:B------:R-:W-:Y:S01]  /*49940*/  ULDC UR8, c[0x0][0x14] ;  /* 0x0000050000087ab9 */ /* 0x000fe20000000800 */
[----:B------:R-:W-:Y:S01]  /*49950*/  ULDC UR4, c[0x0][0x600] ;  /* 0x0001800000047ab9 */ /* 0x000fe20000000800 */
[----:B------:R-:W-:-:S02]  /*49960*/  UIMAD.WIDE.U32 UR20, UR6, UR8, URZ ;  /* 0x00000008061472a5 */ /* 0x000fc4000f8e003f */
[----:B------:R-:W-:Y:S02]  /*49970*/  UIMAD UR7, UR7, UR8, URZ ;  /* 0x00000008070772a4 */ /* 0x000fe4000f8e023f */
[----:B------:R-:W-:Y:S02]  /*49980*/  ULOP3.LUT UR24, UR40, 0x2, URZ, 0xfc, !UPT ;  /* 0x0000000228187892 */ /* 0x000fe4000f8efc3f */
[----:B------:R-:W-:Y:S02]  /*49990*/  UIADD3 UR4, UR4, -0x1, URZ ;  /* 0xffffffff04047890 */ /* 0x000fe4000fffe03f */
[----:B------:R-:W-:Y:S01]  /*499a0*/  ULOP3.LUT UR6, URZ, UR9, URZ, 0x33, !UPT ;  /* 0x000000093f067292 */ /* 0x000fe2000f8e333f */
[----:B0-----:R-:W-:Y:S01]  /*499b0*/  VIADD R0, R0, 0x1f ;  /* 0x0000001f00007836 */ /* 0x001fe20000000000 */
[----:B------:R-:W-:Y:S01]  /*499c0*/  UIADD3 UR7, UR21, UR7, URZ ;  /* 0x0000000715077290 */ /* 0x000fe2000fffe03f */
[----:B------:R-:W-:-:S03]  /*499d0*/  ULDC.64 UR22, c[0x0][0x198] ;  /* 0x0000660000167ab9 */ /* 0x000fc60000000a00 */
[----:B------:R-:W-:-:S04]  /*499e0*/  SHF.R.S32.HI R7, RZ, 0x1f, R0 ;  /* 0x0000001fff077819 */ /* 0x000fc80000011400 */
[----:B------:R-:W-:Y:S01]  /*499f0*/  LEA.HI R7, R7, R0, RZ, 0x5 ;  /* 0x0000000007077211 */ /* 0x000fe200078f28ff */
[C---:B-1----:R-:W-:Y:S02]  /*49a00*/  IMAD.SHL.U32 R16, R9.reuse, 0x100, RZ ;  /* 0x0000010009107824 */ /* 0x042fe400078e00ff */
[----:B------:R-:W-:Y:S01]  /*49a10*/  IMAD.SHL.U32 R9, R9, 0x2000, RZ ;  /* 0x0000200009097824 */ /* 0x000fe200078e00ff */
[----:B------:R-:W-:Y:S01]  /*49a20*/  SHF.R.S32.HI R7, RZ, 0x5, R7 ;  /* 0x00000005ff077819 */ /* 0x000fe20000011407 */
[----:B------:R-:W-:Y:S01]  /*49a30*/  IMAD.MOV.U32 R0, RZ, RZ, 0x1 ;  /* 0x00000001ff007424 */ /* 0x000fe200078e00ff */
[----:B------:R-:W-:Y:S02]  /*49a40*/  LOP3.LUT R16, R16, 0x100, RZ, 0xc0, !PT ;  /* 0x0000010010107812 */ /* 0x000fe400078ec0ff */
[----:B------:R-:W-:Y:S02]  /*49a50*/  LOP3.LUT R9, R9, 0x2000, RZ, 0xc0, !PT ;  /* 0x0000200009097812 */ /* 0x000fe400078ec0ff */
[----:B------:R-:W-:-:S07]  /*49a60*/  IADD3 R17, R7, 0x1, RZ ;  /* 0x0000000107117810 */ /* 0x000fce0007ffe0ff */
.L_x_1581:
[----:B------:R-:W-:-:S03]  /*49a70*/  UMOV UR8, 0xffffffff ;  /* 0xffffffff00087882 */ /* 0x000fc60000000000 */
[----:B------:R-:W-:Y:S05]  /*49a80*/  BRA.DIV UR8, `(.L_x_1571) ;  /* 0x0000000e08dc7947 */ /* 0x000fea000b800000 */
[----:B------:R-:W-:-:S13]  /*49a90*/  ELECT P6, URZ, PT ;  /* 0x00000000003f782f */ /* 0x000fda00038c0000 */
.L_x_1592:
[----:B------:R-:W0:Y:S01]  /*49aa0*/  LDC R2, c[0x0][0x28c] ;  /* 0x0000a300ff027b82 */ /* 0x000e220000000800 */
[----:B------:R-:W-:Y:S01]  /*49ab0*/  BSSY B1, `(.L_x_1572) ;  /* 0x000003a000017945 */ /* 0x000fe20003800000 */
[----:B0-----:R-:W-:-:S13]  /*49ac0*/  ISETP.LT.OR P6, PT, R2, 0x1, !P6 ;  /* 0x000000010200780c */ /* 0x001fda00077c1670 */
[----:B------:R-:W-:Y:S05]  /*49ad0*/  @P6 BRA `(.L_x_1573) ;  /* 0x0000000000dc6947 */ /* 0x000fea0003800000 */
[----:B------:R-:W-:Y:S02]  /*49ae0*/  IMAD R2, R3, 0x200, R16 ;  /* 0x0000020003027824 */ /* 0x000fe400078e0210 */
[----:B------:R-:W-:Y:S02]  /*49af0*/  IMAD R5, R5, 0x180, RZ ;  /* 0x0000018005057824 */ /* 0x000fe400078e02ff */
[----:B------:R-:W-:Y:S02]  /*49b00*/  IMAD.MOV.U32 R12, RZ, RZ, RZ ;  /* 0x000000ffff0c7224 */ /* 0x000fe400078e00ff */
[----:B------:R-:W-:Y:S02]  /*49b10*/  IMAD.MOV.U32 R4, RZ, RZ, R17 ;  /* 0x000000ffff047224 */ /* 0x000fe400078e0011 */
[----:B------:R-:W-:Y:S02]  /*49b20*/  IMAD.MOV.U32 R3, RZ, RZ, R0 ;  /* 0x000000ffff037224 */ /* 0x000fe400078e0000 */
[----:B------:R-:W-:-:S07]  /*49b30*/  IMAD.MOV.U32 R13, RZ, RZ, R6 ;  /* 0x000000ffff0d7224 */ /* 0x000fce00078e0006 */
.L_x_1576:
[----:B------:R-:W0:Y:S01]  /*49b40*/  S2R R15, SR_CgaCtaId ;  /* 0x00000000000f7919 */ /* 0x000e220000008800 */
[----:B------:R-:W-:Y:S02]  /*49b50*/  MOV R10, 0x400 ;  /* 0x00000400000a7802 */ /* 0x000fe40000000f00 */
[----:B------:R-:W-:Y:S02]  /*49b60*/  SHF.L.U32 R14, R3, 0x1f, RZ ;  /* 0x0000001f030e7819 */ /* 0x000fe400000006ff */
[----:B0-----:R-:W-:-:S05]  /*49b70*/  LEA R10, R15, R10, 0x18 ;  /* 0x0000000a0f0a7211 */ /* 0x001fca00078ec0ff */
[----:B------:R-:W-:-:S04]  /*49b80*/  IMAD R15, R13, 0x8, R10 ;  /* 0x000000080d0f7824 */ /* 0x000fc800078e020a */
[----:B------:R-:W0:Y:S02]  /*49b90*/  SYNCS.PHASECHK.TRANS64.TRYWAIT P0, [R15+URZ+0x20], R14 ;  /* 0x0000200e0f0075a7 */ /* 0x000e24000800017f */
[----:B0-----:R-:W-:Y:S05]  /*49ba0*/  @!P0 BRA `(.L_x_1574) ;  /* 0x0000000c00b48947 */ /* 0x001fea0003800000 */
.L_x_1593:
[----:B------:R-:W1:Y:S01]  /*49bb0*/  S2R R18, SR_TID.X ;  /* 0x0000000000127919 */ /* 0x000e620000002100 */
[----:B------:R-:W-:-:S04]  /*49bc0*/  UPRMT UR8, UR24, 0x9910, URZ ;  /* 0x0000991018087896 */ /* 0x000fc8000800003f */
[----:B------:R-:W-:Y:S01]  /*49bd0*/  UISETP.NE.AND UP0, UPT, UR8, 0x2, UPT ;  /* 0x000000020800788c */ /* 0x000fe2000bf05270 */
[----:B-1----:R-:W-:-:S13]  /*49be0*/  LOP3.LUT P0, RZ, R18, 0x7f, RZ, 0xc0, !PT ;  /* 0x0000007f12ff7812 */ /* 0x002fda000780c0ff */
[----:B0-----:R-:W0:Y:S02]  /*49bf0*/  @!P0 LDC R14, c[0x0][0x500] ;  /* 0x00014000ff0e8b82 */ /* 0x001e240000000800 */
[----:B0-----:R0:W-:Y:S01]  /*49c00*/  @!P0 SYNCS.ARRIVE.TRANS64 RZ, [R15+URZ], R14 ;  /* 0x0000000e0fff89a7 */ /* 0x0011e2000800003f */
[----:B------:R-:W-:-:S13]  /*49c10*/  PLOP3.LUT P0, PT, PT, PT, UP0, 0x80, 0x0 ;  /* 0x000000000000781c */ /* 0x000fda0003f0f008 */
[----:B0-----:R-:W-:Y:S05]  /*49c20*/  @P0 BRA `(.L_x_1575) ;  /* 0x0000000000040947 */ /* 0x001fea0003800000 */
[----:B------:R-:W-:Y:S01]  /*49c30*/  BPT.TRAP 0x1 ;  /* 0x000000040000795c */ /* 0x000fe20000300000 */
.L_x_1575:
[----:B------:R-:W-:Y:S01]  /*49c40*/  R2UR UR9, R15 ;  /* 0x000000000f0972ca */ /* 0x000fe200000e0000 */
[----:B------:R-:W-:Y:S01]  /*49c50*/  IMAD R15, R13, 0x4000, R9 ;  /* 0x000040000d0f7824 */ /* 0x000fe200078e0209 */
[----:B------:R-:W-:Y:S01]  /*49c60*/  R2UR UR18, R5 ;  /* 0x00000000051272ca */ /* 0x000fe200000e0000 */
[--C-:B------:R-:W-:Y:S01]  /*49c70*/  IMAD R14, R13, 0x6000, R10.reuse ;  /* 0x000060000d0e7824 */ /* 0x100fe200078e020a */
[----:B------:R-:W-:Y:S01]  /*49c80*/  UIADD3 UR14, UP0, UR22, 0xf0, URZ ;  /* 0x000000f0160e7890 */ /* 0x000fe2000ff1e03f */
[----:B------:R-:W-:Y:S01]  /*49c90*/  IMAD R15, R15, 0x2, R10 ;  /* 0x000000020f0f7824 */ /* 0x000fe200078e020a */
[----:B------:R-:W-:Y:S01]  /*49ca0*/  R2UR UR10, R12 ;  /* 0x000000000c0a72ca */ /* 0x000fe200000e0000 */
[----:B------:R-:W-:Y:S01]  /*49cb0*/  VIADD R4, R4, 0xffffffff ;  /* 0xffffffff04047836 */ /* 0x000fe20000000000 */
[----:B------:R-:W-:Y:S01]  /*49cc0*/  R2UR UR8, R14 ;  /* 0x000000000e0872ca */ /* 0x000fe200000e0000 */
[----:B------:R-:W-:Y:S01]  /*49cd0*/  UIADD3 UR26, UP1, UR22, 0x1f0, URZ ;  /* 0x000001f0161a7890 */ /* 0x000fe2000ff3e03f */
[----:B------:R-:W-:Y:S01]  /*49ce0*/  R2UR UR11, R15 ;  /* 0x000000000f0b72ca */ /* 0x000fe200000e0000 */
[----:B------:R-:W-:Y:S01]  /*49cf0*/  UIADD3.X UR15, URZ, UR23, URZ, UP0, !UPT ;  /* 0x000000173f0f7290 */ /* 0x000fe200087fe43f */
[----:B------:R-:W-:Y:S01]  /*49d00*/  R2UR UR12, R11 ;  /* 0x000000000b0c72ca */ /* 0x000fe200000e0000 */
[----:B------:R-:W-:Y:S01]  /*49d10*/  UIADD3.X UR27, URZ, UR23, URZ, UP1, !UPT ;  /* 0x000000173f1b7290 */ /* 0x000fe20008ffe43f */
[----:B------:R-:W-:Y:S01]  /*49d20*/  R2UR UR19, R2 ;  /* 0x00000000021372ca */ /* 0x000fe200000e0000 */
[----:B------:R-:W-:Y:S01]  /*49d30*/  UMOV UR16, 0x0 ;  /* 0x0000000000107882 */ /* 0x000fe20000000000 */
[----:B------:R-:W-:Y:S01]  /*49d40*/  ISETP.GT.AND P1, PT, R4, 0x1, PT ;  /* 0x000000010400780c */ /* 0x000fe20003f24270 */
[----:B------:R-:W-:Y:S01]  /*49d50*/  UMOV UR17, 0x10000000 ;  /* 0x1000000000117882 */ /* 0x000fe20000000000 */
[----:B------:R-:W-:Y:S01]  /*49d60*/  IADD3 R13, R13, 0x1, RZ ;  /* 0x000000010d0d7810 */ /* 0x000fe20007ffe0ff */
[----:B------:R-:W-:Y:S01]  /*49d70*/  UMOV UR25, 0x30000 ;  /* 0x0003000000197882 */ /* 0x000fe20000000000 */
[----:B------:R-:W-:Y:S01]  /*49d80*/  VIADD R12, R12, 0x20 ;  /* 0x000000200c0c7836 */ /* 0x000fe20000000000 */
[----:B------:R-:W-:Y:S01]  /*49d90*/  UIADD3 UR8, UR8, 0x100, URZ ;  /* 0x0000010008087890 */ /* 0x000fe2000fffe03f */
[----:B------:R-:W-:Y:S01]  /*49da0*/  ISETP.NE.AND P0, PT, R13, 0x4, PT ;  /* 0x000000040d00780c */ /* 0x000fe20003f05270 */
[----:B------:R-:W-:-:S03]  /*49db0*/  UIADD3 UR13, UR11, 0x18100, URZ ;  /* 0x000181000b0d7890 */ /* 0x000fc6000fffe03f */
[----:B------:R-:W-:Y:S01]  /*49dc0*/  UMOV UR11, UR18 ;  /* 0x00000012000b7c82 */ /* 0x000fe20008000000 */
[----:B------:R-:W-:Y:S02]  /*49dd0*/  SEL R10, RZ, 0x1, P0 ;  /* 0x00000001ff0a7807 */ /* 0x000fe40000000000 */
[----:B------:R-:W-:Y:S01]  /*49de0*/  SEL R13, R13, RZ, P0 ;  /* 0x000000ff0d0d7207 */ /* 0x000fe20000000000 */
[----:B------:R0:W-:Y:S01]  /*49df0*/  UTMALDG.3D [UR8], [UR14], desc[UR16] ;  /* 0x000010080e0075b4 */ /* 0x0001e20008011000 */
[----:B------:R-:W-:Y:S01]  /*49e00*/  LOP3.LUT R3, R3, R10, RZ, 0x3c, !PT ;  /* 0x0000000a03037212 */ /* 0x000fe200078e3cff */
[----:B0-----:R-:W-:Y:S01]  /*49e10*/  UMOV UR8, UR13 ;  /* 0x0000000d00087c82 */ /* 0x001fe20008000000 */
[----:B------:R-:W-:Y:S02]  /*49e20*/  UMOV UR11, UR19 ;  /* 0x00000013000b7c82 */ /* 0x000fe40008000000 */
[----:B------:R0:W-:Y:S02]  /*49e30*/  UTMALDG.3D.MULTICAST [UR8], [UR26], UR25, desc[UR16] ;  /* 0x000010081a0073b4 */ /* 0x0001e40008011819 */
[----:B0-----:R-:W-:Y:S05]  /*49e40*/  @P1 BRA `(.L_x_1576) ;  /* 0xfffffffc003c1947 */ /* 0x001fea000383ffff */
.L_x_1573:
[----:B------:R-:W-:Y:S05]  /*49e50*/  BSYNC B1 ;  /* 0x0000000000017941 */ /* 0x000fea0003800000 */
.L_x_1572:
[----:B------:R-:W2:Y:S01]  /*49e60*/  LDL.LU R15, [R1+0xa08] ;  /* 0x000a0800010f7983 */ /* 0x000ea20000300800 */
[----:B------:R-:W-:Y:S01]  /*49e70*/  LOP3.LUT P2, RZ, R8, 0xff, RZ, 0xc0, !PT ;  /* 0x000000ff08ff7812 */ /* 0x000fe2000784c0ff */
[----:B------:R-:W-:Y:S01]  /*49e80*/  IMAD.IADD R6, R7, 0x1, R6 ;  /* 0x0000000107067824 */ /* 0x000fe200078e0206 */
[----:B------:R-:W-:Y:S01]  /*49e90*/  ULDC.64 UR8, c[0x0][0x650] ;  /* 0x0001940000087ab9 */ /* 0x000fe20000000a00 */
[----:B------:R-:W3:Y:S01]  /*49ea0*/  LDL.LU R14, [R1+0xa0c] ;  /* 0x000a0c00010e7983 */ /* 0x000ee20000300800 */
[----:B------:R-:W-:Y:S01]  /*49eb0*/  BSSY B1, `(.L_x_1577) ;  /* 0x0000075000017945 */ /* 0x000fe20003800000 */
[----:B------:R-:W-:Y:S01]  /*49ec0*/  IMAD.MOV.U32 R5, RZ, RZ, -0x1 ;  /* 0xffffffffff057424 */ /* 0x000fe200078e00ff */
[----:B------:R-:W-:Y:S01]  /*49ed0*/  SHF.R.U32.HI R2, RZ, 0x2, R6 ;  /* 0x00000002ff027819 */ /* 0x000fe20000011606 */
[----:B------:R-:W-:Y:S01]  /*49ee0*/  IMAD.MOV.U32 R11, RZ, RZ, -0x1 ;  /* 0xffffffffff0b7424 */ /* 0x000fe200078e00ff */
[----:B------:R-:W-:Y:S02]  /*49ef0*/  ISETP.GT.U32.AND P0, PT, R6, 0x3, PT ;  /* 0x000000030600780c */ /* 0x000fe40003f04070 */
[----:B------:R-:W-:-:S02]  /*49f00*/  LOP3.LUT R2, R2, 0x1, RZ, 0xc0, !PT ;  /* 0x0000000102027812 */ /* 0x000fc400078ec0ff */
[C---:B------:R-:W-:Y:S01]  /*49f10*/  ISETP.LT.U32.AND P0, PT, R7.reuse, 0x4, P0 ;  /* 0x000000040700780c */ /* 0x040fe20000701070 */
[----:B------:R-:W0:Y:S01]  /*49f20*/  @P2 S2R R3, SR_CgaCtaId ;  /* 0x0000000000032919 */ /* 0x000e220000008800 */
[----:B------:R-:W-:Y:S02]  /*49f30*/  ISETP.NE.U32.AND P1, PT, R2, 0x1, PT ;  /* 0x000000010200780c */ /* 0x000fe40003f25070 */
[----:B------:R-:W-:Y:S02]  /*49f40*/  @P2 MOV R2, 0x400 ;  /* 0x0000040000022802 */ /* 0x000fe40000000f00 */
[----:B------:R-:W-:Y:S02]  /*49f50*/  ISETP.GT.U32.AND P1, PT, R7, 0x3, !P1 ;  /* 0x000000030700780c */ /* 0x000fe40004f24070 */
[----:B------:R-:W-:Y:S02]  /*49f60*/  LOP3.LUT R6, R6, 0x3, RZ, 0xc0, !PT ;  /* 0x0000000306067812 */ /* 0x000fe400078ec0ff */
[----:B------:R-:W-:-:S02]  /*49f70*/  PRMT R8, RZ, 0x7610, R8 ;  /* 0x00007610ff087816 */ /* 0x000fc40000000008 */
[----:B0-----:R-:W-:Y:S02]  /*49f80*/  @P2 LEA R2, R3, R2, 0x18 ;  /* 0x0000000203022211 */ /* 0x001fe400078ec0ff */
[----:B------:R-:W-:Y:S02]  /*49f90*/  SEL R3, RZ, 0x1, !P0 ;  /* 0x00000001ff037807 */ /* 0x000fe40004000000 */
[----:B------:R0:W-:Y:S02]  /*49fa0*/  @P2 SYNCS.ARRIVE.TRANS64.A1T0 RZ, [R2+URZ+0x58], RZ ;  /* 0x000058ff02ff29a7 */ /* 0x0001e4000810003f */
[----:B0-----:R-:W-:-:S04]  /*49fb0*/  SEL R2, RZ, 0x1, !P1 ;  /* 0x00000001ff027807 */ /* 0x001fc80004800000 */
[----:B------:R-:W-:Y:S01]  /*49fc0*/  LOP3.LUT R0, R2, R0, R3, 0x96, !PT ;  /* 0x0000000002007212 */ /* 0x000fe200078e9603 */
[----:B------:R-:W-:Y:S01]  /*49fd0*/  IMAD.MOV.U32 R3, RZ, RZ, -0x1 ;  /* 0xffffffffff037424 */ /* 0x000fe200078e00ff */
[----:B------:R-:W-:Y:S02]  /*49fe0*/  PRMT R2, RZ, 0x7610, R2 ;  /* 0x00007610ff027816 */ /* 0x000fe40000000002 */
[----:B---3--:R-:W-:-:S04]  /*49ff0*/  IADD3 R14, P0, R14, UR20, RZ ;  /* 0x000000140e0e7c10 */ /* 0x008fc8000ff1e0ff */
[----:B--2---:R-:W-:Y:S01]  /*4a000*/  IADD3.X R15, R15, UR7, RZ, P0, !PT ;  /* 0x000000070f0f7c10 */ /* 0x004fe200087fe4ff */
[----:B------:R0:W-:Y:S01]  /*4a010*/  STL [R1+0xa0c], R14 ;  /* 0x000a0c0e01007387 */ /* 0x0001e20000100800 */
[----:B------:R-:W-:-:S03]  /*4a020*/  ISETP.GE.U32.AND P0, PT, R14, UR8, PT ;  /* 0x000000080e007c0c */ /* 0x000fc6000bf06070 */
[----:B------:R0:W-:Y:S01]  /*4a030*/  STL [R1+0xa08], R15 ;  /* 0x000a080f01007387 */ /* 0x0001e20000100800 */
[----:B------:R-:W-:-:S13]  /*4a040*/  ISETP.GE.U32.AND.EX P0, PT, R15, UR9, PT, P0 ;  /* 0x000000090f007c0c */ /* 0x000fda000bf06100 */
[----:B0-----:R-:W-:Y:S05]  /*4a050*/  @P0 BRA `(.L_x_1578) ;  /* 0x0000000400680947 */ /* 0x001fea0003800000 */
[----:B------:R-:W0:Y:S01]  /*4a060*/  S2UR UR8, SR_CTAID.X ;  /* 0x00000000000879c3 */ /* 0x000e220000002500 */
[----:B------:R-:W-:Y:S01]  /*4a070*/  ULDC.64 UR10, c[0x0][0x628] ;  /* 0x00018a00000a7ab9 */ /* 0x000fe20000000a00 */
[----:B------:R-:W-:Y:S01]  /*4a080*/  ULDC UR9, c[0x0][0x150] ;  /* 0x0000540000097ab9 */ /* 0x000fe20000000800 */
[----:B------:R-:W-:Y:S01]  /*4a090*/  ISETP.NE.U32.AND P0, PT, RZ, UR10, PT ;  /* 0x0000000aff007c0c */ /* 0x000fe2000bf05070 */
[----:B------:R-:W-:Y:S01]  /*4a0a0*/  ULDC UR12, c[0x0][0x630] ;  /* 0x00018c00000c7ab9 */ /* 0x000fe20000000800 */
[----:B------:R-:W-:Y:S01]  /*4a0b0*/  ULDC UR14, c[0x0][0x154] ;  /* 0x00005500000e7ab9 */ /* 0x000fe20000000800 */
[----:B------:R-:W-:Y:S01]  /*4a0c0*/  IMAD.MOV.U32 R3, RZ, RZ, R15 ;  /* 0x000000ffff037224 */ /* 0x000fe200078e000f */
[----:B------:R-:W-:Y:S01]  /*4a0d0*/  ISETP.NE.AND.EX P0, PT, RZ, UR11, PT, P0 ;  /* 0x0000000bff007c0c */ /* 0x000fe2000bf05300 */
[----:B------:R-:W1:Y:S01]  /*4a0e0*/  S2UR UR13, SR_CTAID.Y ;  /* 0x00000000000d79c3 */ /* 0x000e620000002600 */
[----:B0-----:R-:W-:-:S05]  /*4a0f0*/  I2FP.F32.U32 R2, UR8 ;  /* 0x0000000800027c45 */ /* 0x001fca0008201000 */
[----:B------:R-:W-:Y:S01]  /*4a100*/  FMUL R10, R2, UR9 ;  /* 0x00000009020a7c20 */ /* 0x000fe20008400000 */
[----:B------:R-:W-:Y:S01]  /*4a110*/  IMAD.MOV.U32 R2, RZ, RZ, R14 ;  /* 0x000000ffff027224 */ /* 0x000fe200078e000e */
[----:B-1----:R-:W-:-:S04]  /*4a120*/  I2FP.F32.U32 R12, UR13 ;  /* 0x0000000d000c7c45 */ /* 0x002fc80008201000 */
[----:B------:R-:W0:Y:S01]  /*4a130*/  F2I.U32.TRUNC.NTZ R10, R10 ;  /* 0x0000000a000a7305 */ /* 0x000e22000020f000 */
[----:B------:R-:W-:Y:S05]  /*4a140*/  @!P0 BRA `(.L_x_1579) ;  /* 0x0000000000288947 */ /* 0x000fea0003800000 */
[----:B------:R-:W-:Y:S02]  /*4a150*/  ULDC UR9, c[0x0][0x634] ;  /* 0x00018d0000097ab9 */ /* 0x000fe40000000800 */
[----:B------:R-:W-:-:S04]  /*4a160*/  IADD3 R3, P0, R14, UR9, RZ ;  /* 0x000000090e037c10 */ /* 0x000fc8000ff1e0ff */
[----:B------:R-:W-:-:S05]  /*4a170*/  IADD3.X R11, RZ, R15, RZ, P0, !PT ;  /* 0x0000000fff0b7210 */ /* 0x000fca00007fe4ff */
[----:B------:R-:W-:-:S04]  /*4a180*/  IMAD.WIDE.U32 R4, R11, UR10, RZ ;  /* 0x0000000a0b047c25 */ /* 0x000fc8000f8e00ff */
[----:B------:R-:W-:-:S04]  /*4a190*/  IMAD.WIDE.U32 R4, P0, R3, UR11, R4 ;  /* 0x0000000b03047c25 */ /* 0x000fc8000f800004 */
[----:B------:R-:W-:-:S04]  /*4a1a0*/  IMAD.WIDE.U32 R2, R3, UR10, RZ ;  /* 0x0000000a03027c25 */ /* 0x000fc8000f8e00ff */
[----:B------:R-:W-:Y:S01]  /*4a1b0*/  IMAD.MOV.U32 R2, RZ, RZ, R5 ;  /* 0x000000ffff027224 */ /* 0x000fe200078e0005 */
[----:B------:R-:W-:Y:S01]  /*4a1c0*/  IADD3 RZ, P1, R3, R4, RZ ;  /* 0x0000000403ff7210 */ /* 0x000fe20007f3e0ff */
[----:B------:R-:W-:-:S04]  /*4a1d0*/  IMAD.X R3, RZ, RZ, RZ, P0 ;  /* 0x000000ffff037224 */ /* 0x000fc800000e06ff */
[----:B------:R-:W-:-:S08]  /*4a1e0*/  IMAD.WIDE.U32.X R2, R11, UR11, R2, P1 ;  /* 0x0000000b0b027c25 */ /* 0x000fd000088e0402 */
.L_x_1579:
[--C-:B------:R-:W-:Y:S01]  /*4a1f0*/  SHF.R.U64 R11, R2, UR12, R3.reuse ;  /* 0x0000000c020b7c19 */ /* 0x100fe20008001203 */
[----:B------:R-:W-:Y:S01]  /*4a200*/  ULDC.64 UR10, c[0x0][0x620] ;  /* 0x00018800000a7ab9 */ /* 0x000fe20000000a00 */
[----:B------:R-:W-:Y:S01]  /*4a210*/  SHF.R.U32.HI R2, RZ, UR12, R3 ;  /* 0x0000000cff027c19 */ /* 0x000fe20008011603 */
[----:B------:R-:W-:Y:S01]  /*4a220*/  IMAD.MOV.U32 R3, RZ, RZ, R15 ;  /* 0x000000ffff037224 */ /* 0x000fe200078e000f */
[----:B------:R-:W-:Y:S01]  /*4a230*/  IADD3 R13, P0, RZ, -R11, RZ ;  /* 0x8000000bff0d7210 */ /* 0x000fe20007f1e0ff */
[----:B------:R-:W-:Y:S01]  /*4a240*/  FMUL R4, R12, UR14 ;  /* 0x0000000e0c047c20 */ /* 0x000fe20008400000 */
[----:B------:R-:W-:Y:S01]  /*4a250*/  ULDC.64 UR14, c[0x0][0x640] ;  /* 0x00019000000e7ab9 */ /* 0x000fe20000000a00 */
[----:B0-----:R-:W-:Y:S02]  /*4a260*/  R2UR UR9, R10 ;  /* 0x000000000a0972ca */ /* 0x001fe400000e0000 */
[----:B------:R-:W-:Y:S01]  /*4a270*/  IMAD.X R2, RZ, RZ, ~R2, P0 ;  /* 0x000000ffff027224 */ /* 0x000fe200000e0e02 */
[----:B------:R-:W-:Y:S01]  /*4a280*/  ISETP.NE.U32.AND P0, PT, RZ, UR14, PT ;  /* 0x0000000eff007c0c */ /* 0x000fe2000bf05070 */
[----:B------:R-:W0:Y:S02]  /*4a290*/  F2I.U32.TRUNC.NTZ R4, R4 ;  /* 0x0000000400047305 */ /* 0x000e24000020f000 */
[----:B------:R-:W-:Y:S01]  /*4a2a0*/  IMAD R2, R2, UR10, RZ ;  /* 0x0000000a02027c24 */ /* 0x000fe2000f8e02ff */
[----:B------:R-:W-:-:S03]  /*4a2b0*/  ISETP.NE.AND.EX P0, PT, RZ, UR15, PT, P0 ;  /* 0x0000000fff007c0c */ /* 0x000fc6000bf05300 */
[----:B------:R-:W-:Y:S02]  /*4a2c0*/  IMAD R5, R13, UR11, R2 ;  /* 0x0000000b0d057c24 */ /* 0x000fe4000f8e0202 */
[----:B------:R-:W-:-:S04]  /*4a2d0*/  IMAD.MOV.U32 R2, RZ, RZ, R14 ;  /* 0x000000ffff027224 */ /* 0x000fc800078e000e */
[----:B------:R-:W-:Y:S01]  /*4a2e0*/  IMAD.WIDE.U32 R2, R13, UR10, R2 ;  /* 0x0000000a0d027c25 */ /* 0x000fe2000f8e0002 */
[----:B------:R-:W-:Y:S01]  /*4a2f0*/  ULDC UR10, c[0x0][0x618] ;  /* 0x00018600000a7ab9 */ /* 0x000fe20000000800 */
[----:B0-----:R-:W-:Y:S02]  /*4a300*/  R2UR UR11, R4 ;  /* 0x00000000040b72ca */ /* 0x001fe400000e0000 */
[----:B------:R-:W-:-:S05]  /*4a310*/  IMAD.IADD R3, R3, 0x1, R5 ;  /* 0x0000000103037824 */ /* 0x000fca00078e0205 */
[--C-:B------:R-:W-:Y:S02]  /*4a320*/  SHF.R.U64 R10, R2, UR10, R3.reuse ;  /* 0x0000000a020a7c19 */ /* 0x100fe40008001203 */
[----:B------:R-:W-:Y:S01]  /*4a330*/  SHF.R.U32.HI R3, RZ, UR10, R3 ;  /* 0x0000000aff037c19 */ /* 0x000fe20008011603 */
[----:B------:R-:W-:-:S03]  /*4a340*/  ULDC UR10, c[0x0][0x608] ;  /* 0x00018200000a7ab9 */ /* 0x000fc60000000800 */
[--C-:B------:R-:W-:Y:S02]  /*4a350*/  SHF.R.U64 R12, R10, UR10, R3.reuse ;  /* 0x0000000a0a0c7c19 */ /* 0x100fe40008001203 */
[----:B------:R-:W-:Y:S01]  /*4a360*/  SHF.R.U32.HI R3, RZ, UR10, R3 ;  /* 0x0000000aff037c19 */ /* 0x000fe20008011603 */
[----:B------:R-:W-:-:S03]  /*4a370*/  ULDC UR10, c[0x0][0x658] ;  /* 0x00019600000a7ab9 */ /* 0x000fc60000000800 */
[--C-:B------:R-:W-:Y:S02]  /*4a380*/  SHF.R.U64 R13, R12, UR10, R3.reuse ;  /* 0x0000000a0c0d7c19 */ /* 0x100fe40008001203 */
[----:B------:R-:W-:-:S03]  /*4a390*/  SHF.R.U32.HI R14, RZ, UR10, R3 ;  /* 0x0000000aff0e7c19 */ /* 0x000fc60008011603 */
[----:B------:R-:W-:Y:S02]  /*4a3a0*/  IMAD.MOV.U32 R2, RZ, RZ, R13 ;  /* 0x000000ffff027224 */ /* 0x000fe400078e000d */
[----:B------:R-:W-:Y:S01]  /*4a3b0*/  IMAD.MOV.U32 R3, RZ, RZ, R14 ;  /* 0x000000ffff037224 */ /* 0x000fe200078e000e */
[----:B------:R-:W-:Y:S06]  /*4a3c0*/  @!P0 BRA `(.L_x_1580) ;  /* 0x0000000000288947 */ /* 0x000fec0003800000 */
        /* <DEDUP_REMOVED lines=10> */
.L_x_1580:
[----:B------:R-:W-:Y:S01]  /*4a470*/  ULDC UR10, c[0x0][0x648] ;  /* 0x00019200000a7ab9 */ /* 0x000fe20000000800 */
[----:B------:R-:W-:Y:S01]  /*4a480*/  UISETP.NE.AND UP0, UPT, UR41, URZ, UPT ;  /* 0x0000003f2900728c */ /* 0x000fe2000bf05270 */
[----:B------:R-:W-:Y:S01]  /*4a490*/  SHF.R.U64 R3, R2, UR10, R3 ;  /* 0x0000000a02037c19 */ /* 0x000fe20008001203 */
[----:B------:R-:W-:Y:S01]  /*4a4a0*/  ULDC UR10, c[0x0][0x638] ;  /* 0x00018e00000a7ab9 */ /* 0x000fe20000000800 */
[----:B------:R-:W-:Y:S01]  /*4a4b0*/  UIADD3 UR11, -UR11, URZ, URZ ;  /* 0x0000003f0b0b7290 */ /* 0x000fe2000fffe13f */
[----:B------:R-:W-:Y:S02]  /*4a4c0*/  LOP3.LUT R12, R12, UR6, RZ, 0xc0, !PT ;  /* 0x000000060c0c7c12 */ /* 0x000fe4000f8ec0ff */
[----:B------:R-:W-:Y:S01]  /*4a4d0*/  IMAD.MOV R2, RZ, RZ, -R3 ;  /* 0x000000ffff027224 */ /* 0x000fe200078e0a03 */
[----:B------:R-:W-:Y:S02]  /*4a4e0*/  PLOP3.LUT P0, PT, PT, PT, UP0, 0x40, 0x0 ;  /* 0x000000000000781c */ /* 0x000fe40003f0e808 */
[----:B------:R-:W-:Y:S01]  /*4a4f0*/  IMAD R5, R3, UR5, R12 ;  /* 0x0000000503057c24 */ /* 0x000fe2000f8e020c */
[----:B------:R-:W-:Y:S01]  /*4a500*/  PLOP3.LUT P1, PT, PT, PT, UP0, 0x40, 0x0 ;  /* 0x000000000000781c */ /* 0x000fe20003f2e808 */
[----:B------:R-:W-:Y:S01]  /*4a510*/  IMAD R13, R2, UR10, R13 ;  /* 0x0000000a020d7c24 */ /* 0x000fe2000f8e020d */
[----:B------:R-:W-:Y:S01]  /*4a520*/  UIADD3 UR10, -UR9, URZ, URZ ;  /* 0x0000003f090a7290 */ /* 0x000fe2000fffe13f */
[----:B------:R-:W-:-:S02]  /*4a530*/  LOP3.LUT R2, R10, UR4, RZ, 0xc0, !PT ;  /* 0x000000040a027c12 */ /* 0x000fc4000f8ec0ff */
[----:B------:R-:W-:Y:S02]  /*4a540*/  ULDC UR9, c[0x0][0x144] ;  /* 0x0000510000097ab9 */ /* 0x000fe40000000800 */
[----:B------:R-:W-:-:S03]  /*4a550*/  UIMAD UR8, UR9, UR10, UR8 ;  /* 0x0000000a090872a4 */ /* 0x000fc6000f8e0208 */
[----:B------:R-:W-:Y:S02]  /*4a560*/  ULDC UR9, c[0x0][0x148] ;  /* 0x0000520000097ab9 */ /* 0x000fe40000000800 */
[----:B------:R-:W-:-:S03]  /*4a570*/  @UP0 UIMAD UR8, UR9, UR11, UR13 ;  /* 0x0000000b090802a4 */ /* 0x000fc6000f8e020d */
[----:B------:R-:W-:Y:S02]  /*4a580*/  ULDC UR9, c[0x0][0x600] ;  /* 0x0001800000097ab9 */ /* 0x000fe40000000800 */
[----:B------:R-:W-:Y:S02]  /*4a590*/  IMAD R2, R13, UR9, R2 ;  /* 0x000000090d027c24 */ /* 0x000fe4000f8e0202 */
[----:B------:R-:W-:Y:S01]  /*4a5a0*/  IMAD.U32 R4, RZ, RZ, UR8 ;  /* 0x00000008ff047e24 */ /* 0x000fe2000f8e00ff */
[----:B------:R-:W-:-:S03]  /*4a5b0*/  ULDC UR8, c[0x0][0x610] ;  /* 0x0001840000087ab9 */ /* 0x000fc60000000800 */
[----:B------:R-:W-:-:S05]  /*4a5c0*/  IMAD R5, R5, UR8, R4 ;  /* 0x0000000805057c24 */ /* 0x000fca000f8e0204 */
[----:B------:R-:W-:Y:S02]  /*4a5d0*/  SEL R3, R2, R5, P0 ;  /* 0x0000000502037207 */ /* 0x000fe40000000000 */
[----:B------:R-:W-:Y:S01]  /*4a5e0*/  SEL R5, R5, R2, P1 ;  /* 0x0000000205057207 */ /* 0x000fe20000800000 */
[----:B------:R-:W-:-:S07]  /*4a5f0*/  IMAD.MOV.U32 R2, RZ, RZ, 0x1 ;  /* 0x00000001ff027424 */ /* 0x000fce00078e00ff */
.L_x_1578:
[----:B------:R-:W-:Y:S05]  /*4a600*/  BSYNC B1 ;  /* 0x0000000000017941 */ /* 0x000fea0003800000 */
.L_x_1577:
[----:B------:R-:W-:-:S13]  /*4a610*/  LOP3.LUT P0, RZ, R2, 0xff, RZ, 0xc0, !PT ;  /* 0x000000ff02ff7812 */ /* 0x000fda000780c0ff */
[----:B------:R-:W-:Y:S05]  /*4a620*/  @P0 BRA `(.L_x_1581) ;  /* 0xfffffff400100947 */ /* 0x000fea000383ffff */
[----:B------:R-:W-:Y:S05]  /*4a630*/  BSYNC B0 ;  /* 0x0000000000007941 */ /* 0x000fea0003800000 */
.L_x_1570:
[----:B------:R-:W-:-:S03]  /*4a640*/  UMOV UR8, 0xffffffff ;  /* 0xffffffff00087882 */ /* 0x000fc60000000000 */
[----:B------:R-:W-:Y:S05]  /*4a650*/  BRA.DIV UR8, `(.L_x_1582) ;  /* 0x00000006081c7947 */ /* 0x000fea000b800000 */
[----:B------:R-:W-:-:S13]  /*4a660*/  ELECT P6, URZ, PT ;  /* 0x00000000003f782f */ /* 0x000fda00038c0000 */
.L_x_1596:
[----:B------:R-:W-:Y:S04]  /*4a670*/  BSSY B0, `(.L_x_1583) ;  /* 0x000002c000007945 */ /* 0x000fe80003800000 */
[----:B------:R-:W-:Y:S05]  /*4a680*/  @!P6 BRA `(.L_x_1584) ;  /* 0x0000000000a8e947 */ /* 0x000fea0003800000 */
[----:B------:R-:W-:-:S04]  /*4a690*/  ULOP3.LUT UR8, UR40, 0x2, URZ, 0xfc, !UPT ;  /* 0x0000000228087892 */ /* 0x000fc8000f8efc3f */
[----:B------:R-:W-:-:S06]  /*4a6a0*/  UISETP.NE.AND UP0, UPT, UR8, 0x3, UPT ;  /* 0x000000030800788c */ /* 0x000fcc000bf05270 */
[----:B------:R-:W-:-:S13]  /*4a6b0*/  PLOP3.LUT P0, PT, PT, PT, UP0, 0x80, 0x0 ;  /* 0x000000000000781c */ /* 0x000fda0003f0f008 */
[----:B------:R-:W-:Y:S05]  /*4a6c0*/  @!P0 BRA `(.L_x_1585) ;  /* 0x0000000000048947 */ /* 0x000fea0003800000 */
[----:B------:R-:W-:Y:S01]  /*4a6d0*/  BPT.TRAP 0x1 ;  /* 0x000000040000795c */ /* 0x000fe20000300000 */
.L_x_1585:
[----:B------:R-:W0:Y:S01]  /*4a6e0*/  S2R R3, SR_CgaCtaId ;  /* 0x0000000000037919 */ /* 0x000e220000008800 */
[----:B------:R-:W-:-:S04]  /*4a6f0*/  MOV R2, 0x400 ;  /* 0x0000040000027802 */ /* 0x000fc80000000f00 */
[----:B0-----:R-:W-:Y:S02]  /*4a700*/  LEA R3, R3, R2, 0x18 ;  /* 0x0000000203037211 */ /* 0x001fe400078ec0ff */
[----:B------:R-:W-:-:S03]  /*4a710*/  SHF.L.U32 R2, R0, 0x1f, RZ ;  /* 0x0000001f00027819 */ /* 0x000fc600000006ff */
[----:B------:R-:W-:-:S04]  /*4a720*/  VIADD R3, R3, 0x20 ;  /* 0x0000002003037836 */ /* 0x000fc80000000000 */
[----:B------:R-:W-:-:S04]  /*4a730*/  IMAD R5, R6, 0x8, R3 ;  /* 0x0000000806057824 */ /* 0x000fc800078e0203 */
[----:B------:R-:W0:Y:S02]  /*4a740*/  SYNCS.PHASECHK.TRANS64.TRYWAIT P0, [R5+URZ], R2 ;  /* 0x00000002050075a7 */ /* 0x000e24000800017f */
[----:B0-----:R-:W-:Y:S05]  /*4a750*/  @!P0 BRA `(.L_x_1586) ;  /* 0x0000000000fc8947 */ /* 0x001fea0003800000 */
.L_x_1597:
[----:B------:R-:W-:-:S05]  /*4a760*/  VIADD R6, R6, 0x1 ;  /* 0x0000000106067836 */ /* 0x000fca0000000000 */
[----:B------:R-:W-:-:S04]  /*4a770*/  ISETP.NE.AND P0, PT, R6, 0x4, PT ;  /* 0x000000040600780c */ /* 0x000fc80003f05270 */
[----:B0-----:R-:W-:Y:S02]  /*4a780*/  SEL R5, RZ, 0x1, P0 ;  /* 0x00000001ff057807 */ /* 0x001fe40000000000 */
[----:B------:R-:W-:Y:S02]  /*4a790*/  SEL R6, R6, RZ, P0 ;  /* 0x000000ff06067207 */ /* 0x000fe40000000000 */
[----:B------:R-:W-:Y:S02]  /*4a7a0*/  LOP3.LUT R5, R0, R5, RZ, 0x3c, !PT ;  /* 0x0000000500057212 */ /* 0x000fe400078e3cff */
[----:B------:R-:W-:Y:S02]  /*4a7b0*/  LEA R7, R6, R3, 0x3 ;  /* 0x0000000306077211 */ /* 0x000fe400078e18ff */
[----:B------:R-:W-:-:S04]  /*4a7c0*/  SHF.L.U32 R0, R5, 0x1f, RZ ;  /* 0x0000001f05007819 */ /* 0x000fc800000006ff */
[----:B------:R-:W0:Y:S02]  /*4a7d0*/  SYNCS.PHASECHK.TRANS64.TRYWAIT P0, [R7+URZ], R0 ;  /* 0x00000000070075a7 */ /* 0x000e24000800017f */
[----:B0-----:R-:W-:Y:S05]  /*4a7e0*/  @!P0 BRA `(.L_x_1587) ;  /* 0x0000000000ec8947 */ /* 0x001fea0003800000 */
.L_x_1598:
[----:B0-----:R-:W-:-:S05]  /*4a7f0*/  VIADD R0, R6, 0x1 ;  /* 0x0000000106007836 */ /* 0x001fca0000000000 */
[----:B------:R-:W-:-:S04]  /*4a800*/  ISETP.NE.AND P0, PT, R0, 0x4, PT ;  /* 0x000000040000780c */ /* 0x000fc80003f05270 */
[----:B------:R-:W-:Y:S02]  /*4a810*/  SEL R2, RZ, 0x1, P0 ;  /* 0x00000001ff027807 */ /* 0x000fe40000000000 */
[----:B------:R-:W-:Y:S02]  /*4a820*/  SEL R4, R0, RZ, P0 ;  /* 0x000000ff00047207 */ /* 0x000fe40000000000 */
[----:B------:R-:W-:-:S03]  /*4a830*/  LOP3.LUT R5, R5, R2, RZ, 0x3c, !PT ;  /* 0x0000000205057212 */ /* 0x000fc600078e3cff */
[----:B------:R-:W-:Y:S01]  /*4a840*/  IMAD R7, R4, 0x8, R3 ;  /* 0x0000000804077824 */ /* 0x000fe200078e0203 */
[----:B------:R-:W-:-:S04]  /*4a850*/  SHF.L.U32 R0, R5, 0x1f, RZ ;  /* 0x0000001f05007819 */ /* 0x000fc800000006ff */
[----:B------:R-:W0:Y:S02]  /*4a860*/  SYNCS.PHASECHK.TRANS64.TRYWAIT P0, [R7+URZ], R0 ;  /* 0x00000000070075a7 */ /* 0x000e24000800017f */
[----:B0-----:R-:W-:Y:S05]  /*4a870*/  @!P0 BRA `(.L_x_1588) ;  /* 0x0000000000dc8947 */ /* 0x001fea0003800000 */
.L_x_1599:
[----:B0-----:R-:W-:-:S05]  /*4a880*/  VIADD R0, R4, 0x1 ;  /* 0x0000000104007836 */ /* 0x001fca0000000000 */
[----:B------:R-:W-:-:S04]  /*4a890*/  ISETP.NE.AND P0, PT, R0, 0x4, PT ;  /* 0x000000040000780c */ /* 0x000fc80003f05270 */
[----:B------:R-:W-:Y:S02]  /*4a8a0*/  SEL R2, RZ, 0x1, P0 ;  /* 0x00000001ff027807 */ /* 0x000fe40000000000 */
[----:B------:R-:W-:Y:S02]  /*4a8b0*/  SEL R0, R0, RZ, P0 ;  /* 0x000000ff00007207 */ /* 0x000fe40000000000 */
[----:B------:R-:W-:-:S03]  /*4a8c0*/  LOP3.LUT R2, R5, R2, RZ, 0x3c, !PT ;  /* 0x0000000205027212 */ /* 0x000fc600078e3cff */
[----:B------:R-:W-:Y:S01]  /*4a8d0*/  IMAD R3, R0, 0x8, R3 ;  /* 0x0000000800037824 */ /* 0x000fe200078e0203 */
[----:B------:R-:W-:-:S07]  /*4a8e0*/  SHF.L.U32 R0, R2, 0x1f, RZ ;  /* 0x0000001f02007819 */ /* 0x000fce00000006ff */
.L_x_1589:
[----:B0-----:R0:W1:Y:S02]  /*4a8f0*/  SYNCS.PHASECHK.TRANS64.TRYWAIT P0, [R3+URZ], R0 ;  /* 0x00000000030075a7 */ /* 0x001064000800017f */
[----:B-1----:R-:W-:Y:S05]  /*4a900*/  @!P0 NANOSLEEP.SYNCS 0x989680 ;  /* 0x009896800000895d */ /* 0x002fea0003900000 */
[----:B------:R-:W1:Y:S02]  /*4a910*/  @!P0 SYNCS.PHASECHK.TRANS64 P0, [R3+URZ], R0 ;  /* 0x00000000030085a7 */ /* 0x000e64000800007f */
[----:B-1----:R-:W-:Y:S05]  /*4a920*/  @!P0 BRA `(.L_x_1589) ;  /* 0xfffffffc00f08947 */ /* 0x002fea000383ffff */
.L_x_1584:
[----:B------:R-:W-:Y:S05]  /*4a930*/  BSYNC B0 ;  /* 0x0000000000007941 */ /* 0x000fea0003800000 */
.L_x_1583:
[----:B------:R-:W-:Y:S05]  /*4a940*/  EXIT ;  /* 0x000000000000794d */ /* 0x000fea0003800000 */
.L_x_21:
[----:B-1----:R1:W2:Y:S02]  /*4a950*/  SYNCS.PHASECHK.TRANS64.TRYWAIT P1, [R3+URZ], R0 ;  /* 0x00000000030075a7 */ /* 0x0022a4000802017f */
[----:B--2---:R-:W-:Y:S05]  /*4a960*/  @!P1 NANOSLEEP.SYNCS 0x989680 ;  /* 0x009896800000995d */ /* 0x004fea0003900000 */
[----:B------:R-:W2:Y:S02]  /*4a970*/  @!P1 SYNCS.PHASECHK.TRANS64 P1, [R3+URZ], R0 ;  /* 0x00000000030095a7 */ /* 0x000ea4000802007f */
[----:B--2---:R-:W-:Y:S05]  /*4a980*/  @!P1 BRA `(.L_x_21) ;  /* 0xfffffffc00f09947 */ /* 0x004fea000383ffff */
[----:B------:R-:W-:Y:S05]  /*4a990*/  BRA `(.L_x_20) ;  /* 0xfffffb6c00507947 */ /* 0x000fea000383ffff */
.L_x_26:
[----:B-1----:R-:W-:-:S04]  /*4a9a0*/  IMAD.U32 R6, RZ, RZ, UR4 ;  /* 0x00000004ff067e24 */ /* 0x002fc8000f8e00ff */
[----:B------:R1:W2:Y:S03]  /*4a9b0*/  SYNCS.PHASECHK.TRANS64.TRYWAIT P1, [R6+URZ], R4 ;  /* 0x00000004060075a7 */ /* 0x0002a6000802017f */
[----:B--2---:R-:W-:Y:S05]  /*4a9c0*/  @!P1 NANOSLEEP.SYNCS 0x989680 ;  /* 0x009896800000995d */ /* 0x004fea0003900000 */
[----:B------:R-:W2:Y:S02]  /*4a9d0*/  @!P1 SYNCS.PHASECHK.TRANS64 P1, [R6+URZ], R4 ;  /* 0x00000004060095a7 */ /* 0x000ea4000802007f */
[----:B--2---:R-:W-:Y:S05]  /*4a9e0*/  @!P1 BRA `(.L_x_26) ;  /* 0xfffffffc00ec9947 */ /* 0x004fea000383ffff */
[----:B------:R-:W-:Y:S05]  /*4a9f0*/  BRA `(.L_x_25) ;  /* 0xfffffbec00187947 */ /* 0x000fea000383ffff */
.L_x_1571:
[----:B------:R-:W-:Y:S01]  /*4aa00*/  BSSY B1, `(.L_x_1590) ;  /* 0x0000006000017945 */ /* 0x000fe20003800000 */
[----:B------:R-:W-:-:S07]  /*4aa10*/  IMAD.MOV.U32 R15, RZ, RZ, -0x1 ;  /* 0xffffffffff0f7424 */ /* 0x000fce00078e00ff */
[----:B------:R-:W-:Y:S05]  /*4aa20*/  WARPSYNC.COLLECTIVE R15, `(.L_x_1591) ;  /* 0x000000000f0c7348 */ /* 0x000fea0003c00000 */
[----:B------:R-:W-:Y:S02]  /*4aa30*/  ELECT P6, UR62, PT ;  /* 0x00000000003e782f */ /* 0x000fe400038c0000 */
[----:B------:R-:W-:Y:S01]  /*4aa40*/  MOV R14, UR62 ;  /* 0x0000003e000e7c02 */ /* 0x000fe20008000f00 */
[----:B------:R-:W-:Y:S10]  /*4aa50*/  ENDCOLLECTIVE ;  /* 0x000000000000791b */ /* 0x000ff40003800000 */
.L_x_1591:
[----:B------:R-:W-:Y:S05]  /*4aa60*/  BSYNC B1 ;  /* 0x0000000000017941 */ /* 0x000fea0003800000 */
.L_x_1590:
[----:B------:R-:W-:Y:S05]  /*4aa70*/  BRA `(.L_x_1592) ;  /* 0xfffffff000087947 */ /* 0x000fea000383ffff */
.L_x_1574:
[----:B0-----:R0:W1:Y:S02]  /*4aa80*/  SYNCS.PHASECHK.TRANS64.TRYWAIT P0, [R15+URZ+0x20], R14 ;  /* 0x0000200e0f0075a7 */ /* 0x001064000800017f */
[----:B-1----:R-:W-:Y:S05]  /*4aa90*/  @!P0 NANOSLEEP.SYNCS 0x989680 ;  /* 0x009896800000895d */ /* 0x002fea0003900000 */
[----:B------:R-:W1:Y:S02]  /*4aaa0*/  @!P0 SYNCS.PHASECHK.TRANS64 P0, [R15+URZ+0x20], R14 ;  /* 0x0000200e0f0085a7 */ /* 0x000e64000800007f */
[----:B-1----:R-:W-:Y:S05]  /*4aab0*/  @!P0 BRA `(.L_x_1574) ;  /* 0xfffffffc00f08947 */ /* 0x002fea000383ffff */
[----:B------:R-:W-:Y:S05]  /*4aac0*/  BRA `(.L_x_1593) ;  /* 0xfffffff000387947 */ /* 0x000fea000383ffff */
.L_x_1582:
[----:B------:R-:W-:Y:S01]  /*4aad0*/  BSSY B0, `(.L_x_1594) ;  /* 0x0000006000007945 */ /* 0x000fe20003800000 */
[----:B------:R-:W-:-:S07]  /*4aae0*/  IMAD.MOV.U32 R15, RZ, RZ, -0x1 ;  /* 0xffffffffff0f7424 */ /* 0x000fce00078e00ff */
[----:B------:R-:W-:Y:S05]  /*4aaf0*/  WARPSYNC.COLLECTIVE R15, `(.L_x_1595) ;  /* 0x000000000f0c7348 */ /* 0x000fea0003c00000 */
[----:B------:R-:W-:Y:S02]  /*4ab00*/  ELECT P6, UR62, PT ;  /* 0x00000000003e782f */ /* 0x000fe400038c0000 */
[----:B------:R-:W-:Y:S01]  /*4ab10*/  MOV R14, UR62 ;  /* 0x0000003e000e7c02 */ /* 0x000fe20008000f00 */
[----:B------:R-:W-:Y:S10]  /*4ab20*/  ENDCOLLECTIVE ;  /* 0x000000000000791b */ /* 0x000ff40003800000 */
.L_x_1595:
[----:B------:R-:W-:Y:S05]  /*4ab30*/  BSYNC B0 ;  /* 0x0000000000007941 */ /* 0x000fea0003800000 */
.L_x_1594:
[----:B------:R-:W-:Y:S05]  /*4ab40*/  BRA `(.L_x_1596) ;  /* 0xfffffff800c87947 */ /* 0x000fea000383ffff */
.L_x_1586:
[----:B0-----:R0:W1:Y:S02]  /*4ab50*/  SYNCS.PHASECHK.TRANS64.TRYWAIT P0, [R5+URZ], R2 ;  /* 0x00000002050075a7 */ /* 0x001064000800017f */
[----:B-1----:R-:W-:Y:S05]  /*4ab60*/  @!P0 NANOSLEEP.SYNCS 0x989680 ;  /* 0x009896800000895d */ /* 0x002fea0003900000 */
[----:B------:R-:W1:Y:S02]  /*4ab70*/  @!P0 SYNCS.PHASECHK.TRANS64 P0, [R5+URZ], R2 ;  /* 0x00000002050085a7 */ /* 0x000e64000800007f */
[----:B-1----:R-:W-:Y:S05]  /*4ab80*/  @!P0 BRA `(.L_x_1586) ;  /* 0xfffffffc00f08947 */ /* 0x002fea000383ffff */
[----:B------:R-:W-:Y:S05]  /*4ab90*/  BRA `(.L_x_1597) ;  /* 0xfffffff800f07947 */ /* 0x000fea000383ffff */
.L_x_1587:
[----:B0-----:R0:W1:Y:S02]  /*4aba0*/  SYNCS.PHASECHK.TRANS64.TRYWAIT P0, [R7+URZ], R0 ;  /* 0x00000000070075a7 */ /* 0x001064000800017f */
[----:B-1----:R-:W-:Y:S05]  /*4abb0*/  @!P0 NANOSLEEP.SYNCS 0x989680 ;  /* 0x009896800000895d */ /* 0x002fea0003900000 */
[----:B------:R-:W1:Y:S02]  /*4abc0*/  @!P0 SYNCS.PHASECHK.TRANS64 P0, [R7+URZ], R0 ;  /* 0x00000000070085a7 */ /* 0x000e64000800007f */
[----:B-1----:R-:W-:Y:S05]  /*4abd0*/  @!P0 BRA `(.L_x_1587) ;  /* 0xfffffffc00f08947 */ /* 0x002fea000383ffff */
[----:B------:R-:W-:Y:S05]  /*4abe0*/  BRA `(.L_x_1598) ;  /* 0xfffffffc00007947 */ /* 0x000fea000383ffff */
.L_x_1588:
[----:B0-----:R0:W1:Y:S02]  /*4abf0*/  SYNCS.PHASECHK.TRANS64.TRYWAIT P0, [R7+URZ], R0 ;  /* 0x00000000070075a7 */ /* 0x001064000800017f */
[----:B-1----:R-:W-:Y:S05]  /*4ac00*/  @!P0 NANOSLEEP.SYNCS 0x989680 ;  /* 0x009896800000895d */ /* 0x002fea0003900000 */
[----:B------:R-:W1:Y:S02]  /*4ac10*/  @!P0 SYNCS.PHASECHK.TRANS64 P0, [R7+URZ], R0 ;  /* 0x00000000070085a7 */ /* 0x000e64000800007f */
[----:B-1----:R-:W-:Y:S05]  /*4ac20*/  @!P0 BRA `(.L_x_1588) ;  /* 0xfffffffc00f08947 */ /* 0x002fea000383ffff */
[----:B------:R-:W-:Y:S05]  /*4ac30*/  BRA `(.L_x_1599) ;  /* 0xfffffffc00107947 */ /* 0x000fea000383ffff */
.L_x_1600:
[----:B------:R-:W-:-:S00]  /*4ac40*/  BRA `(.L_x_1600) ;  /* 0xfffffffc00fc7947 */ /* 0x000fc0000383ffff */
[----:B------:R-:W-:-:S00]  /*4ac50*/  NOP ;  /* 0x0000000000007918 */ /* 0x000fc00000000000 */
        /* <DEDUP_REMOVED lines=10> */
.L_x_1601:


//--------------------- .nv.global.init           --------------------------
	.section	.nv.global.init,"aw",@progbits
.nv.global.init:
	.type		$str$22,@object
	.size		$str$22,($str$23 - $str$22)
$str$22:
        /*0000*/ 	.byte	0x6b, 0x5f, 0x74, 0x69, 0x6c, 0x65, 0x5f, 0x63, 0x6f, 0x75, 0x6e, 0x74, 0x20, 0x3e, 0x3d, 0x20
        /*0010*/ 	.byte	0x31, 0x00
	.type		$str$23,@object
	.size		$str$23,(__unnamed_1 - $str$23)
$str$23:
        /*0012*/ 	.byte	0x2f, 0x74, 0x6d, 0x70, 0x2f, 0x63, 0x75, 0x74, 0x6c, 0x61, 0x73, 0x73, 0x5f, 0x73, 0x77, 0x65
        /*0022*/ 	.byte	0x65, 0x70, 0x5f, 0x73, 0x72, 0x63, 0x2f, 0x69, 0x6e, 0x63, 0x6c, 0x75, 0x64, 0x65, 0x2f, 0x63
        /*0032*/ 	.byte	0x75, 0x74, 0x6c, 0x61, 0x73, 0x73, 0x2f, 0x67, 0x65, 0x6d, 0x6d, 0x2f, 0x63, 0x6f, 0x6c, 0x6c
        /*0042*/ 	.byte	0x65, 0x63, 0x74, 0x69, 0x76, 0x65, 0x2f, 0x73, 0x6d, 0x39, 0x30, 0x5f, 0x6d, 0x6d, 0x61, 0x5f
        /*0052*/ 	.byte	0x74, 0x6d, 0x61, 0x5f, 0x67, 0x6d, 0x6d, 0x61, 0x5f, 0x73, 0x73, 0x5f, 0x77, 0x61, 0x72, 0x70
        /*0062*/ 	.byte	0x73, 0x70, 0x65, 0x63, 0x69, 0x61, 0x6c, 0x69, 0x7a, 0x65, 0x64, 0x2e, 0x68, 0x70, 0x70, 0x00
	.type		__unnamed_1,@object
	.size		__unnamed_1,(.L_0 - __unnamed_1)
__unnamed_1:
        /* <DEDUP_REMOVED lines=183> */
.L_0:


//--------------------- .nv.shared._ZN7cutlass13device_kernelINS_4gemm6kernel13GemmUniversalIN4cute5tupleIJiiiiEEENS1_10collective13CollectiveMmaINS1_34MainloopSm90TmaGmmaWarpSpecializedILi4ENS5_IJNS4_1CILi2EEENSA_ILi1EEESC_EEENS1_35KernelTmaWarpSpecializedCooperativeEEENS5_IJNSA_ILi384EEENSA_ILi512EEENSA_ILi32EEEEEENS_10bfloat16_tENS5_IJlSC_lEEESK_SL_NS4_8TiledMMAINS4_8MMA_AtomIJNS4_4SM904GMMA28MMA_64x256x16_F32BF16BF16_SSILNSP_5MajorE0ELSR_0ELNSP_7ScaleInE1ELSS_1EEEEEENS4_6LayoutISD_NS5_IJSC_NSA_ILi0EEESW_EEEEENS5_IJNS4_10UnderscoreESZ_SZ_EEEEENS4_13SM90_TMA_LOADENS4_14ComposedLayoutINS4_7SwizzleILi2ELi4ELi3EEENS4_18smem_ptr_flag_bitsILi16EEENSV_INS5_IJNSA_ILi8EEESI_EEENS5_IJSI_SC_EEEEEEEvNS4_8identityENS4_23SM90_TMA_LOAD_MULTICASTES1C_vS1D_EENS_8epilogue10collective6detail29Sm90TmaWarpSpecializedAdapterINS1H_15DefaultEpilogueISK_SL_SL_NS1G_6thread17LinearCombinationISK_Li1EffLNS1L_9ScaleType4KindE0ELNS_15FloatRoundStyleE2ESK_EENS1_15EpilogueDefaultEEEEEvvEEEEvNT_6ParamsE --------------------------
	.section	.nv.shared._ZN7cutlass13device_kernelINS_4gemm6kernel13GemmUniversalIN4cute5tupleIJiiiiEEENS1_10collective13CollectiveMmaINS1_34MainloopSm90TmaGmmaWarpSpecializedILi4ENS5_IJNS4_1CILi2EEENSA_ILi1EEESC_EEENS1_35KernelTmaWarpSpecializedCooperativeEEENS5_IJNSA_ILi384EEENSA_ILi512EEENSA_ILi32EEEEEENS_10bfloat16_tENS5_IJlSC_lEEESK_SL_NS4_8TiledMMAINS4_8MMA_AtomIJNS4_4SM904GMMA28MMA_64x256x16_F32BF16BF16_SSILNSP_5MajorE0ELSR_0ELNSP_7ScaleInE1ELSS_1EEEEEENS4_6LayoutISD_NS5_IJSC_NSA_ILi0EEESW_EEEEENS5_IJNS4_10UnderscoreESZ_SZ_EEEEENS4_13SM90_TMA_LOADENS4_14ComposedLayoutINS4_7SwizzleILi2ELi4ELi3EEENS4_18smem_ptr_flag_bitsILi16EEENSV_INS5_IJNSA_ILi8EEESI_EEENS5_IJSI_SC_EEEEEEEvNS4_8identityENS4_23SM90_TMA_LOAD_MULTICASTES1C_vS1D_EENS_8epilogue10collective6detail29Sm90TmaWarpSpecializedAdapterINS1H_15DefaultEpilogueISK_SL_SL_NS1G_6thread17LinearCombinationISK_Li1EffLNS1L_9ScaleType4KindE0ELNS_15FloatRoundStyleE2ESK_EENS1_15EpilogueDefaultEEEEEvvEEEEvNT_6ParamsE,"aw",@nobits
	.sectionflags	@""
	.align	16
	.zero		1024


//--------------------- .nv.shared.reserved.0     --------------------------
	.section	.nv.shared.reserved.0,"aw",@nobits
	.weak		__nv_reservedSMEM_offset_0_alias
	.size		__nv_reservedSMEM_offset_0_alias, 0, 0
	.other		__nv_reservedSMEM_offset_0_alias,@"STO_CUDA_RESERVED_SHARED STV_DEFAULT"
__nv_reservedSMEM_offset_0_alias:
	.zero		0


//--------------------- .nv.global                --------------------------
	.section	.nv.global,"aw",@nobits
.nv.global:
	.type		_ZN40_INTERNAL_4a48344d_4_k_cu_e797df10_155094cute1_E,@object
	.size		_ZN40_INTERNAL_4a48344d_4_k_cu_e797df10_155094cute1_E,(_ZN40_INTERNAL_4a48344d_4_k_cu_e797df10_155094cuda3std3__45__cpo6cbeginE - _ZN40_INTERNAL_4a48344d_4_k_cu_e797df10_155094cute1_E)
_ZN40_INTERNAL_4a48344d_4_k_cu_e797df10_155094cute1_E:
	.zero		1
	.type		_ZN40_INTERNAL_4a48344d_4_k_cu_e797df10_155094cuda3std3__45__cpo6cbeginE,@object
	.size		_ZN40_INTERNAL_4a48344d_4_k_cu_e797df10_155094cuda3std3__45__cpo6cbeginE,(_ZN40_INTERNAL_4a48344d_4_k_cu_e797df10_155094cuda3std3__48in_placeE - _ZN40_INTERNAL_4a48344d_4_k_cu_e797df10_155094cuda3std3__45__cpo6cbeginE)
_ZN40_INTERNAL_4a48344d_4_k_cu_e797df10_155094cuda3std3__45__cpo6cbeginE:
	.zero		1
	.type		_ZN40_INTERNAL_4a48344d_4_k_cu_e797df10_155094cuda3std3__48in_placeE,@object
	.size		_ZN40_INTERNAL_4a48344d_4_k_cu_e797df10_155094cuda3std3__48in_placeE,(_ZN40_INTERNAL_4a48344d_4_k_cu_e797df10_155094cuda3std6ranges3__45__cpo9iter_moveE - _ZN40_INTERNAL_4a48344d_4_k_cu_e797df10_155094cuda3std3__48in_placeE)
_ZN40_INTERNAL_4a48344d_4_k_cu_e797df10_155094cuda3std3__48in_placeE:
	.zero		1
	.type		_ZN40_INTERNAL_4a48344d_4_k_cu_e797df10_155094cuda3std6ranges3__45__cpo9iter_moveE,@object
	.size		_ZN40_INTERNAL_4a48344d_4_k_cu_e797df10_155094cuda3std6ranges3__45__cpo9iter_moveE,(_ZN40_INTERNAL_4a48344d_4_k_cu_e797df10_155094cuda3std3__45__cpo5beginE - _ZN40_INTERNAL_4a48344d_4_k_cu_e797df10_155094cuda3std6ranges3__45__cpo9iter_moveE)
_ZN40_INTERNAL_4a48344d_4_k_cu_e797df10_155094cuda3std6ranges3__45__cpo9iter_moveE:
	.zero		1
	.type		_ZN40_INTERNAL_4a48344d_4_k_cu_e797df10_155094cuda3std3__45__cpo5beginE,@object
	.size		_ZN40_INTERNAL_4a48344d_4_k_cu_e797df10_155094cuda3std3__45__cpo5beginE,(_ZN40_INTERNAL_4a48344d_4_k_cu_e797df10_155094cuda3std3__442_GLOBAL__N__4a48344d_4_k_cu_e797df10_155096ignoreE - _ZN40_INTERNAL_4a48344d_4_k_cu_e797df10_155094cuda3std3__45__cpo5beginE)
_ZN40_INTERNAL_4a48344d_4_k_cu_e797df10_155094cuda3std3__45__cpo5beginE:
	.zero		1
	.type		_ZN40_INTERNAL_4a48344d_4_k_cu_e797df10_155094cuda3std3__442_GLOBAL__N__4a48344d_4_k_cu_e797df10_155096ignoreE,@object
	.size		_ZN40_INTERNAL_4a48344d_4_k_cu_e797df10_155094cuda3std3__442_GLOBAL__N__4a48344d_4_k_cu_e797df10_155096ignoreE,(_ZN40_INTERNAL_4a48344d_4_k_cu_e797df10_155094cute7productE - _ZN40_INTERNAL_4a48344d_4_k_cu_e797df10_155094cuda3std3__442_GLOBAL__N__4a48344d_4_k_cu_e797df10_155096ignoreE)
_ZN40_INTERNAL_4a48344d_4_k_cu_e797df10_155094cuda3std3__442_GLOBAL__N__4a48344d_4_k_cu_e797df10_155096ignoreE:
	.zero		1
	.type		_ZN40_INTERNAL_4a48344d_4_k_cu_e797df10_155094cute7productE,@object
	.size		_ZN40_INTERNAL_4a48344d_4_k_cu_e797df10_155094cute7productE,(_ZN40_INTERNAL_4a48344d_4_k_cu_e797df10_155094cuda3std3__45__cpo3endE - _ZN40_INTERNAL_4a48344d_4_k_cu_e797df10_155094cute7productE)
_ZN40_INTERNAL_4a48344d_4_k_cu_e797df10_155094cute7productE:
	.zero		1
	.type		_ZN40_INTERNAL_4a48344d_4_k_cu_e797df10_155094cuda3std3__45__cpo3endE,@object
	.size		_ZN40_INTERNAL_4a48344d_4_k_cu_e797df10_155094cuda3std3__45__cpo3endE,(_ZN40_INTERNAL_4a48344d_4_k_cu_e797df10_155094cuda3std3__419piecewise_constructE - _ZN40_INTERNAL_4a48344d_4_k_cu_e797df10_155094cuda3std3__45__cpo3endE)
_ZN40_INTERNAL_4a48344d_4_k_cu_e797df10_155094cuda3std3__45__cpo3endE:
	.zero		1
	.type		_ZN40_INTERNAL_4a48344d_4_k_cu_e797df10_155094cuda3std3__419piecewise_constructE,@object
	.size		_ZN40_INTERNAL_4a48344d_4_k_cu_e797df10_155094cuda3std3__419piecewise_constructE,(_ZN40_INTERNAL_4a48344d_4_k_cu_e797df10_155094cuda3std3__45__cpo4cendE - _ZN40_INTERNAL_4a48344d_4_k_cu_e797df10_155094cuda3std3__419piecewise_constructE)
_ZN40_INTERNAL_4a48344d_4_k_cu_e797df10_155094cuda3std3__419piecewise_constructE:
	.zero		1
	.type		_ZN40_INTERNAL_4a48344d_4_k_cu_e797df10_155094cuda3std3__45__cpo4cendE,@object
	.size		_ZN40_INTERNAL_4a48344d_4_k_cu_e797df10_155094cuda3std3__45__cpo4cendE,(_ZN40_INTERNAL_4a48344d_4_k_cu_e797df10_155094cuda3std6ranges3__45__cpo4swapE - _ZN40_INTERNAL_4a48344d_4_k_cu_e797df10_155094cuda3std3__45__cpo4cendE)
_ZN40_INTERNAL_4a48344d_4_k_cu_e797df10_155094cuda3std3__45__cpo4cendE:
	.zero		1
	.type		_ZN40_INTERNAL_4a48344d_4_k_cu_e797df10_155094cuda3std6ranges3__45__cpo4swapE,@object
	.size		_ZN40_INTERNAL_4a48344d_4_k_cu_e797df10_155094cuda3std6ranges3__45__cpo4swapE,(.L_8 - _ZN40_INTERNAL_4a48344d_4_k_cu_e797df10_155094cuda3std6ranges3__45__cpo4swapE)
_ZN40_INTERNAL_4a48344d_4_k_cu_e797df10_155094cuda3std6ranges3__45__cpo4swapE:
	.zero		1
.L_8:


//--------------------- .nv.constant0._ZN7cutlass13device_kernelINS_4gemm6kernel13GemmUniversalIN4cute5tupleIJiiiiEEENS1_10collective13CollectiveMmaINS1_34MainloopSm90TmaGmmaWarpSpecializedILi4ENS5_IJNS4_1CILi2EEENSA_ILi1EEESC_EEENS1_35KernelTmaWarpSpecializedCooperativeEEENS5_IJNSA_ILi384EEENSA_ILi512EEENSA_ILi32EEEEEENS_10bfloat16_tENS5_IJlSC_lEEESK_SL_NS4_8TiledMMAINS4_8MMA_AtomIJNS4_4SM904GMMA28MMA_64x256x16_F32BF16BF16_SSILNSP_5MajorE0ELSR_0ELNSP_7ScaleInE1ELSS_1EEEEEENS4_6LayoutISD_NS5_IJSC_NSA_ILi0EEESW_EEEEENS5_IJNS4_10UnderscoreESZ_SZ_EEEEENS4_13SM90_TMA_LOADENS4_14ComposedLayoutINS4_7SwizzleILi2ELi4ELi3EEENS4_18smem_ptr_flag_bitsILi16EEENSV_INS5_IJNSA_ILi8EEESI_EEENS5_IJSI_SC_EEEEEEEvNS4_8identityENS4_23SM90_TMA_LOAD_MULTICASTES1C_vS1D_EENS_8epilogue10collective6detail29Sm90TmaWarpSpecializedAdapterINS1H_15DefaultEpilogueISK_SL_SL_NS1G_6thread17LinearCombinationISK_Li1EffLNS1L_9ScaleType4KindE0ELNS_15FloatRoundStyleE2ESK_EENS1_15EpilogueDefaultEEEEEvvEEEEvNT_6ParamsE --------------------------
	.section	.nv.constant0._ZN7cutlass13device_kernelINS_4gemm6kernel13GemmUniversalIN4cute5tupleIJiiiiEEENS1_10collective13CollectiveMmaINS1_34MainloopSm90TmaGmmaWarpSpecializedILi4ENS5_IJNS4_1CILi2EEENSA_ILi1EEESC_EEENS1_35KernelTmaWarpSpecializedCooperativeEEENS5_IJNSA_ILi384EEENSA_ILi512EEENSA_ILi32EEEEEENS_10bfloat16_tENS5_IJlSC_lEEESK_SL_NS4_8TiledMMAINS4_8MMA_AtomIJNS4_4SM904GMMA28MMA_64x256x16_F32BF16BF16_SSILNSP_5MajorE0ELSR_0ELNSP_7ScaleInE1ELSS_1EEEEEENS4_6LayoutISD_NS5_IJSC_NSA_ILi0EEESW_EEEEENS5_IJNS4_10UnderscoreESZ_SZ_EEEEENS4_13SM90_TMA_LOADENS4_14ComposedLayoutINS4_7SwizzleILi2ELi4ELi3EEENS4_18smem_ptr_flag_bitsILi16EEENSV_INS5_IJNSA_ILi8EEESI_EEENS5_IJSI_SC_EEEEEEEvNS4_8identityENS4_23SM90_TMA_LOAD_MULTICASTES1C_vS1D_EENS_8epilogue10collective6detail29Sm90TmaWarpSpecializedAdapterINS1H_15DefaultEpilogueISK_SL_SL_NS1G_6thread17LinearCombinationISK_Li1EffLNS1L_9ScaleType4KindE0ELNS_15FloatRoundStyleE2ESK_EENS1_15EpilogueDefaultEEEEEvvEEEEvNT_6ParamsE,"a",@progbits
	.sectionflags	@""
	.align	4
.nv.constant0._ZN7cutlass13device_kernelINS_4gemm6kernel13GemmUniversalIN4cute5tupleIJiiiiEEENS1_10collective13CollectiveMmaINS1_34MainloopSm90TmaGmmaWarpSpecializedILi4ENS5_IJNS4_1CILi2EEENSA_ILi1EEESC_EEENS1_35KernelTmaWarpSpecializedCooperativeEEENS5_IJNSA_ILi384EEENSA_ILi512EEENSA_ILi32EEEEEENS_10bfloat16_tENS5_IJlSC_lEEESK_SL_NS4_8TiledMMAINS4_8MMA_AtomIJNS4_4SM904GMMA28MMA_64x256x16_F32BF16BF16_SSILNSP_5MajorE0ELSR_0ELNSP_7ScaleInE1ELSS_1EEEEEENS4_6LayoutISD_NS5_IJSC_NSA_ILi0EEESW_EEEEENS5_IJNS4_10UnderscoreESZ_SZ_EEEEENS4_13SM90_TMA_LOADENS4_14ComposedLayoutINS4_7SwizzleILi2ELi4ELi3EEENS4_18smem_ptr_flag_bitsILi16EEENSV_INS5_IJNSA_ILi8EEESI_EEENS5_IJSI_SC_EEEEEEEvNS4_8identityENS4_23SM90_TMA_LOAD_MULTICASTES1C_vS1D_EENS_8epilogue10collective6detail29Sm90TmaWarpSpecializedAdapterINS1H_15DefaultEpilogueISK_SL_SL_NS1G_6thread17LinearCombinationISK_Li1EffLNS1L_9ScaleType4KindE0ELNS_15FloatRoundStyleE2ESK_EENS1_15EpilogueDefaultEEEEEvvEEEEvNT_6ParamsE:
	.zero		1664


//--------------------- SYMBOLS --------------------------

	.type		.nv.reservedSmem.offset0,@object
	.size		.nv.reservedSmem.offset0,0x4
	.type		__assertfail,@function
